	.target	sm_90a

	.elftype	@"ET_EXEC"


//--------------------- .note.nv.tkinfo           --------------------------
	.section	.note.nv.tkinfo,"",@"SHT_NOTE"
	.sectionflags	@"SHF_NOTE_NV_TKINFO"
	.tkinfo
        /*0018*/ 	.word	0x00000002
        /*0030*/ 	.string	""
        /*0030*/ 	.string	"ptxas"
        /*0030*/ 	.string	"Cuda compilation tools, release 13.0, V13.0.88"
        /*0030*/ 	.string	"Build cuda_13.0.r13.0/compiler.36424714_0"
        /*0030*/ 	.string	"-arch sm_90a -m 64 "



//--------------------- .note.nv.cuinfo           --------------------------
	.section	.note.nv.cuinfo,"",@"SHT_NOTE"
	.sectionflags	@"SHF_NOTE_NV_CUINFO"
        /*0018*/ 	.short	0x0002
        /*001a*/ 	.short	0x005a
        /*001c*/ 	.short	0x0082
	.zero		2


//--------------------- .nv.info                  --------------------------
	.section	.nv.info,"",@"SHT_CUDA_INFO"
	.align	4


	//----- nvinfo : EIATTR_REGCOUNT
	.align		4
        /*0000*/ 	.byte	0x04, 0x2f
        /*0002*/ 	.short	(.L_12 - .L_11)
	.align		4
.L_11:
        /*0004*/ 	.word	index@(_ZN7cutlass13device_kernelINS_4gemm6kernel13GemmUniversalIN4cute5tupleIJiiiiEEENS1_10collective13CollectiveMmaINS1_43MainloopSm90TmaGmmaWarpSpecializedSparseFP8ILi8ENS5_IJNS4_1CILi2EEENSA_ILi1EEESC_EEENS1_35KernelTmaWarpSpecializedCooperativeEEENS5_IJNSA_ILi256EEESG_NSA_ILi64EEEEEENS_12float_e4m3_tENS5_IJNS4_6LayoutINS5_IJiNS5_IJSB_iEEEiEEENS5_IJlNS5_IJSC_SB_EEElEEEEENSK_INS5_IJNS5_IJSH_iEEESQ_iEEENS5_IJNS5_IJSH_NSA_ILi4096EEEEEENS5_IJSC_lEEElEEEEEEEESJ_NS5_IJlSC_lEEENS4_8TiledMMAINS4_8MMA_AtomIJNS4_4SM904GMMA6SPARSE32GMMA_64x256x64_F32E4M3E4M3_SS_TNILNS12_7ScaleInE1ELS15_1ELNS12_9SparseSelE0EEEEEENSK_ISD_NS5_IJSC_NSA_ILi0EEES19_EEEEENS5_IJNS4_10UnderscoreES1C_S1C_EEEEENS4_13SM90_TMA_LOADENS4_14ComposedLayoutINS4_7SwizzleILi1ELi4ELi3EEENS4_25smem_sparse_ptr_flag_bitsILi2ELi8EEENSK_INS5_IJNS5_IJSC_NSA_ILi8EEEEEENS5_IJSB_NSA_ILi32EEEEEEEEENS5_IJNS5_IJS19_SH_EEESN_EEEEEEEvNS4_8identityENS4_23SM90_TMA_LOAD_MULTICASTENS1G_INS1H_ILi2ELi4ELi3EEENS4_18smem_ptr_flag_bitsILi8EEENSK_INS5_IJS1L_SH_EEENS5_IJSH_SC_EEEEEEEvS1U_EENS_8epilogue10collective6detail29Sm90TmaWarpSpecializedAdapterINS25_15DefaultEpilogueIfNS5_IJSC_llEEES29_NS24_6thread17LinearCombinationIfLi1EffLNS2A_9ScaleType4KindE0ELNS_15FloatRoundStyleE2EfEENS1_15EpilogueDefaultEEEEEvvEEEEvNT_6ParamsE)
        /*0008*/ 	.word	0x000000a8


	//----- nvinfo : EIATTR_FRAME_SIZE
	.align		4
.L_12:
        /*000c*/ 	.byte	0x04, 0x11
        /*000e*/ 	.short	(.L_14 - .L_13)
	.align		4
.L_13:
        /*0010*/ 	.word	index@(_ZN7cutlass13device_kernelINS_4gemm6kernel13GemmUniversalIN4cute5tupleIJiiiiEEENS1_10collective13CollectiveMmaINS1_43MainloopSm90TmaGmmaWarpSpecializedSparseFP8ILi8ENS5_IJNS4_1CILi2EEENSA_ILi1EEESC_EEENS1_35KernelTmaWarpSpecializedCooperativeEEENS5_IJNSA_ILi256EEESG_NSA_ILi64EEEEEENS_12float_e4m3_tENS5_IJNS4_6LayoutINS5_IJiNS5_IJSB_iEEEiEEENS5_IJlNS5_IJSC_SB_EEElEEEEENSK_INS5_IJNS5_IJSH_iEEESQ_iEEENS5_IJNS5_IJSH_NSA_ILi4096EEEEEENS5_IJSC_lEEElEEEEEEEESJ_NS5_IJlSC_lEEENS4_8TiledMMAINS4_8MMA_AtomIJNS4_4SM904GMMA6SPARSE32GMMA_64x256x64_F32E4M3E4M3_SS_TNILNS12_7ScaleInE1ELS15_1ELNS12_9SparseSelE0EEEEEENSK_ISD_NS5_IJSC_NSA_ILi0EEES19_EEEEENS5_IJNS4_10UnderscoreES1C_S1C_EEEEENS4_13SM90_TMA_LOADENS4_14ComposedLayoutINS4_7SwizzleILi1ELi4ELi3EEENS4_25smem_sparse_ptr_flag_bitsILi2ELi8EEENSK_INS5_IJNS5_IJSC_NSA_ILi8EEEEEENS5_IJSB_NSA_ILi32EEEEEEEEENS5_IJNS5_IJS19_SH_EEESN_EEEEEEEvNS4_8identityENS4_23SM90_TMA_LOAD_MULTICASTENS1G_INS1H_ILi2ELi4ELi3EEENS4_18smem_ptr_flag_bitsILi8EEENSK_INS5_IJS1L_SH_EEENS5_IJSH_SC_EEEEEEEvS1U_EENS_8epilogue10collective6detail29Sm90TmaWarpSpecializedAdapterINS25_15DefaultEpilogueIfNS5_IJSC_llEEES29_NS24_6thread17LinearCombinationIfLi1EffLNS2A_9ScaleType4KindE0ELNS_15FloatRoundStyleE2EfEENS1_15EpilogueDefaultEEEEEvvEEEEvNT_6ParamsE)
        /*0014*/ 	.word	0x00000688


	//----- nvinfo : EIATTR_MIN_STACK_SIZE
	.align		4
.L_14:
        /*0018*/ 	.byte	0x04, 0x12
        /*001a*/ 	.short	(.L_16 - .L_15)
	.align		4
.L_15:
        /*001c*/ 	.word	index@(_ZN7cutlass13device_kernelINS_4gemm6kernel13GemmUniversalIN4cute5tupleIJiiiiEEENS1_10collective13CollectiveMmaINS1_43MainloopSm90TmaGmmaWarpSpecializedSparseFP8ILi8ENS5_IJNS4_1CILi2EEENSA_ILi1EEESC_EEENS1_35KernelTmaWarpSpecializedCooperativeEEENS5_IJNSA_ILi256EEESG_NSA_ILi64EEEEEENS_12float_e4m3_tENS5_IJNS4_6LayoutINS5_IJiNS5_IJSB_iEEEiEEENS5_IJlNS5_IJSC_SB_EEElEEEEENSK_INS5_IJNS5_IJSH_iEEESQ_iEEENS5_IJNS5_IJSH_NSA_ILi4096EEEEEENS5_IJSC_lEEElEEEEEEEESJ_NS5_IJlSC_lEEENS4_8TiledMMAINS4_8MMA_AtomIJNS4_4SM904GMMA6SPARSE32GMMA_64x256x64_F32E4M3E4M3_SS_TNILNS12_7ScaleInE1ELS15_1ELNS12_9SparseSelE0EEEEEENSK_ISD_NS5_IJSC_NSA_ILi0EEES19_EEEEENS5_IJNS4_10UnderscoreES1C_S1C_EEEEENS4_13SM90_TMA_LOADENS4_14ComposedLayoutINS4_7SwizzleILi1ELi4ELi3EEENS4_25smem_sparse_ptr_flag_bitsILi2ELi8EEENSK_INS5_IJNS5_IJSC_NSA_ILi8EEEEEENS5_IJSB_NSA_ILi32EEEEEEEEENS5_IJNS5_IJS19_SH_EEESN_EEEEEEEvNS4_8identityENS4_23SM90_TMA_LOAD_MULTICASTENS1G_INS1H_ILi2ELi4ELi3EEENS4_18smem_ptr_flag_bitsILi8EEENSK_INS5_IJS1L_SH_EEENS5_IJSH_SC_EEEEEEEvS1U_EENS_8epilogue10collective6detail29Sm90TmaWarpSpecializedAdapterINS25_15DefaultEpilogueIfNS5_IJSC_llEEES29_NS24_6thread17LinearCombinationIfLi1EffLNS2A_9ScaleType4KindE0ELNS_15FloatRoundStyleE2EfEENS1_15EpilogueDefaultEEEEEvvEEEEvNT_6ParamsE)
        /*0020*/ 	.word	0x00000688
.L_16:


//--------------------- .nv.compat                --------------------------
	.section	.nv.compat,"",@"SHT_CUDA_COMPAT_INFO"
	.align	4
        /*0000*/ 	.byte	0x02, 0x09, 0x01, 0x00, 0x02, 0x02, 0x04, 0x00, 0x02, 0x05, 0x05, 0x00, 0x03, 0x07, 0x01, 0x01
        /*0010*/ 	.byte	0x02, 0x03, 0x01, 0x00, 0x02, 0x06, 0x01, 0x00, 0x04, 0x0b, 0x08, 0x00, 0x00, 0x00, 0x00, 0x00
        /*0020*/ 	.byte	0x00, 0x00, 0x00, 0x00


//--------------------- .nv.info._ZN7cutlass13device_kernelINS_4gemm6kernel13GemmUniversalIN4cute5tupleIJiiiiEEENS1_10collective13CollectiveMmaINS1_43MainloopSm90TmaGmmaWarpSpecializedSparseFP8ILi8ENS5_IJNS4_1CILi2EEENSA_ILi1EEESC_EEENS1_35KernelTmaWarpSpecializedCooperativeEEENS5_IJNSA_ILi256EEESG_NSA_ILi64EEEEEENS_12float_e4m3_tENS5_IJNS4_6LayoutINS5_IJiNS5_IJSB_iEEEiEEENS5_IJlNS5_IJSC_SB_EEElEEEEENSK_INS5_IJNS5_IJSH_iEEESQ_iEEENS5_IJNS5_IJSH_NSA_ILi4096EEEEEENS5_IJSC_lEEElEEEEEEEESJ_NS5_IJlSC_lEEENS4_8TiledMMAINS4_8MMA_AtomIJNS4_4SM904GMMA6SPARSE32GMMA_64x256x64_F32E4M3E4M3_SS_TNILNS12_7ScaleInE1ELS15_1ELNS12_9SparseSelE0EEEEEENSK_ISD_NS5_IJSC_NSA_ILi0EEES19_EEEEENS5_IJNS4_10UnderscoreES1C_S1C_EEEEENS4_13SM90_TMA_LOADENS4_14ComposedLayoutINS4_7SwizzleILi1ELi4ELi3EEENS4_25smem_sparse_ptr_flag_bitsILi2ELi8EEENSK_INS5_IJNS5_IJSC_NSA_ILi8EEEEEENS5_IJSB_NSA_ILi32EEEEEEEEENS5_IJNS5_IJS19_SH_EEESN_EEEEEEEvNS4_8identityENS4_23SM90_TMA_LOAD_MULTICASTENS1G_INS1H_ILi2ELi4ELi3EEENS4_18smem_ptr_flag_bitsILi8EEENSK_INS5_IJS1L_SH_EEENS5_IJSH_SC_EEEEEEEvS1U_EENS_8epilogue10collective6detail29Sm90TmaWarpSpecializedAdapterINS25_15DefaultEpilogueIfNS5_IJSC_llEEES29_NS24_6thread17LinearCombinationIfLi1EffLNS2A_9ScaleType4KindE0ELNS_15FloatRoundStyleE2EfEENS1_15EpilogueDefaultEEEEEvvEEEEvNT_6ParamsE --------------------------
	.section	.nv.info._ZN7cutlass13device_kernelINS_4gemm6kernel13GemmUniversalIN4cute5tupleIJiiiiEEENS1_10collective13CollectiveMmaINS1_43MainloopSm90TmaGmmaWarpSpecializedSparseFP8ILi8ENS5_IJNS4_1CILi2EEENSA_ILi1EEESC_EEENS1_35KernelTmaWarpSpecializedCooperativeEEENS5_IJNSA_ILi256EEESG_NSA_ILi64EEEEEENS_12float_e4m3_tENS5_IJNS4_6LayoutINS5_IJiNS5_IJSB_iEEEiEEENS5_IJlNS5_IJSC_SB_EEElEEEEENSK_INS5_IJNS5_IJSH_iEEESQ_iEEENS5_IJNS5_IJSH_NSA_ILi4096EEEEEENS5_IJSC_lEEElEEEEEEEESJ_NS5_IJlSC_lEEENS4_8TiledMMAINS4_8MMA_AtomIJNS4_4SM904GMMA6SPARSE32GMMA_64x256x64_F32E4M3E4M3_SS_TNILNS12_7ScaleInE1ELS15_1ELNS12_9SparseSelE0EEEEEENSK_ISD_NS5_IJSC_NSA_ILi0EEES19_EEEEENS5_IJNS4_10UnderscoreES1C_S1C_EEEEENS4_13SM90_TMA_LOADENS4_14ComposedLayoutINS4_7SwizzleILi1ELi4ELi3EEENS4_25smem_sparse_ptr_flag_bitsILi2ELi8EEENSK_INS5_IJNS5_IJSC_NSA_ILi8EEEEEENS5_IJSB_NSA_ILi32EEEEEEEEENS5_IJNS5_IJS19_SH_EEESN_EEEEEEEvNS4_8identityENS4_23SM90_TMA_LOAD_MULTICASTENS1G_INS1H_ILi2ELi4ELi3EEENS4_18smem_ptr_flag_bitsILi8EEENSK_INS5_IJS1L_SH_EEENS5_IJSH_SC_EEEEEEEvS1U_EENS_8epilogue10collective6detail29Sm90TmaWarpSpecializedAdapterINS25_15DefaultEpilogueIfNS5_IJSC_llEEES29_NS24_6thread17LinearCombinationIfLi1EffLNS2A_9ScaleType4KindE0ELNS_15FloatRoundStyleE2EfEENS1_15EpilogueDefaultEEEEEvvEEEEvNT_6ParamsE,"",@"SHT_CUDA_INFO"
	.sectionflags	@""
	.align	4


	//----- nvinfo : EIATTR_CUDA_API_VERSION
	.align		4
        /*0000*/ 	.byte	0x04, 0x37
        /*0002*/ 	.short	(.L_18 - .L_17)
.L_17:
        /*0004*/ 	.word	0x00000082


	//----- nvinfo : EIATTR_KPARAM_INFO
	.align		4
.L_18:
        /*0008*/ 	.byte	0x04, 0x17
        /*000a*/ 	.short	(.L_20 - .L_19)
.L_19:
        /*000c*/ 	.word	0x00000000
        /*0010*/ 	.short	0x0000
        /*0012*/ 	.short	0x0070
        /*0014*/ 	.byte	0x00, 0xf0, 0x01, 0x14


	//----- nvinfo : EIATTR_SPARSE_MMA_MASK
	.align		4
.L_20:
        /*0018*/ 	.byte	0x03, 0x50
        /*001a*/ 	.short	0x0001


	//----- nvinfo : EIATTR_MAXREG_COUNT
	.align		4
        /*001c*/ 	.byte	0x03, 0x1b
        /*001e*/ 	.short	0x00a8


	//----- nvinfo : EIATTR_NUM_BARRIERS
	.align		4
        /*0020*/ 	.byte	0x02, 0x4c
        /*0022*/ 	.byte	0x01
	.zero		1


	//----- nvinfo : EIATTR_ANNOTATIONS
	.align		4
        /*0024*/ 	.byte	0x04, 0x55
        /*0026*/ 	.short	(.L_22 - .L_21)


	//   ....[0]....
.L_21:
        /*0028*/ 	.word	0x00000001
        /*002c*/ 	.byte	0x00, 0x08, 0x00, 0x00, 0x01, 0x00, 0x00, 0x00, 0xb0, 0x08, 0x00, 0x00, 0x01, 0x00, 0x00, 0x00
        /* <DEDUP_REMOVED lines=1244> */
        /*4dfc*/ 	.byte	0xd0, 0x0a, 0x02, 0x00


	//----- nvinfo : EIATTR_MERCURY_ISA_VERSION
	.align		4
.L_22:
        /*4e00*/ 	.byte	0x03, 0x5f
        /*4e02*/ 	.short	0x0101


	//----- nvinfo : EIATTR_INT_WARP_WIDE_INSTR_OFFSETS
	.align		4
        /*4e04*/ 	.byte	0x04, 0x31
        /*4e06*/ 	.short	(.L_24 - .L_23)


	//   ....[0]....
.L_23:
        /*4e08*/ 	.word	0x00000630


	//   ....[1]....
        /*4e0c*/ 	.word	0x00000650


	//   ....[2]....
        /*4e10*/ 	.word	0x000007c0


	//----- nvinfo : EIATTR_COOP_GROUP_MASK_REGIDS
	.align		4
.L_24:
        /*4e14*/ 	.byte	0x04, 0x29
        /*4e16*/ 	.short	(.L_26 - .L_25)


	//   ....[0]....
.L_25:
        /*4e18*/ 	.word	0xffffffff


	//   ....[1]....
        /*4e1c*/ 	.word	0xffffffff


	//   ....[2]....
        /*4e20*/ 	.word	0xffffffff


	//   ....[3]....
        /*4e24*/ 	.word	0xffffffff


	//   ....[4]....
        /*4e28*/ 	.word	0xffffffff


	//   ....[5]....
        /*4e2c*/ 	.word	0xffffffff


	//----- nvinfo : EIATTR_COOP_GROUP_INSTR_OFFSETS
	.align		4
.L_26:
        /*4e30*/ 	.byte	0x04, 0x28
        /*4e32*/ 	.short	(.L_28 - .L_27)


	//   ....[0]....
.L_27:
        /*4e34*/ 	.word	0x00000070


	//   ....[1]....
        /*4e38*/ 	.word	0x00000080


	//   ....[2]....
        /*4e3c*/ 	.word	0x000001d0


	//   ....[3]....
        /*4e40*/ 	.word	0x000004b0


	//   ....[4]....
        /*4e44*/ 	.word	0x00000920


	//   ....[5]....
        /*4e48*/ 	.word	0x00002ca0


	//----- nvinfo : EIATTR_REG_RECONFIG
	.align		4
.L_28:
        /*4e4c*/ 	.byte	0x01, 0x54
	.zero		2


	//----- nvinfo : EIATTR_MBARRIER_INSTR_OFFSETS
	.align		4
        /*4e50*/ 	.byte	0x04, 0x39
        /*4e52*/ 	.short	(.L_30 - .L_29)


	//   ....[0]....
.L_29:
        /*4e54*/ 	.word	0x00000370
        /*4e58*/ 	.word	0x000000ff
        /*4e5c*/ 	.word	0x00000000
        /*4e60*/ 	.short	0x0100
        /*4e62*/ 	.byte	0x09
	.zero		1


	//   ....[1]....
        /*4e64*/ 	.word	0x00000380
        /*4e68*/ 	.word	0x000000ff
        /*4e6c*/ 	.word	0x00000040
        /*4e70*/ 	.short	0x0100
        /*4e72*/ 	.byte	0x09
	.zero		1


	//   ....[2]....
        /*4e74*/ 	.word	0x00000390
        /*4e78*/ 	.word	0x000000ff
        /*4e7c*/ 	.word	0x00000008
        /*4e80*/ 	.short	0x0100
        /*4e82*/ 	.byte	0x09
	.zero		1


	//   ....[3]....
        /*4e84*/ 	.word	0x000003a0
        /*4e88*/ 	.word	0x000000ff
        /*4e8c*/ 	.word	0x00000048
        /*4e90*/ 	.short	0x0100
        /*4e92*/ 	.byte	0x09
	.zero		1


	//   ....[4]....
        /*4e94*/ 	.word	0x000003b0
        /*4e98*/ 	.word	0x000000ff
        /*4e9c*/ 	.word	0x00000010
        /*4ea0*/ 	.short	0x0100
        /*4ea2*/ 	.byte	0x09
	.zero		1


	//   ....[5]....
        /*4ea4*/ 	.word	0x000003c0
        /*4ea8*/ 	.word	0x000000ff
        /*4eac*/ 	.word	0x00000050
        /*4eb0*/ 	.short	0x0100
        /*4eb2*/ 	.byte	0x09
	.zero		1


	//   ....[6]....
        /*4eb4*/ 	.word	0x000003d0
        /*4eb8*/ 	.word	0x000000ff
        /*4ebc*/ 	.word	0x00000018
        /*4ec0*/ 	.short	0x0100
        /*4ec2*/ 	.byte	0x09
	.zero		1


	//   ....[7]....
        /*4ec4*/ 	.word	0x000003e0
        /*4ec8*/ 	.word	0x000000ff
        /*4ecc*/ 	.word	0x00000058
        /*4ed0*/ 	.short	0x0100
        /*4ed2*/ 	.byte	0x09
	.zero		1


	//   ....[8]....
        /*4ed4*/ 	.word	0x000003f0
        /*4ed8*/ 	.word	0x000000ff
        /*4edc*/ 	.word	0x00000020
        /*4ee0*/ 	.short	0x0100
        /*4ee2*/ 	.byte	0x09
	.zero		1


	//   ....[9]....
        /*4ee4*/ 	.word	0x00000400
        /*4ee8*/ 	.word	0x000000ff
        /*4eec*/ 	.word	0x00000060
        /*4ef0*/ 	.short	0x0100
        /*4ef2*/ 	.byte	0x09
	.zero		1


	//   ....[10]....
        /*4ef4*/ 	.word	0x00000410
        /*4ef8*/ 	.word	0x000000ff
        /*4efc*/ 	.word	0x00000028
        /*4f00*/ 	.short	0x0100
        /*4f02*/ 	.byte	0x09
	.zero		1


	//   ....[11]....
        /*4f04*/ 	.word	0x00000420
        /*4f08*/ 	.word	0x000000ff
        /*4f0c*/ 	.word	0x00000068
        /*4f10*/ 	.short	0x0100
        /*4f12*/ 	.byte	0x09
	.zero		1


	//   ....[12]....
        /*4f14*/ 	.word	0x00000430
        /*4f18*/ 	.word	0x000000ff
        /*4f1c*/ 	.word	0x00000030
        /*4f20*/ 	.short	0x0100
        /*4f22*/ 	.byte	0x09
	.zero		1


	//   ....[13]....
        /*4f24*/ 	.word	0x00000440
        /*4f28*/ 	.word	0x000000ff
        /*4f2c*/ 	.word	0x00000070
        /*4f30*/ 	.short	0x0100
        /*4f32*/ 	.byte	0x09
	.zero		1


	//   ....[14]....
        /*4f34*/ 	.word	0x00000450
        /*4f38*/ 	.word	0x000000ff
        /*4f3c*/ 	.word	0x00000038
        /*4f40*/ 	.short	0x0100
        /*4f42*/ 	.byte	0x09
	.zero		1


	//   ....[15]....
        /*4f44*/ 	.word	0x00000460
        /*4f48*/ 	.word	0x000000ff
        /*4f4c*/ 	.word	0x00000078
        /*4f50*/ 	.short	0x0100
        /*4f52*/ 	.byte	0x09
	.zero		1


	//   ....[16]....
        /*4f54*/ 	.word	0x00000860
        /*4f58*/ 	.word	0x000000ff
        /*4f5c*/ 	.word	0x00000090
        /*4f60*/ 	.short	0x0100
        /*4f62*/ 	.byte	0x06
	.zero		1


	//   ....[17]....
        /*4f64*/ 	.word	0x000008d0
        /*4f68*/ 	.word	0x000000ff
        /*4f6c*/ 	.word	0x00000098
        /*4f70*/ 	.short	0x0100
        /*4f72*/ 	.byte	0x06
	.zero		1


	//   ....[18]....
        /*4f74*/ 	.word	0x00002f10
        /*4f78*/ 	.word	0x000000ff
        /*4f7c*/ 	.word	0x00000000
        /*4f80*/ 	.short	0x010a
        /*4f82*/ 	.byte	0x08
	.zero		1


	//   ....[19]....
        /*4f84*/ 	.word	0x00003040
        /*4f88*/ 	.word	0x000000ff
        /*4f8c*/ 	.word	0x00000000
        /*4f90*/ 	.short	0x010a
        /*4f92*/ 	.byte	0x08
	.zero		1


	//   ....[20]....
        /*4f94*/ 	.word	0x00007d20
        /*4f98*/ 	.word	0x00000002
        /*4f9c*/ 	.word	0x00000000
        /*4fa0*/ 	.short	0x0101
        /*4fa2*/ 	.byte	0x3f
	.zero		1


	//   ....[21]....
        /*4fa4*/ 	.word	0x0001fa20
        /*4fa8*/ 	.word	0x00000011
        /*4fac*/ 	.word	0x00000040
        /*4fb0*/ 	.short	0x010a
        /*4fb2*/ 	.byte	0x3f
	.zero		1


	//   ....[22]....
        /*4fb4*/ 	.word	0x0001ff00
        /*4fb8*/ 	.word	0x00000002
        /*4fbc*/ 	.word	0x00000098
        /*4fc0*/ 	.short	0x0101
        /*4fc2*/ 	.byte	0x3f
	.zero		1


	//   ....[23]....
        /*4fc4*/ 	.word	0x00020630
        /*4fc8*/ 	.word	0x00000005
        /*4fcc*/ 	.word	0x00000000
        /*4fd0*/ 	.short	0x010a
        /*4fd2*/ 	.byte	0x3f
	.zero		1


	//   ....[24]....
        /*4fd4*/ 	.word	0x000206c0
        /*4fd8*/ 	.word	0x00000007
        /*4fdc*/ 	.word	0x00000000
        /*4fe0*/ 	.short	0x010a
        /*4fe2*/ 	.byte	0x3f
	.zero		1


	//   ....[25]....
        /*4fe4*/ 	.word	0x00020750
        /*4fe8*/ 	.word	0x00000007
        /*4fec*/ 	.word	0x00000000
        /*4ff0*/ 	.short	0x010a
        /*4ff2*/ 	.byte	0x3f
	.zero		1


	//   ....[26]....
        /*4ff4*/ 	.word	0x000207e0
        /*4ff8*/ 	.word	0x00000007
        /*4ffc*/ 	.word	0x00000000
        /*5000*/ 	.short	0x010a
        /*5002*/ 	.byte	0x3f
	.zero		1


	//   ....[27]....
        /*5004*/ 	.word	0x00020870
        /*5008*/ 	.word	0x00000007
        /*500c*/ 	.word	0x00000000
        /*5010*/ 	.short	0x010a
        /*5012*/ 	.byte	0x3f
	.zero		1


	//   ....[28]....
        /*5014*/ 	.word	0x00020900
        /*5018*/ 	.word	0x00000007
        /*501c*/ 	.word	0x00000000
        /*5020*/ 	.short	0x010a
        /*5022*/ 	.byte	0x3f
	.zero		1


	//   ....[29]....
        /*5024*/ 	.word	0x00020990
        /*5028*/ 	.word	0x00000007
        /*502c*/ 	.word	0x00000000
        /*5030*/ 	.short	0x010a
        /*5032*/ 	.byte	0x3f
	.zero		1


	//   ....[30]....
        /*5034*/ 	.word	0x00020a20
        /*5038*/ 	.word	0x00000003
        /*503c*/ 	.word	0x00000000
        /*5040*/ 	.short	0x010a
        /*5042*/ 	.byte	0x3f
	.zero		1


	//   ....[31]....
        /*5044*/ 	.word	0x00020aa0
        /*5048*/ 	.word	0x00000000
        /*504c*/ 	.word	0x00000000
        /*5050*/ 	.short	0x010a
        /*5052*/ 	.byte	0x3f
	.zero		1


	//   ....[32]....
        /*5054*/ 	.word	0x00020b80
        /*5058*/ 	.word	0x00000011
        /*505c*/ 	.word	0x00000040
        /*5060*/ 	.short	0x010a
        /*5062*/ 	.byte	0x3f
	.zero		1


	//   ....[33]....
        /*5064*/ 	.word	0x00020c50
        /*5068*/ 	.word	0x00000005
        /*506c*/ 	.word	0x00000000
        /*5070*/ 	.short	0x010a
        /*5072*/ 	.byte	0x3f
	.zero		1


	//   ....[34]....
        /*5074*/ 	.word	0x00020ca0
        /*5078*/ 	.word	0x00000007
        /*507c*/ 	.word	0x00000000
        /*5080*/ 	.short	0x010a
        /*5082*/ 	.byte	0x3f
	.zero		1


	//   ....[35]....
        /*5084*/ 	.word	0x00020cf0
        /*5088*/ 	.word	0x00000007
        /*508c*/ 	.word	0x00000000
        /*5090*/ 	.short	0x010a
        /*5092*/ 	.byte	0x3f
	.zero		1


	//   ....[36]....
        /*5094*/ 	.word	0x00020d40
        /*5098*/ 	.word	0x00000007
        /*509c*/ 	.word	0x00000000
        /*50a0*/ 	.short	0x010a
        /*50a2*/ 	.byte	0x3f
	.zero		1


	//   ....[37]....
        /*50a4*/ 	.word	0x00020d90
        /*50a8*/ 	.word	0x00000007
        /*50ac*/ 	.word	0x00000000
        /*50b0*/ 	.short	0x010a
        /*50b2*/ 	.byte	0x3f
	.zero		1


	//   ....[38]....
        /*50b4*/ 	.word	0x00020de0
        /*50b8*/ 	.word	0x00000007
        /*50bc*/ 	.word	0x00000000
        /*50c0*/ 	.short	0x010a
        /*50c2*/ 	.byte	0x3f
	.zero		1


	//   ....[39]....
        /*50c4*/ 	.word	0x00020e30
        /*50c8*/ 	.word	0x00000007
        /*50cc*/ 	.word	0x00000000
        /*50d0*/ 	.short	0x010a
        /*50d2*/ 	.byte	0x3f
	.zero		1


	//----- nvinfo : EIATTR_NUM_MBARRIERS
	.align		4
.L_30:
        /*50d4*/ 	.byte	0x03, 0x38
        /*50d6*/ 	.short	0x0012


	//----- nvinfo : EIATTR_EXIT_INSTR_OFFSETS
	.align		4
        /*50d8*/ 	.byte	0x04, 0x1c
        /*50da*/ 	.short	(.L_32 - .L_31)


	//   ....[0]....
.L_31:
        /*50dc*/ 	.word	0x00000ab0


	//   ....[1]....
        /*50e0*/ 	.word	0x00001350


	//   ....[2]....
        /*50e4*/ 	.word	0x0001f110


	//   ....[3]....
        /*50e8*/ 	.word	0x0001f6a0


	//   ....[4]....
        /*50ec*/ 	.word	0x00020a70


	//----- nvinfo : EIATTR_MAX_THREADS
	.align		4
.L_32:
        /*50f0*/ 	.byte	0x04, 0x05
        /*50f2*/ 	.short	(.L_34 - .L_33)
.L_33:
        /*50f4*/ 	.word	0x00000180
        /*50f8*/ 	.word	0x00000001
        /*50fc*/ 	.word	0x00000001


	//----- nvinfo : EIATTR_CRS_STACK_SIZE
	.align		4
.L_34:
        /*5100*/ 	.byte	0x04, 0x1e
        /*5102*/ 	.short	(.L_36 - .L_35)
.L_35:
        /*5104*/ 	.word	0x00000000


	//----- nvinfo : EIATTR_CBANK_PARAM_SIZE
	.align		4
.L_36:
        /*5108*/ 	.byte	0x03, 0x19
        /*510a*/ 	.short	0x0570


	//----- nvinfo : EIATTR_PARAM_CBANK
	.align		4
        /*510c*/ 	.byte	0x04, 0x0a
        /*510e*/ 	.short	(.L_38 - .L_37)
	.align		4
.L_37:
        /*5110*/ 	.word	index@(.nv.constant0._ZN7cutlass13device_kernelINS_4gemm6kernel13GemmUniversalIN4cute5tupleIJiiiiEEENS1_10collective13CollectiveMmaINS1_43MainloopSm90TmaGmmaWarpSpecializedSparseFP8ILi8ENS5_IJNS4_1CILi2EEENSA_ILi1EEESC_EEENS1_35KernelTmaWarpSpecializedCooperativeEEENS5_IJNSA_ILi256EEESG_NSA_ILi64EEEEEENS_12float_e4m3_tENS5_IJNS4_6LayoutINS5_IJiNS5_IJSB_iEEEiEEENS5_IJlNS5_IJSC_SB_EEElEEEEENSK_INS5_IJNS5_IJSH_iEEESQ_iEEENS5_IJNS5_IJSH_NSA_ILi4096EEEEEENS5_IJSC_lEEElEEEEEEEESJ_NS5_IJlSC_lEEENS4_8TiledMMAINS4_8MMA_AtomIJNS4_4SM904GMMA6SPARSE32GMMA_64x256x64_F32E4M3E4M3_SS_TNILNS12_7ScaleInE1ELS15_1ELNS12_9SparseSelE0EEEEEENSK_ISD_NS5_IJSC_NSA_ILi0EEES19_EEEEENS5_IJNS4_10UnderscoreES1C_S1C_EEEEENS4_13SM90_TMA_LOADENS4_14ComposedLayoutINS4_7SwizzleILi1ELi4ELi3EEENS4_25smem_sparse_ptr_flag_bitsILi2ELi8EEENSK_INS5_IJNS5_IJSC_NSA_ILi8EEEEEENS5_IJSB_NSA_ILi32EEEEEEEEENS5_IJNS5_IJS19_SH_EEESN_EEEEEEEvNS4_8identityENS4_23SM90_TMA_LOAD_MULTICASTENS1G_INS1H_ILi2ELi4ELi3EEENS4_18smem_ptr_flag_bitsILi8EEENSK_INS5_IJS1L_SH_EEENS5_IJSH_SC_EEEEEEEvS1U_EENS_8epilogue10collective6detail29Sm90TmaWarpSpecializedAdapterINS25_15DefaultEpilogueIfNS5_IJSC_llEEES29_NS24_6thread17LinearCombinationIfLi1EffLNS2A_9ScaleType4KindE0ELNS_15FloatRoundStyleE2EfEENS1_15EpilogueDefaultEEEEEvvEEEEvNT_6ParamsE)
        /*5114*/ 	.short	0x0210
        /*5116*/ 	.short	0x0570


	//----- nvinfo : EIATTR_SW_WAR
	.align		4
.L_38:
        /*5118*/ 	.byte	0x04, 0x36
        /*511a*/ 	.short	(.L_40 - .L_39)
.L_39:
        /*511c*/ 	.word	0x00000008
.L_40:


//--------------------- .nv.callgraph             --------------------------
	.section	.nv.callgraph,"",@"SHT_CUDA_CALLGRAPH"
	.align	4
	.sectionentsize	8
	.align		4
        /*0000*/ 	.word	0x00000000
	.align		4
        /*0004*/ 	.word	0xffffffff
	.align		4
        /*0008*/ 	.word	0x00000000
	.align		4
        /*000c*/ 	.word	0xfffffffe
	.align		4
        /*0010*/ 	.word	0x00000000
	.align		4
        /*0014*/ 	.word	0xfffffffd
	.align		4
        /*0018*/ 	.word	0x00000000
	.align		4
        /*001c*/ 	.word	0xfffffffc


//--------------------- .nv.constant4             --------------------------
	.section	.nv.constant4,"a",@progbits
	.align	8
	.align		8
.nv.constant4:
        /*0000*/ 	.dword	_ZN39_INTERNAL_ed0412e8_4_k_cu_30fb590b_27804cuda3std3__45__cpo5beginE
	.align		8
        /*0008*/ 	.dword	_ZN39_INTERNAL_ed0412e8_4_k_cu_30fb590b_27804cuda3std3__45__cpo3endE
	.align		8
        /*0010*/ 	.dword	_ZN39_INTERNAL_ed0412e8_4_k_cu_30fb590b_27804cuda3std3__45__cpo6cbeginE
	.align		8
        /*0018*/ 	.dword	_ZN39_INTERNAL_ed0412e8_4_k_cu_30fb590b_27804cuda3std3__45__cpo4cendE
	.align		8
        /*0020*/ 	.dword	_ZN39_INTERNAL_ed0412e8_4_k_cu_30fb590b_27804cuda3std3__441_GLOBAL__N__ed0412e8_4_k_cu_30fb590b_27806ignoreE
	.align		8
        /*0028*/ 	.dword	_ZN39_INTERNAL_ed0412e8_4_k_cu_30fb590b_27804cuda3std3__419piecewise_constructE
	.align		8
        /*0030*/ 	.dword	_ZN39_INTERNAL_ed0412e8_4_k_cu_30fb590b_27804cuda3std3__48in_placeE
	.align		8
        /*0038*/ 	.dword	_ZN39_INTERNAL_ed0412e8_4_k_cu_30fb590b_27804cuda3std6ranges3__45__cpo4swapE
	.align		8
        /*0040*/ 	.dword	_ZN39_INTERNAL_ed0412e8_4_k_cu_30fb590b_27804cuda3std6ranges3__45__cpo9iter_moveE
	.align		8
        /*0048*/ 	.dword	_ZN39_INTERNAL_ed0412e8_4_k_cu_30fb590b_27804cute7productE
	.align		8
        /*0050*/ 	.dword	_ZN39_INTERNAL_ed0412e8_4_k_cu_30fb590b_27804cute1_E


//--------------------- .text._ZN7cutlass13device_kernelINS_4gemm6kernel13GemmUniversalIN4cute5tupleIJiiiiEEENS1_10collective13CollectiveMmaINS1_43MainloopSm90TmaGmmaWarpSpecializedSparseFP8ILi8ENS5_IJNS4_1CILi2EEENSA_ILi1EEESC_EEENS1_35KernelTmaWarpSpecializedCooperativeEEENS5_IJNSA_ILi256EEESG_NSA_ILi64EEEEEENS_12float_e4m3_tENS5_IJNS4_6LayoutINS5_IJiNS5_IJSB_iEEEiEEENS5_IJlNS5_IJSC_SB_EEElEEEEENSK_INS5_IJNS5_IJSH_iEEESQ_iEEENS5_IJNS5_IJSH_NSA_ILi4096EEEEEENS5_IJSC_lEEElEEEEEEEESJ_NS5_IJlSC_lEEENS4_8TiledMMAINS4_8MMA_AtomIJNS4_4SM904GMMA6SPARSE32GMMA_64x256x64_F32E4M3E4M3_SS_TNILNS12_7ScaleInE1ELS15_1ELNS12_9SparseSelE0EEEEEENSK_ISD_NS5_IJSC_NSA_ILi0EEES19_EEEEENS5_IJNS4_10UnderscoreES1C_S1C_EEEEENS4_13SM90_TMA_LOADENS4_14ComposedLayoutINS4_7SwizzleILi1ELi4ELi3EEENS4_25smem_sparse_ptr_flag_bitsILi2ELi8EEENSK_INS5_IJNS5_IJSC_NSA_ILi8EEEEEENS5_IJSB_NSA_ILi32EEEEEEEEENS5_IJNS5_IJS19_SH_EEESN_EEEEEEEvNS4_8identityENS4_23SM90_TMA_LOAD_MULTICASTENS1G_INS1H_ILi2ELi4ELi3EEENS4_18smem_ptr_flag_bitsILi8EEENSK_INS5_IJS1L_SH_EEENS5_IJSH_SC_EEEEEEEvS1U_EENS_8epilogue10collective6detail29Sm90TmaWarpSpecializedAdapterINS25_15DefaultEpilogueIfNS5_IJSC_llEEES29_NS24_6thread17LinearCombinationIfLi1EffLNS2A_9ScaleType4KindE0ELNS_15FloatRoundStyleE2EfEENS1_15EpilogueDefaultEEEEEvvEEEEvNT_6ParamsE --------------------------
	.section	.text._ZN7cutlass13device_kernelINS_4gemm6kernel13GemmUniversalIN4cute5tupleIJiiiiEEENS1_10collective13CollectiveMmaINS1_43MainloopSm90TmaGmmaWarpSpecializedSparseFP8ILi8ENS5_IJNS4_1CILi2EEENSA_ILi1EEESC_EEENS1_35KernelTmaWarpSpecializedCooperativeEEENS5_IJNSA_ILi256EEESG_NSA_ILi64EEEEEENS_12float_e4m3_tENS5_IJNS4_6LayoutINS5_IJiNS5_IJSB_iEEEiEEENS5_IJlNS5_IJSC_SB_EEElEEEEENSK_INS5_IJNS5_IJSH_iEEESQ_iEEENS5_IJNS5_IJSH_NSA_ILi4096EEEEEENS5_IJSC_lEEElEEEEEEEESJ_NS5_IJlSC_lEEENS4_8TiledMMAINS4_8MMA_AtomIJNS4_4SM904GMMA6SPARSE32GMMA_64x256x64_F32E4M3E4M3_SS_TNILNS12_7ScaleInE1ELS15_1ELNS12_9SparseSelE0EEEEEENSK_ISD_NS5_IJSC_NSA_ILi0EEES19_EEEEENS5_IJNS4_10UnderscoreES1C_S1C_EEEEENS4_13SM90_TMA_LOADENS4_14ComposedLayoutINS4_7SwizzleILi1ELi4ELi3EEENS4_25smem_sparse_ptr_flag_bitsILi2ELi8EEENSK_INS5_IJNS5_IJSC_NSA_ILi8EEEEEENS5_IJSB_NSA_ILi32EEEEEEEEENS5_IJNS5_IJS19_SH_EEESN_EEEEEEEvNS4_8identityENS4_23SM90_TMA_LOAD_MULTICASTENS1G_INS1H_ILi2ELi4ELi3EEENS4_18smem_ptr_flag_bitsILi8EEENSK_INS5_IJS1L_SH_EEENS5_IJSH_SC_EEEEEEEvS1U_EENS_8epilogue10collective6detail29Sm90TmaWarpSpecializedAdapterINS25_15DefaultEpilogueIfNS5_IJSC_llEEES29_NS24_6thread17LinearCombinationIfLi1EffLNS2A_9ScaleType4KindE0ELNS_15FloatRoundStyleE2EfEENS1_15EpilogueDefaultEEEEEvvEEEEvNT_6ParamsE,"ax",@progbits
	.align	128
.text._ZN7cutlass13device_kernelINS_4gemm6kernel13GemmUniversalIN4cute5tupleIJiiiiEEENS1_10collective13CollectiveMmaINS1_43MainloopSm90TmaGmmaWarpSpecializedSparseFP8ILi8ENS5_IJNS4_1CILi2EEENSA_ILi1EEESC_EEENS1_35KernelTmaWarpSpecializedCooperativeEEENS5_IJNSA_ILi256EEESG_NSA_ILi64EEEEEENS_12float_e4m3_tENS5_IJNS4_6LayoutINS5_IJiNS5_IJSB_iEEEiEEENS5_IJlNS5_IJSC_SB_EEElEEEEENSK_INS5_IJNS5_IJSH_iEEESQ_iEEENS5_IJNS5_IJSH_NSA_ILi4096EEEEEENS5_IJSC_lEEElEEEEEEEESJ_NS5_IJlSC_lEEENS4_8TiledMMAINS4_8MMA_AtomIJNS4_4SM904GMMA6SPARSE32GMMA_64x256x64_F32E4M3E4M3_SS_TNILNS12_7ScaleInE1ELS15_1ELNS12_9SparseSelE0EEEEEENSK_ISD_NS5_IJSC_NSA_ILi0EEES19_EEEEENS5_IJNS4_10UnderscoreES1C_S1C_EEEEENS4_13SM90_TMA_LOADENS4_14ComposedLayoutINS4_7SwizzleILi1ELi4ELi3EEENS4_25smem_sparse_ptr_flag_bitsILi2ELi8EEENSK_INS5_IJNS5_IJSC_NSA_ILi8EEEEEENS5_IJSB_NSA_ILi32EEEEEEEEENS5_IJNS5_IJS19_SH_EEESN_EEEEEEEvNS4_8identityENS4_23SM90_TMA_LOAD_MULTICASTENS1G_INS1H_ILi2ELi4ELi3EEENS4_18smem_ptr_flag_bitsILi8EEENSK_INS5_IJS1L_SH_EEENS5_IJSH_SC_EEEEEEEvS1U_EENS_8epilogue10collective6detail29Sm90TmaWarpSpecializedAdapterINS25_15DefaultEpilogueIfNS5_IJSC_llEEES29_NS24_6thread17LinearCombinationIfLi1EffLNS2A_9ScaleType4KindE0ELNS_15FloatRoundStyleE2EfEENS1_15EpilogueDefaultEEEEEvvEEEEvNT_6ParamsE:
        .type           _ZN7cutlass13device_kernelINS_4gemm6kernel13GemmUniversalIN4cute5tupleIJiiiiEEENS1_10collective13CollectiveMmaINS1_43MainloopSm90TmaGmmaWarpSpecializedSparseFP8ILi8ENS5_IJNS4_1CILi2EEENSA_ILi1EEESC_EEENS1_35KernelTmaWarpSpecializedCooperativeEEENS5_IJNSA_ILi256EEESG_NSA_ILi64EEEEEENS_12float_e4m3_tENS5_IJNS4_6LayoutINS5_IJiNS5_IJSB_iEEEiEEENS5_IJlNS5_IJSC_SB_EEElEEEEENSK_INS5_IJNS5_IJSH_iEEESQ_iEEENS5_IJNS5_IJSH_NSA_ILi4096EEEEEENS5_IJSC_lEEElEEEEEEEESJ_NS5_IJlSC_lEEENS4_8TiledMMAINS4_8MMA_AtomIJNS4_4SM904GMMA6SPARSE32GMMA_64x256x64_F32E4M3E4M3_SS_TNILNS12_7ScaleInE1ELS15_1ELNS12_9SparseSelE0EEEEEENSK_ISD_NS5_IJSC_NSA_ILi0EEES19_EEEEENS5_IJNS4_10UnderscoreES1C_S1C_EEEEENS4_13SM90_TMA_LOADENS4_14ComposedLayoutINS4_7SwizzleILi1ELi4ELi3EEENS4_25smem_sparse_ptr_flag_bitsILi2ELi8EEENSK_INS5_IJNS5_IJSC_NSA_ILi8EEEEEENS5_IJSB_NSA_ILi32EEEEEEEEENS5_IJNS5_IJS19_SH_EEESN_EEEEEEEvNS4_8identityENS4_23SM90_TMA_LOAD_MULTICASTENS1G_INS1H_ILi2ELi4ELi3EEENS4_18smem_ptr_flag_bitsILi8EEENSK_INS5_IJS1L_SH_EEENS5_IJSH_SC_EEEEEEEvS1U_EENS_8epilogue10collective6detail29Sm90TmaWarpSpecializedAdapterINS25_15DefaultEpilogueIfNS5_IJSC_llEEES29_NS24_6thread17LinearCombinationIfLi1EffLNS2A_9ScaleType4KindE0ELNS_15FloatRoundStyleE2EfEENS1_15EpilogueDefaultEEEEEvvEEEEvNT_6ParamsE,@function
        .size           _ZN7cutlass13device_kernelINS_4gemm6kernel13GemmUniversalIN4cute5tupleIJiiiiEEENS1_10collective13CollectiveMmaINS1_43MainloopSm90TmaGmmaWarpSpecializedSparseFP8ILi8ENS5_IJNS4_1CILi2EEENSA_ILi1EEESC_EEENS1_35KernelTmaWarpSpecializedCooperativeEEENS5_IJNSA_ILi256EEESG_NSA_ILi64EEEEEENS_12float_e4m3_tENS5_IJNS4_6LayoutINS5_IJiNS5_IJSB_iEEEiEEENS5_IJlNS5_IJSC_SB_EEElEEEEENSK_INS5_IJNS5_IJSH_iEEESQ_iEEENS5_IJNS5_IJSH_NSA_ILi4096EEEEEENS5_IJSC_lEEElEEEEEEEESJ_NS5_IJlSC_lEEENS4_8TiledMMAINS4_8MMA_AtomIJNS4_4SM904GMMA6SPARSE32GMMA_64x256x64_F32E4M3E4M3_SS_TNILNS12_7ScaleInE1ELS15_1ELNS12_9SparseSelE0EEEEEENSK_ISD_NS5_IJSC_NSA_ILi0EEES19_EEEEENS5_IJNS4_10UnderscoreES1C_S1C_EEEEENS4_13SM90_TMA_LOADENS4_14ComposedLayoutINS4_7SwizzleILi1ELi4ELi3EEENS4_25smem_sparse_ptr_flag_bitsILi2ELi8EEENSK_INS5_IJNS5_IJSC_NSA_ILi8EEEEEENS5_IJSB_NSA_ILi32EEEEEEEEENS5_IJNS5_IJS19_SH_EEESN_EEEEEEEvNS4_8identityENS4_23SM90_TMA_LOAD_MULTICASTENS1G_INS1H_ILi2ELi4ELi3EEENS4_18smem_ptr_flag_bitsILi8EEENSK_INS5_IJS1L_SH_EEENS5_IJSH_SC_EEEEEEEvS1U_EENS_8epilogue10collective6detail29Sm90TmaWarpSpecializedAdapterINS25_15DefaultEpilogueIfNS5_IJSC_llEEES29_NS24_6thread17LinearCombinationIfLi1EffLNS2A_9ScaleType4KindE0ELNS_15FloatRoundStyleE2EfEENS1_15EpilogueDefaultEEEEEvvEEEEvNT_6ParamsE,(.L_x_459 - _ZN7cutlass13device_kernelINS_4gemm6kernel13GemmUniversalIN4cute5tupleIJiiiiEEENS1_10collective13CollectiveMmaINS1_43MainloopSm90TmaGmmaWarpSpecializedSparseFP8ILi8ENS5_IJNS4_1CILi2EEENSA_ILi1EEESC_EEENS1_35KernelTmaWarpSpecializedCooperativeEEENS5_IJNSA_ILi256EEESG_NSA_ILi64EEEEEENS_12float_e4m3_tENS5_IJNS4_6LayoutINS5_IJiNS5_IJSB_iEEEiEEENS5_IJlNS5_IJSC_SB_EEElEEEEENSK_INS5_IJNS5_IJSH_iEEESQ_iEEENS5_IJNS5_IJSH_NSA_ILi4096EEEEEENS5_IJSC_lEEElEEEEEEEESJ_NS5_IJlSC_lEEENS4_8TiledMMAINS4_8MMA_AtomIJNS4_4SM904GMMA6SPARSE32GMMA_64x256x64_F32E4M3E4M3_SS_TNILNS12_7ScaleInE1ELS15_1ELNS12_9SparseSelE0EEEEEENSK_ISD_NS5_IJSC_NSA_ILi0EEES19_EEEEENS5_IJNS4_10UnderscoreES1C_S1C_EEEEENS4_13SM90_TMA_LOADENS4_14ComposedLayoutINS4_7SwizzleILi1ELi4ELi3EEENS4_25smem_sparse_ptr_flag_bitsILi2ELi8EEENSK_INS5_IJNS5_IJSC_NSA_ILi8EEEEEENS5_IJSB_NSA_ILi32EEEEEEEEENS5_IJNS5_IJS19_SH_EEESN_EEEEEEEvNS4_8identityENS4_23SM90_TMA_LOAD_MULTICASTENS1G_INS1H_ILi2ELi4ELi3EEENS4_18smem_ptr_flag_bitsILi8EEENSK_INS5_IJS1L_SH_EEENS5_IJSH_SC_EEEEEEEvS1U_EENS_8epilogue10collective6detail29Sm90TmaWarpSpecializedAdapterINS25_15DefaultEpilogueIfNS5_IJSC_llEEES29_NS24_6thread17LinearCombinationIfLi1EffLNS2A_9ScaleType4KindE0ELNS_15FloatRoundStyleE2EfEENS1_15EpilogueDefaultEEEEEvvEEEEvNT_6ParamsE)
        .other          _ZN7cutlass13device_kernelINS_4gemm6kernel13GemmUniversalIN4cute5tupleIJiiiiEEENS1_10collective13CollectiveMmaINS1_43MainloopSm90TmaGmmaWarpSpecializedSparseFP8ILi8ENS5_IJNS4_1CILi2EEENSA_ILi1EEESC_EEENS1_35KernelTmaWarpSpecializedCooperativeEEENS5_IJNSA_ILi256EEESG_NSA_ILi64EEEEEENS_12float_e4m3_tENS5_IJNS4_6LayoutINS5_IJiNS5_IJSB_iEEEiEEENS5_IJlNS5_IJSC_SB_EEElEEEEENSK_INS5_IJNS5_IJSH_iEEESQ_iEEENS5_IJNS5_IJSH_NSA_ILi4096EEEEEENS5_IJSC_lEEElEEEEEEEESJ_NS5_IJlSC_lEEENS4_8TiledMMAINS4_8MMA_AtomIJNS4_4SM904GMMA6SPARSE32GMMA_64x256x64_F32E4M3E4M3_SS_TNILNS12_7ScaleInE1ELS15_1ELNS12_9SparseSelE0EEEEEENSK_ISD_NS5_IJSC_NSA_ILi0EEES19_EEEEENS5_IJNS4_10UnderscoreES1C_S1C_EEEEENS4_13SM90_TMA_LOADENS4_14ComposedLayoutINS4_7SwizzleILi1ELi4ELi3EEENS4_25smem_sparse_ptr_flag_bitsILi2ELi8EEENSK_INS5_IJNS5_IJSC_NSA_ILi8EEEEEENS5_IJSB_NSA_ILi32EEEEEEEEENS5_IJNS5_IJS19_SH_EEESN_EEEEEEEvNS4_8identityENS4_23SM90_TMA_LOAD_MULTICASTENS1G_INS1H_ILi2ELi4ELi3EEENS4_18smem_ptr_flag_bitsILi8EEENSK_INS5_IJS1L_SH_EEENS5_IJSH_SC_EEEEEEEvS1U_EENS_8epilogue10collective6detail29Sm90TmaWarpSpecializedAdapterINS25_15DefaultEpilogueIfNS5_IJSC_llEEES29_NS24_6thread17LinearCombinationIfLi1EffLNS2A_9ScaleType4KindE0ELNS_15FloatRoundStyleE2EfEENS1_15EpilogueDefaultEEEEEvvEEEEvNT_6ParamsE,@"STO_CUDA_ENTRY STV_DEFAULT"
_ZN7cutlass13device_kernelINS_4gemm6kernel13GemmUniversalIN4cute5tupleIJiiiiEEENS1_10collective13CollectiveMmaINS1_43MainloopSm90TmaGmmaWarpSpecializedSparseFP8ILi8ENS5_IJNS4_1CILi2EEENSA_ILi1EEESC_EEENS1_35KernelTmaWarpSpecializedCooperativeEEENS5_IJNSA_ILi256EEESG_NSA_ILi64EEEEEENS_12float_e4m3_tENS5_IJNS4_6LayoutINS5_IJiNS5_IJSB_iEEEiEEENS5_IJlNS5_IJSC_SB_EEElEEEEENSK_INS5_IJNS5_IJSH_iEEESQ_iEEENS5_IJNS5_IJSH_NSA_ILi4096EEEEEENS5_IJSC_lEEElEEEEEEEESJ_NS5_IJlSC_lEEENS4_8TiledMMAINS4_8MMA_AtomIJNS4_4SM904GMMA6SPARSE32GMMA_64x256x64_F32E4M3E4M3_SS_TNILNS12_7ScaleInE1ELS15_1ELNS12_9SparseSelE0EEEEEENSK_ISD_NS5_IJSC_NSA_ILi0EEES19_EEEEENS5_IJNS4_10UnderscoreES1C_S1C_EEEEENS4_13SM90_TMA_LOADENS4_14ComposedLayoutINS4_7SwizzleILi1ELi4ELi3EEENS4_25smem_sparse_ptr_flag_bitsILi2ELi8EEENSK_INS5_IJNS5_IJSC_NSA_ILi8EEEEEENS5_IJSB_NSA_ILi32EEEEEEEEENS5_IJNS5_IJS19_SH_EEESN_EEEEEEEvNS4_8identityENS4_23SM90_TMA_LOAD_MULTICASTENS1G_INS1H_ILi2ELi4ELi3EEENS4_18smem_ptr_flag_bitsILi8EEENSK_INS5_IJS1L_SH_EEENS5_IJSH_SC_EEEEEEEvS1U_EENS_8epilogue10collective6detail29Sm90TmaWarpSpecializedAdapterINS25_15DefaultEpilogueIfNS5_IJSC_llEEES29_NS24_6thread17LinearCombinationIfLi1EffLNS2A_9ScaleType4KindE0ELNS_15FloatRoundStyleE2EfEENS1_15EpilogueDefaultEEEEEvvEEEEvNT_6ParamsE:
[----:B------:R-:W0:Y:S02]  /*0000*/  LDC R1, c[0x0][0x28] ;  /* 0x00000a00ff017b82 */ /* 0x000e240000000800 */
[----:B0-----:R-:W-:Y:S01]  /*0010*/  IADD3 R1, R1, -0x688, RZ ;  /* 0xfffff97801017810 */ /* 0x001fe20007ffe0ff */
[----:B------:R-:W0:Y:S01]  /*0020*/  S2R R4, SR_TID.X ;  /* 0x0000000000047919 */ /* 0x000e220000002100 */
[----:B------:R-:W-:Y:S01]  /*0030*/  ELECT P0, URZ, PT ;  /* 0x00000000003f782f */ /* 0x000fe20003800000 */
[----:B------:R-:W-:Y:S01]  /*0040*/  BSSY B0, `(.L_x_0) ;  /* 0x0000018000007945 */ /* 0x000fe20003800000 */
[--C-:B0-----:R-:W-:Y:S02]  /*0050*/  SHF.R.U32.HI R0, RZ, 0x5, R4.reuse ;  /* 0x00000005ff007819 */ /* 0x101fe40000011604 */
[----:B------:R-:W-:-:S03]  /*0060*/  SHF.R.U32.HI R2, RZ, 0x7, R4 ;  /* 0x00000007ff027819 */ /* 0x000fc60000011604 */
[----:B------:R-:W0:Y:S04]  /*0070*/  SHFL.IDX PT, R3, R0, RZ, 0x1f ;  /* 0x00001fff00037589 */ /* 0x000e2800000e0000 */
[----:B------:R-:W1:Y:S01]  /*0080*/  SHFL.IDX PT, R2, R2, RZ, 0x1f ;  /* 0x00001fff02027589 */ /* 0x000e6200000e0000 */
[----:B0-----:R-:W-:Y:S02]  /*0090*/  R2UR UR4, R3 ;  /* 0x00000000030472ca */ /* 0x001fe400000e0000 */
[----:B-1----:R-:W-:-:S11]  /*00a0*/  R2UR UR6, R2 ;  /* 0x00000000020672ca */ /* 0x002fd600000e0000 */
[----:B------:R-:W-:Y:S02]  /*00b0*/  USHF.R.S32.HI UR5, URZ, 0x1f, UR4 ;  /* 0x0000001f3f057899 */ /* 0x000fe40008011404 */
[----:B------:R-:W-:Y:S02]  /*00c0*/  ISETP.NE.OR P0, PT, RZ, UR4, !P0 ;  /* 0x00000004ff007c0c */ /* 0x000fe4000c705670 */
[----:B------:R-:W-:-:S04]  /*00d0*/  ULEA.HI UR5, UR5, UR4, URZ, 0x2 ;  /* 0x0000000405057291 */ /* 0x000fc8000f8f103f */
[----:B------:R-:W-:-:S04]  /*00e0*/  ULOP3.LUT UR5, UR5, 0xfffffffc, URZ, 0xc0, !UPT ;  /* 0xfffffffc05057892 */ /* 0x000fc8000f8ec03f */
[----:B------:R-:W-:-:S03]  /*00f0*/  UIADD3 UR8, UR4, -UR5, URZ ;  /* 0x8000000504087290 */ /* 0x000fc6000fffe03f */
[----:B------:R-:W-:Y:S09]  /*0100*/  @P0 BRA `(.L_x_1) ;  /* 0x00000000002c0947 */ /* 0x000ff20003800000 */
[----:B------:R-:W-:Y:S02]  /*0110*/  ULDC.64 UR4, c[0x0][0x198] ;  /* 0x0000660000047ab9 */ /* 0x000fe40000000a00 */
[----:B------:R-:W-:Y:S02]  /*0120*/  UIADD3 UR10, UP0, UR4, 0xf0, URZ ;  /* 0x000000f0040a7890 */ /* 0x000fe4000ff1e03f */
[----:B------:R-:W-:Y:S02]  /*0130*/  UIADD3 UR12, UP1, UR4, 0x1f0, URZ ;  /* 0x000001f0040c7890 */ /* 0x000fe4000ff3e03f */
[----:B------:R-:W-:Y:S02]  /*0140*/  UIADD3 UR4, UP2, UR4, 0x2f0, URZ ;  /* 0x000002f004047890 */ /* 0x000fe4000ff5e03f */
[----:B------:R-:W-:Y:S02]  /*0150*/  UIADD3.X UR11, URZ, UR5, URZ, UP0, !UPT ;  /* 0x000000053f0b7290 */ /* 0x000fe400087fe43f */
[----:B------:R-:W-:-:S02]  /*0160*/  UIADD3.X UR13, URZ, UR5, URZ, UP1, !UPT ;  /* 0x000000053f0d7290 */ /* 0x000fc40008ffe43f */
[----:B------:R-:W-:-:S05]  /*0170*/  UIADD3.X UR5, URZ, UR5, URZ, UP2, !UPT ;  /* 0x000000053f057290 */ /* 0x000fca00097fe43f */
[----:B------:R0:W-:Y:S02]  /*0180*/  UTMACCTL.PF [UR10] ;  /* 0x000000000a0079b9 */ /* 0x0001e40008040000 */
[----:B------:R0:W-:Y:S02]  /*0190*/  UTMACCTL.PF [UR12] ;  /* 0x000000000c0079b9 */ /* 0x0001e40008040000 */
[----:B------:R0:W-:Y:S02]  /*01a0*/  UTMACCTL.PF [UR4] ;  /* 0x00000000040079b9 */ /* 0x0001e40008040000 */
[----:B0-----:R-:W-:Y:S01]  /*01b0*/  NOP ;  /* 0x0000000000007918 */ /* 0x001fe20000000000 */
.L_x_1:
[----:B------:R-:W-:Y:S05]  /*01c0*/  BSYNC B0 ;  /* 0x0000000000007941 */ /* 0x000fea0003800000 */
.L_x_0:
[----:B------:R-:W0:Y:S01]  /*01d0*/  SHFL.IDX PT, R3, R0, RZ, 0x1f ;  /* 0x00001fff00037589 */ /* 0x000e2200000e0000 */
[----:B------:R-:W-:Y:S01]  /*01e0*/  UISETP.NE.AND UP0, UPT, UR8, 0x3, UPT ;  /* 0x000000030800788c */ /* 0x000fe2000bf05270 */
[----:B------:R-:W-:Y:S01]  /*01f0*/  ISETP.NE.AND P1, PT, RZ, UR6, PT ;  /* 0x00000006ff007c0c */ /* 0x000fe2000bf25270 */
[----:B------:R-:W-:Y:S02]  /*0200*/  UIADD3 UR10, UR6, -0x1, URZ ;  /* 0xffffffff060a7890 */ /* 0x000fe4000fffe03f */
[----:B------:R-:W-:Y:S02]  /*0210*/  UISETP.EQ.OR UP0, UPT, UR8, URZ, !UP0 ;  /* 0x0000003f0800728c */ /* 0x000fe4000c702670 */
[----:B------:R-:W-:Y:S02]  /*0220*/  UISETP.GE.U32.AND UP1, UPT, UR10, 0x2, UPT ;  /* 0x000000020a00788c */ /* 0x000fe4000bf26070 */
[----:B------:R-:W-:-:S04]  /*0230*/  UISETP.EQ.AND UP0, UPT, UR6, URZ, UP0 ;  /* 0x0000003f0600728c */ /* 0x000fc80008702270 */
[----:B------:R-:W-:-:S04]  /*0240*/  USEL UR13, URZ, 0x1, !UP0 ;  /* 0x000000013f0d7887 */ /* 0x000fc8000c000000 */
[----:B------:R-:W-:Y:S01]  /*0250*/  USEL UR13, UR13, 0x2, UP1 ;  /* 0x000000020d0d7887 */ /* 0x000fe20008800000 */
[----:B0-----:R-:W-:-:S13]  /*0260*/  ISETP.NE.AND P0, PT, R3, RZ, PT ;  /* 0x000000ff0300720c */ /* 0x001fda0003f05270 */
[----:B------:R-:W-:Y:S05]  /*0270*/  @P0 BRA `(.L_x_2) ;  /* 0x0000000000840947 */ /* 0x000fea0003800000 */
[----:B------:R-:W-:Y:S01]  /*0280*/  ELECT P0, URZ, PT ;  /* 0x00000000003f782f */ /* 0x000fe20003800000 */
[----:B------:R-:W-:-:S12]  /*0290*/  BSSY B0, `(.L_x_2) ;  /* 0x000001f000007945 */ /* 0x000fd80003800000 */
[----:B------:R-:W-:Y:S05]  /*02a0*/  @!P0 BRA `(.L_x_3) ;  /* 0x0000000000748947 */ /* 0x000fea0003800000 */
[----:B------:R-:W0:Y:S01]  /*02b0*/  S2UR UR9, SR_CgaCtaId ;  /* 0x00000000000979c3 */ /* 0x000e220000008800 */
[----:B------:R-:W-:Y:S01]  /*02c0*/  UMOV UR4, 0x400 ;  /* 0x0000040000047882 */ /* 0x000fe20000000000 */
[----:B------:R-:W-:Y:S01]  /*02d0*/  UMOV UR5, 0x1 ;  /* 0x0000000100057882 */ /* 0x000fe20000000000 */
[----:B------:R-:W-:Y:S02]  /*02e0*/  UMOV UR6, 0x4 ;  /* 0x0000000400067882 */ /* 0x000fe40000000000 */
[----:B------:R-:W-:-:S04]  /*02f0*/  UIADD3 UR6, -UR6, 0x100000, URZ ;  /* 0x0010000006067890 */ /* 0x000fc8000fffe13f */
[----:B------:R-:W-:Y:S02]  /*0300*/  USHF.L.U32 UR7, UR6, 0xb, URZ ;  /* 0x0000000b06077899 */ /* 0x000fe4000800063f */
[----:B------:R-:W-:Y:S02]  /*0310*/  USHF.L.U32 UR6, UR6, 0x1, URZ ;  /* 0x0000000106067899 */ /* 0x000fe4000800063f */
[----:B0-----:R-:W-:Y:S02]  /*0320*/  ULEA UR9, UR9, UR4, 0x18 ;  /* 0x0000000409097291 */ /* 0x001fe4000f8ec03f */
[----:B------:R-:W-:-:S04]  /*0330*/  UIADD3 UR4, -UR5, 0x100000, URZ ;  /* 0x0010000005047890 */ /* 0x000fc8000fffe13f */
[----:B------:R-:W-:Y:S02]  /*0340*/  USHF.L.U32 UR5, UR4, 0xb, URZ ;  /* 0x0000000b04057899 */ /* 0x000fe4000800063f */
[----:B------:R-:W-:Y:S01]  /*0350*/  USHF.L.U32 UR4, UR4, 0x1, URZ ;  /* 0x0000000104047899 */ /* 0x000fe2000800063f */
[----:B------:R-:W0:Y:S11]  /*0360*/  FENCE.VIEW.ASYNC.S ;  /* 0x00000000000073c6 */ /* 0x000e360000000000 */
[----:B0-----:R0:W1:Y:S01]  /*0370*/  SYNCS.EXCH.64 URZ, [UR9], UR4 ;  /* 0x00000004093f75b2 */ /* 0x0010620008000100 */
[----:B------:R0:W2:Y:S01]  /*0380*/  SYNCS.EXCH.64 URZ, [UR9+0x40], UR6 ;  /* 0x00004006093f75b2 */ /* 0x0000a20008000100 */
[----:B------:R0:W3:Y:S01]  /*0390*/  SYNCS.EXCH.64 URZ, [UR9+0x8], UR4 ;  /* 0x00000804093f75b2 */ /* 0x0000e20008000100 */
[----:B------:R0:W4:Y:S01]  /*03a0*/  SYNCS.EXCH.64 URZ, [UR9+0x48], UR6 ;  /* 0x00004806093f75b2 */ /* 0x0001220008000100 */
[----:B------:R0:W0:Y:S01]  /*03b0*/  SYNCS.EXCH.64 URZ, [UR9+0x10], UR4 ;  /* 0x00001004093f75b2 */ /* 0x0000220008000100 */
        /* <DEDUP_REMOVED lines=11> */
[----:B------:R-:W-:Y:S01]  /*0470*/  NOP ;  /* 0x0000000000007918 */ /* 0x000fe20000000000 */
.L_x_3:
[----:B0-----:R-:W-:Y:S05]  /*0480*/  BSYNC B0 ;  /* 0x0000000000007941 */ /* 0x001fea0003800000 */
.L_x_2:
[----:B------:R-:W0:Y:S01]  /*0490*/  S2UR UR9, SR_CTAID.X ;  /* 0x00000000000979c3 */ /* 0x000e220000002500 */
[----:B------:R-:W-:Y:S01]  /*04a0*/  SHF.R.S32.HI R2, RZ, 0x1f, R4 ;  /* 0x0000001fff027819 */ /* 0x000fe20000011404 */
[----:B------:R-:W5:Y:S01]  /*04b0*/  SHFL.IDX PT, R0, R0, RZ, 0x1f ;  /* 0x00001fff00007589 */ /* 0x000f6200000e0000 */
[----:B------:R-:W-:Y:S01]  /*04c0*/  ELECT P0, URZ, PT ;  /* 0x00000000003f782f */ /* 0x000fe20003800000 */
[----:B------:R-:W-:Y:S01]  /*04d0*/  NOP ;  /* 0x0000000000007918 */ /* 0x000fe20000000000 */
[----:B------:R-:W-:Y:S01]  /*04e0*/  LEA.HI R2, R2, R4, RZ, 0x7 ;  /* 0x0000000402027211 */ /* 0x000fe200078f38ff */
[----:B------:R-:W-:Y:S01]  /*04f0*/  ULDC UR4, c[0x0][0x150] ;  /* 0x0000540000047ab9 */ /* 0x000fe20000000800 */
[----:B------:R-:W-:Y:S01]  /*0500*/  NOP ;  /* 0x0000000000007918 */ /* 0x000fe20000000000 */
[----:B------:R-:W1:Y:S01]  /*0510*/  LDC R8, c[0x0][0x144] ;  /* 0x00005100ff087b82 */ /* 0x000e620000000800 */
[----:B------:R-:W-:-:S05]  /*0520*/  LOP3.LUT R2, R2, 0xffffff80, RZ, 0xc0, !PT ;  /* 0xffffff8002027812 */ /* 0x000fca00078ec0ff */
[----:B------:R-:W-:Y:S02]  /*0530*/  IMAD.IADD R4, R4, 0x1, -R2 ;  /* 0x0000000104047824 */ /* 0x000fe400078e0a02 */
[----:B------:R-:W2:Y:S01]  /*0540*/  S2R R2, SR_CTAID.Y ;  /* 0x0000000000027919 */ /* 0x000ea20000002600 */
[----:B------:R-:W3:Y:S02]  /*0550*/  LDC R13, c[0x0][0x148] ;  /* 0x00005200ff0d7b82 */ /* 0x000ee40000000800 */
[----:B------:R-:W-:-:S04]  /*0560*/  SHF.R.S32.HI R5, RZ, 0x1f, R4 ;  /* 0x0000001fff057819 */ /* 0x000fc80000011404 */
[----:B------:R-:W-:Y:S02]  /*0570*/  LEA.HI R5, R5, R4, RZ, 0x3 ;  /* 0x0000000405057211 */ /* 0x000fe400078f18ff */
[----:B0-----:R-:W-:Y:S02]  /*0580*/  I2FP.F32.U32 R6, UR9 ;  /* 0x0000000900067c45 */ /* 0x001fe40008201000 */
[----:B-----5:R-:W-:Y:S02]  /*0590*/  ISETP.NE.OR P0, PT, R0, RZ, !P0 ;  /* 0x000000ff0000720c */ /* 0x020fe40004705670 */
[----:B------:R-:W-:Y:S01]  /*05a0*/  SHF.R.S32.HI R0, RZ, 0x3, R5 ;  /* 0x00000003ff007819 */ /* 0x000fe20000011405 */
[----:B------:R-:W-:Y:S01]  /*05b0*/  FMUL R7, R6, UR4 ;  /* 0x0000000406077c20 */ /* 0x000fe20008400000 */
[----:B------:R-:W-:Y:S01]  /*05c0*/  SHF.R.S32.HI R6, RZ, 0x1f, R3 ;  /* 0x0000001fff067819 */ /* 0x000fe20000011403 */
[----:B------:R-:W-:Y:S01]  /*05d0*/  ULDC UR4, c[0x0][0x154] ;  /* 0x0000550000047ab9 */ /* 0x000fe20000000800 */
[----:B------:R-:W-:-:S02]  /*05e0*/  SHF.R.S32.HI R5, RZ, 0x1f, R5 ;  /* 0x0000001fff057819 */ /* 0x000fc40000011405 */
[----:B------:R-:W-:Y:S01]  /*05f0*/  LEA.HI R6, R6, R3, RZ, 0x2 ;  /* 0x0000000306067211 */ /* 0x000fe200078f10ff */
[----:B------:R-:W0:Y:S01]  /*0600*/  F2I.U32.TRUNC.NTZ R7, R7 ;  /* 0x0000000700077305 */ /* 0x000e22000020f000 */
[----:B------:R-:W-:Y:S02]  /*0610*/  LEA.HI R5, R5, R0, RZ, 0x2 ;  /* 0x0000000005057211 */ /* 0x000fe400078f10ff */
[----:B------:R-:W-:Y:S01]  /*0620*/  LOP3.LUT R6, R6, 0x3ffffffc, RZ, 0xc0, !PT ;  /* 0x3ffffffc06067812 */ /* 0x000fe200078ec0ff */
[----:B------:R-:W-:Y:S01]  /*0630*/  VOTEU.ALL UP0, P0 ;  /* 0x00000000003f7886 */ /* 0x000fe20000000000 */
[----:B------:R-:W-:Y:S01]  /*0640*/  LOP3.LUT R5, R5, 0xfffffffc, RZ, 0xc0, !PT ;  /* 0xfffffffc05057812 */ /* 0x000fe200078ec0ff */
[----:B------:R-:W-:Y:S02]  /*0650*/  VOTEU.ALL UP1, P0 ;  /* 0x00000000003f7886 */ /* 0x000fe40000020000 */
[----:B------:R-:W-:Y:S01]  /*0660*/  IMAD.IADD R6, R3, 0x1, -R6 ;  /* 0x0000000103067824 */ /* 0x000fe200078e0a06 */
[----:B------:R-:W-:Y:S01]  /*0670*/  IADD3 R5, R0, -R5, RZ ;  /* 0x8000000500057210 */ /* 0x000fe20007ffe0ff */
[----:B------:R-:W5:Y:S01]  /*0680*/  @!UP0 S2UR UR7, SR_CgaCtaId ;  /* 0x00000000000789c3 */ /* 0x000f620000008800 */
[----:B------:R-:W-:Y:S01]  /*0690*/  @!UP0 UMOV UR6, 0x400 ;  /* 0x0000040000068882 */ /* 0x000fe20000000000 */
[----:B--2---:R-:W-:-:S02]  /*06a0*/  I2FP.F32.U32 R9, R2 ;  /* 0x0000000200097245 */ /* 0x004fc40000201000 */
[----:B------:R-:W-:Y:S01]  /*06b0*/  LEA R5, R6, R5, 0x2 ;  /* 0x0000000506057211 */ /* 0x000fe200078e10ff */
[----:B0-----:R-:W-:Y:S02]  /*06c0*/  IMAD.MOV R11, RZ, RZ, -R7 ;  /* 0x000000ffff0b7224 */ /* 0x001fe400078e0a07 */
[----:B------:R-:W-:Y:S01]  /*06d0*/  FMUL R9, R9, UR4 ;  /* 0x0000000409097c20 */ /* 0x000fe20008400000 */
[----:B------:R-:W-:Y:S01]  /*06e0*/  LEA.HI R6, R5, R5, RZ, 0x1 ;  /* 0x0000000505067211 */ /* 0x000fe200078f08ff */
[----:B-1----:R-:W-:Y:S01]  /*06f0*/  IMAD R0, R8, R11, UR9 ;  /* 0x0000000908007e24 */ /* 0x002fe2000f8e020b */
[----:B------:R-:W-:Y:S01]  /*0700*/  UMOV UR4, 0x20 ;  /* 0x0000002000047882 */ /* 0x000fe20000000000 */
[----:B------:R-:W0:Y:S01]  /*0710*/  LDC R8, c[0x0][0x140] ;  /* 0x00005000ff087b82 */ /* 0x000e220000000800 */
[----:B------:R-:W-:Y:S01]  /*0720*/  LOP3.LUT R6, R6, 0xfffffffe, RZ, 0xc0, !PT ;  /* 0xfffffffe06067812 */ /* 0x000fe200078ec0ff */
[----:B------:R-:W1:Y:S01]  /*0730*/  F2I.U32.TRUNC.NTZ R9, R9 ;  /* 0x0000000900097305 */ /* 0x000e62000020f000 */
[----:B------:R-:W-:-:S04]  /*0740*/  @!UP0 UIADD3 UR4, -UR4, 0x100000, URZ ;  /* 0x0010000004048890 */ /* 0x000fc8000fffe13f */
[----:B------:R-:W-:Y:S02]  /*0750*/  @!UP0 USHF.L.U32 UR5, UR4, 0xb, URZ ;  /* 0x0000000b04058899 */ /* 0x000fe4000800063f */
[----:B------:R-:W-:Y:S01]  /*0760*/  @!UP0 USHF.L.U32 UR4, UR4, 0x1, URZ ;  /* 0x0000000104048899 */ /* 0x000fe2000800063f */
[C---:B------:R-:W-:Y:S01]  /*0770*/  IADD3 R7, R5.reuse, -R6, RZ ;  /* 0x8000000605077210 */ /* 0x040fe20007ffe0ff */
[----:B------:R-:W-:-:S03]  /*0780*/  IMAD.SHL.U32 R6, R5, 0x4, RZ ;  /* 0x0000000405067824 */ /* 0x000fc600078e00ff */
[----:B------:R-:W-:Y:S02]  /*0790*/  ISETP.NE.AND P2, PT, R7, R0, PT ;  /* 0x000000000700720c */ /* 0x000fe40003f45270 */
[----:B------:R-:W-:Y:S01]  /*07a0*/  LOP3.LUT R10, R5, 0xc, R6, 0x78, !PT ;  /* 0x0000000c050a7812 */ /* 0x000fe200078e7806 */
[----:B-----5:R-:W-:Y:S01]  /*07b0*/  @!UP0 ULEA UR6, UR7, UR6, 0x18 ;  /* 0x0000000607068291 */ /* 0x020fe2000f8ec03f */
[----:B------:R-:W-:Y:S01]  /*07c0*/  VOTEU.ALL UP0, P0 ;  /* 0x00000000003f7886 */ /* 0x000fe20000000000 */
[----:B------:R-:W-:Y:S01]  /*07d0*/  LOP3.LUT P0, RZ, R4, 0x7, RZ, 0xc0, !PT ;  /* 0x0000000704ff7812 */ /* 0x000fe2000780c0ff */
[----:B------:R-:W-:Y:S01]  /*07e0*/  IMAD.MOV.U32 R4, RZ, RZ, 0x1 ;  /* 0x00000001ff047424 */ /* 0x000fe200078e00ff */
[----:B-1----:R-:W-:Y:S01]  /*07f0*/  IADD3 R12, -R9, RZ, RZ ;  /* 0x000000ff090c7210 */ /* 0x002fe20007ffe1ff */
[----:B------:R1:W-:Y:S01]  /*0800*/  STL [R1+0x460], R10 ;  /* 0x0004600a01007387 */ /* 0x0003e20000100800 */
[----:B------:R-:W-:-:S04]  /*0810*/  ISETP.LT.U32.AND P0, PT, R10, 0x2, !P0 ;  /* 0x000000020a00780c */ /* 0x000fc80004701070 */
[----:B------:R-:W-:Y:S01]  /*0820*/  @P2 LEA.HI R5, R10, R10, RZ, 0x1 ;  /* 0x0000000a0a052211 */ /* 0x000fe200078f08ff */
[----:B---3--:R-:W-:Y:S01]  /*0830*/  IMAD R6, R13, R12, R2 ;  /* 0x0000000c0d067224 */ /* 0x008fe200078e0202 */
[----:B0-----:R-:W-:Y:S01]  /*0840*/  ISETP.EQ.U32.AND P5, PT, R8, 0x1, PT ;  /* 0x000000010800780c */ /* 0x001fe20003fa2070 */
[----:B------:R-:W0:Y:S02]  /*0850*/  FENCE.VIEW.ASYNC.S ;  /* 0x00000000000073c6 */ /* 0x000e240000000000 */
[----:B0-----:R1:W0:Y:S01]  /*0860*/  @!UP0 SYNCS.EXCH.64 URZ, [UR6+0x90], UR4 ;  /* 0x00009004063f85b2 */ /* 0x0012220008000100 */
[----:B------:R-:W-:-:S04]  /*0870*/  @P2 SHF.R.S32.HI R5, RZ, 0x1, R5 ;  /* 0x00000001ff052819 */ /* 0x000fc80000011405 */
[----:B------:R-:W-:Y:S02]  /*0880*/  @P2 ISETP.NE.AND P3, PT, R5, R6, PT ;  /* 0x000000060500220c */ /* 0x000fe40003f65270 */
[----:B------:R-:W-:Y:S02]  /*0890*/  SEL R5, RZ, 0x1, !P0 ;  /* 0x00000001ff057807 */ /* 0x000fe40004000000 */
[----:B------:R-:W-:-:S03]  /*08a0*/  @P2 SEL R4, RZ, 0x1, P3 ;  /* 0x00000001ff042807 */ /* 0x000fc60001800000 */
[----:B------:R1:W-:Y:S04]  /*08b0*/  STL [R1+0x468], R5 ;  /* 0x0004680501007387 */ /* 0x0003e80000100800 */
[----:B------:R1:W-:Y:S01]  /*08c0*/  STL [R1+0x464], R4 ;  /* 0x0004640401007387 */ /* 0x0003e20000100800 */
[----:B------:R1:W2:Y:S01]  /*08d0*/  @!UP1 SYNCS.EXCH.64 URZ, [UR6+0x98], UR4 ;  /* 0x00009804063f95b2 */ /* 0x0002a20008000100 */
[----:B------:R-:W-:Y:S01]  /*08e0*/  NOP ;  /* 0x0000000000007918 */ /* 0x000fe20000000000 */
[----:B------:R-:W-:Y:S05]  /*08f0*/  @!P5 BRA `(.L_x_4) ;  /* 0x000000000008d947 */ /* 0x000fea0003800000 */
[----:B0-2-4-:R-:W-:Y:S01]  /*0900*/  UCGABAR_ARV ;  /* 0x00000000000079c7 */ /* 0x015fe20008000000 */
[----:B------:R-:W-:Y:S05]  /*0910*/  BRA `(.L_x_5) ;  /* 0x0000000000047947 */ /* 0x000fea0003800000 */
.L_x_4:
[----:B0-2-4-:R-:W-:Y:S01]  /*0920*/  NOP ;  /* 0x0000000000007918 */ /* 0x015fe20000000000 */
.L_x_5:
[----:B------:R-:W0:Y:S01]  /*0930*/  LDC R3, c[0x0][0x75c] ;  /* 0x0001d700ff037b82 */ /* 0x000e220000000800 */
[----:B-1----:R-:W-:Y:S01]  /*0940*/  MOV R4, UR9 ;  /* 0x0000000900047c02 */ /* 0x002fe20008000f00 */
[----:B------:R-:W-:Y:S01]  /*0950*/  IMAD.MOV.U32 R5, RZ, RZ, RZ ;  /* 0x000000ffff057224 */ /* 0x000fe200078e00ff */
[----:B0-----:R-:W-:-:S13]  /*0960*/  ISETP.NE.AND P4, PT, R3, 0x1, PT ;  /* 0x000000010300780c */ /* 0x001fda0003f85270 */
[----:B------:R-:W0:Y:S01]  /*0970*/  @P4 LDC R7, c[0x0][0x10] ;  /* 0x00000400ff074b82 */ /* 0x000e220000000800 */
[----:B------:R-:W-:Y:S01]  /*0980*/  @P4 IMAD.MOV.U32 R3, RZ, RZ, RZ ;  /* 0x000000ffff034224 */ /* 0x000fe200078e00ff */
[----:B------:R-:W-:-:S06]  /*0990*/  @P4 MOV R11, RZ ;  /* 0x000000ff000b4202 */ /* 0x000fcc0000000f00 */
[----:B------:R-:W1:Y:S01]  /*09a0*/  @!P4 LDC R9, c[0x0][0xc] ;  /* 0x00000300ff09cb82 */ /* 0x000e620000000800 */
[----:B0-----:R-:W-:-:S04]  /*09b0*/  @P4 IMAD.WIDE.U32 R6, R7, UR9, R2 ;  /* 0x0000000907064c25 */ /* 0x001fc8000f8e0002 */
[----:B------:R-:W-:Y:S01]  /*09c0*/  @P4 IMAD.IADD R15, R7, 0x1, R11 ;  /* 0x00000001070f4824 */ /* 0x000fe200078e020b */
[----:B------:R-:W-:Y:S01]  /*09d0*/  @P4 MOV R10, R6 ;  /* 0x00000006000a4202 */ /* 0x000fe20000000f00 */
[----:B-1----:R-:W-:-:S04]  /*09e0*/  @!P4 IMAD.WIDE.U32 R4, R2, R9, R4 ;  /* 0x000000090204c225 */ /* 0x002fc800078e0004 */
[----:B------:R-:W-:Y:S01]  /*09f0*/  @!P4 IMAD.MOV.U32 R15, RZ, RZ, R5 ;  /* 0x000000ffff0fc224 */ /* 0x000fe200078e0005 */
[----:B------:R-:W-:-:S05]  /*0a00*/  @!P4 MOV R10, R4 ;  /* 0x00000004000ac202 */ /* 0x000fca0000000f00 */
[----:B------:R0:W-:Y:S04]  /*0a10*/  STL [R1+0x470], R10 ;  /* 0x0004700a01007387 */ /* 0x0001e80000100800 */
[----:B------:R0:W-:Y:S01]  /*0a20*/  STL [R1+0x46c], R15 ;  /* 0x00046c0f01007387 */ /* 0x0001e20000100800 */
[----:B------:R-:W-:Y:S05]  /*0a30*/  @!P5 BRA `(.L_x_6) ;  /* 0x00000000000cd947 */ /* 0x000fea0003800000 */
[----:B------:R-:W-:Y:S01]  /*0a40*/  UCGABAR_WAIT ;  /* 0x0000000000007dc7 */ /* 0x000fe20008000000 */
[----:B------:R-:W-:Y:S01]  /*0a50*/  CCTL.IVALL ;  /* 0x00000000ff00798f */ /* 0x000fe20002000000 */
[----:B------:R-:W-:Y:S05]  /*0a60*/  BRA `(.L_x_7) ;  /* 0x0000000000047947 */ /* 0x000fea0003800000 */
.L_x_6:
[----:B------:R-:W-:Y:S06]  /*0a70*/  BAR.SYNC.DEFER_BLOCKING 0x0 ;  /* 0x0000000000007b1d */ /* 0x000fec0000010000 */
.L_x_7:
[----:B------:R-:W-:Y:S05]  /*0a80*/  @!P1 BRA `(.L_x_8) ;  /* 0x000001e400a49947 */ /* 0x000fea0003800000 */
[----:B------:R-:W-:-:S06]  /*0a90*/  UISETP.GT.U32.AND UP0, UPT, UR10, 0x1, UPT ;  /* 0x000000010a00788c */ /* 0x000fcc000bf04070 */
[----:B------:R-:W-:-:S13]  /*0aa0*/  PLOP3.LUT P0, PT, PT, PT, UP0, 0x80, 0x0 ;  /* 0x000000000000781c */ /* 0x000fda0003f0f008 */
[----:B------:R-:W-:Y:S05]  /*0ab0*/  @P0 EXIT ;  /* 0x000000000000094d */ /* 0x000fea0003800000 */
[----:B------:R-:W-:Y:S01]  /*0ac0*/  MOV R6, 0xffffffff ;  /* 0xffffffff00067802 */ /* 0x000fe20000000f00 */
[----:B------:R-:W-:Y:S01]  /*0ad0*/  IMAD.MOV.U32 R5, RZ, RZ, -0x1 ;  /* 0xffffffffff057424 */ /* 0x000fe200078e00ff */
[----:B------:R-:W-:Y:S01]  /*0ae0*/  ULDC.64 UR4, c[0x0][0x750] ;  /* 0x0001d40000047ab9 */ /* 0x000fe20000000a00 */
[----:B------:R-:W-:Y:S01]  /*0af0*/  UMOV UR14, 0xffffffff ;  /* 0xffffffff000e7882 */ /* 0x000fe20000000000 */
[----:B------:R-:W-:Y:S01]  /*0b00*/  ISETP.GE.U32.AND P0, PT, R10, UR4, PT ;  /* 0x000000040a007c0c */ /* 0x000fe2000bf06070 */
[----:B------:R1:W-:Y:S01]  /*0b10*/  STL [R1+0x478], R6 ;  /* 0x0004780601007387 */ /* 0x0003e20000100800 */
[----:B------:R-:W-:Y:S02]  /*0b20*/  PRMT R4, RZ, 0x7610, R4 ;  /* 0x00007610ff047816 */ /* 0x000fe40000000004 */
[----:B------:R-:W-:Y:S01]  /*0b30*/  ISETP.GE.U32.AND.EX P0, PT, R15, UR5, PT, P0 ;  /* 0x000000050f007c0c */ /* 0x000fe2000bf06100 */
[----:B------:R1:W-:-:S12]  /*0b40*/  STL [R1+0x474], R5 ;  /* 0x0004740501007387 */ /* 0x0003d80000100800 */
[----:B-1----:R-:W-:Y:S05]  /*0b50*/  @P0 BRA `(.L_x_9) ;  /* 0x00000004003c0947 */ /* 0x002fea0003800000 */
[----:B------:R-:W-:Y:S01]  /*0b60*/  ULDC.64 UR14, c[0x0][0x728] ;  /* 0x0001ca00000e7ab9 */ /* 0x000fe20000000a00 */
[----:B------:R-:W1:Y:S01]  /*0b70*/  LDC.64 R8, c[0x0][0x720] ;  /* 0x0001c800ff087b82 */ /* 0x000e620000000a00 */
[----:B------:R-:W-:Y:S01]  /*0b80*/  ISETP.NE.U32.AND P0, PT, RZ, UR14, PT ;  /* 0x0000000eff007c0c */ /* 0x000fe2000bf05070 */
[----:B------:R-:W-:Y:S01]  /*0b90*/  ULDC UR11, c[0x0][0x730] ;  /* 0x0001cc00000b7ab9 */ /* 0x000fe20000000800 */
[----:B------:R-:W-:Y:S02]  /*0ba0*/  R2UR UR4, R10 ;  /* 0x000000000a0472ca */ /* 0x000fe400000e0000 */
[----:B------:R-:W-:Y:S02]  /*0bb0*/  ISETP.NE.AND.EX P0, PT, RZ, UR15, PT, P0 ;  /* 0x0000000fff007c0c */ /* 0x000fe4000bf05300 */
[----:B------:R-:W-:-:S11]  /*0bc0*/  R2UR UR5, R15 ;  /* 0x000000000f0572ca */ /* 0x000fd600000e0000 */
[----:B------:R-:W-:Y:S05]  /*0bd0*/  @!P0 BRA `(.L_x_10) ;  /* 0x0000000000308947 */ /* 0x000fea0003800000 */
[----:B------:R-:W-:Y:S01]  /*0be0*/  R2UR UR4, R10 ;  /* 0x000000000a0472ca */ /* 0x000fe200000e0000 */
[----:B------:R-:W-:Y:S01]  /*0bf0*/  ULDC UR8, c[0x0][0x734] ;  /* 0x0001cd0000087ab9 */ /* 0x000fe20000000800 */
[----:B------:R-:W-:-:S11]  /*0c00*/  R2UR UR10, R15 ;  /* 0x000000000f0a72ca */ /* 0x000fd600000e0000 */
[----:B------:R-:W-:-:S04]  /*0c10*/  UIADD3 UR8, UP0, UR4, UR8, URZ ;  /* 0x0000000804087290 */ /* 0x000fc8000ff1e03f */
[----:B------:R-:W-:-:S04]  /*0c20*/  UIADD3.X UR10, URZ, UR10, URZ, UP0, !UPT ;  /* 0x0000000a3f0a7290 */ /* 0x000fc800087fe43f */
[----:B------:R-:W-:-:S04]  /*0c30*/  UIMAD.WIDE.U32 UR4, UR10, UR14, URZ ;  /* 0x0000000e0a0472a5 */ /* 0x000fc8000f8e003f */
[----:B------:R-:W-:Y:S02]  /*0c40*/  UIMAD.WIDE.U32 UR6, UP0, UR8, UR15, UR4 ;  /* 0x0000000f080672a5 */ /* 0x000fe4000f800004 */
[----:B------:R-:W-:Y:S02]  /*0c50*/  UIMAD.WIDE.U32 UR4, UR8, UR14, URZ ;  /* 0x0000000e080472a5 */ /* 0x000fe4000f8e003f */
[----:B------:R-:W-:Y:S02]  /*0c60*/  UIADD3.X UR9, URZ, URZ, URZ, UP0, !UPT ;  /* 0x0000003f3f097290 */ /* 0x000fe400087fe43f */
[----:B------:R-:W-:Y:S01]  /*0c70*/  UIADD3 URZ, UP0, UR5, UR6, URZ ;  /* 0x00000006053f7290 */ /* 0x000fe2000ff1e03f */
[----:B------:R-:W-:-:S03]  /*0c80*/  UMOV UR8, UR7 ;  /* 0x0000000700087c82 */ /* 0x000fc60008000000 */
[----:B------:R-:W-:-:S12]  /*0c90*/  UIMAD.WIDE.U32.X UR4, UR10, UR15, UR8, UP0 ;  /* 0x0000000f0a0472a5 */ /* 0x000fd800080e0408 */
.L_x_10:
[----:B------:R-:W-:Y:S01]  /*0ca0*/  USHF.R.U64 UR14, UR4, UR11, UR5 ;  /* 0x0000000b040e7299 */ /* 0x000fe20008001205 */
[----:B------:R-:W2:Y:S01]  /*0cb0*/  LDC.64 R20, c[0x0][0x740] ;  /* 0x0001d000ff147b82 */ /* 0x000ea20000000a00 */
[----:B------:R-:W-:Y:S01]  /*0cc0*/  USHF.R.U32.HI UR4, URZ, UR11, UR5 ;  /* 0x0000000b3f047299 */ /* 0x000fe20008011605 */
[----:B------:R-:W-:Y:S02]  /*0cd0*/  IMAD.MOV.U32 R4, RZ, RZ, R10 ;  /* 0x000000ffff047224 */ /* 0x000fe400078e000a */
[----:B------:R-:W-:Y:S01]  /*0ce0*/  IMAD R25, R13, R12, R2 ;  /* 0x0000000c0d197224 */ /* 0x000fe200078e0202 */
[----:B------:R-:W-:Y:S01]  /*0cf0*/  IADD3 R3, P0, RZ, -UR14, RZ ;  /* 0x8000000eff037c10 */ /* 0x000fe2000ff1e0ff */
[----:B------:R-:W-:Y:S02]  /*0d00*/  IMAD.MOV.U32 R13, RZ, RZ, 0x1 ;  /* 0x00000001ff0d7424 */ /* 0x000fe400078e00ff */
[----:B------:R-:W0:Y:S01]  /*0d10*/  LDC R14, c[0x0][0x718] ;  /* 0x0001c600ff0e7b82 */ /* 0x000e220000000800 */
[----:B------:R-:W-:-:S05]  /*0d20*/  IADD3.X R5, RZ, ~UR4, RZ, P0, !PT ;  /* 0x80000004ff057c10 */ /* 0x000fca00087fe4ff */
[-C--:B-1----:R-:W-:Y:S01]  /*0d30*/  IMAD R6, R5, R8.reuse, RZ ;  /* 0x0000000805067224 */ /* 0x082fe200078e02ff */
[----:B------:R-:W-:Y:S01]  /*0d40*/  MOV R5, R15 ;  /* 0x0000000f00057202 */ /* 0x000fe20000000f00 */
[----:B------:R-:W1:Y:S02]  /*0d50*/  LDC R16, c[0x0][0x708] ;  /* 0x0001c200ff107b82 */ /* 0x000e640000000800 */
[----:B------:R-:W-:-:S06]  /*0d60*/  IMAD.WIDE.U32 R4, R3, R8, R4 ;  /* 0x0000000803047225 */ /* 0x000fcc00078e0004 */
[----:B------:R-:W3:Y:S01]  /*0d70*/  LDC R18, c[0x0][0x758] ;  /* 0x0001d600ff127b82 */ /* 0x000ee20000000800 */
[----:B------:R-:W-:Y:S01]  /*0d80*/  IMAD R3, R3, R9, R6 ;  /* 0x0000000903037224 */ /* 0x000fe200078e0206 */
[----:B--2---:R-:W-:-:S03]  /*0d90*/  ISETP.NE.U32.AND P0, PT, R20, RZ, PT ;  /* 0x000000ff1400720c */ /* 0x004fc60003f05070 */
[----:B------:R-:W-:Y:S01]  /*0da0*/  IMAD.IADD R3, R5, 0x1, R3 ;  /* 0x0000000105037824 */ /* 0x000fe200078e0203 */
[----:B------:R-:W-:Y:S02]  /*0db0*/  ISETP.NE.AND.EX P0, PT, R21, RZ, PT, P0 ;  /* 0x000000ff1500720c */ /* 0x000fe40003f05300 */
[----:B------:R-:W2:Y:S01]  /*0dc0*/  LDC R11, c[0x0][0x700] ;  /* 0x0001c000ff0b7b82 */ /* 0x000ea20000000800 */
[----:B------:R-:W-:Y:S02]  /*0dd0*/  MOV R5, 0xffffffff ;  /* 0xffffffff00057802 */ /* 0x000fe40000000f00 */
[-CC-:B0-----:R-:W-:Y:S02]  /*0de0*/  SHF.R.U64 R10, R4, R14.reuse, R3.reuse ;  /* 0x0000000e040a7219 */ /* 0x181fe40000001203 */
[----:B------:R-:W-:-:S03]  /*0df0*/  SHF.R.U32.HI R3, RZ, R14, R3 ;  /* 0x0000000eff037219 */ /* 0x000fc60000011603 */
[----:B------:R-:W0:Y:S01]  /*0e00*/  LDC R15, c[0x0][0x748] ;  /* 0x0001d200ff0f7b82 */ /* 0x000e220000000800 */
[-CC-:B-1----:R-:W-:Y:S02]  /*0e10*/  SHF.R.U64 R23, R10, R16.reuse, R3.reuse ;  /* 0x000000100a177219 */ /* 0x182fe40000001203 */
[----:B------:R-:W-:-:S05]  /*0e20*/  SHF.R.U32.HI R3, RZ, R16, R3 ;  /* 0x00000010ff037219 */ /* 0x000fca0000011603 */
[----:B------:R-:W1:Y:S01]  /*0e30*/  LDC R17, c[0x0][0x738] ;  /* 0x0001ce00ff117b82 */ /* 0x000e620000000800 */
[-C--:B---3--:R-:W-:Y:S02]  /*0e40*/  SHF.L.U32 R2, R5, R18.reuse, RZ ;  /* 0x0000001205027219 */ /* 0x088fe400000006ff */
[--C-:B------:R-:W-:Y:S02]  /*0e50*/  SHF.R.U64 R12, R23, R18, R3.reuse ;  /* 0x00000012170c7219 */ /* 0x100fe40000001203 */
[----:B------:R-:W-:Y:S02]  /*0e60*/  LOP3.LUT R8, RZ, R2, RZ, 0x33, !PT ;  /* 0x00000002ff087212 */ /* 0x000fe400078e33ff */
[----:B------:R-:W-:Y:S01]  /*0e70*/  SHF.R.U32.HI R3, RZ, R18, R3 ;  /* 0x00000012ff037219 */ /* 0x000fe20000011603 */
[----:B------:R-:W3:Y:S01]  /*0e80*/  LDC R19, c[0x0][0x710] ;  /* 0x0001c400ff137b82 */ /* 0x000ee20000000800 */
[----:B------:R-:W-:Y:S01]  /*0e90*/  MOV R2, R12 ;  /* 0x0000000c00027202 */ /* 0x000fe20000000f00 */
[----:B------:R-:W-:Y:S06]  /*0ea0*/  @!P0 BRA `(.L_x_11) ;  /* 0x0000000000288947 */ /* 0x000fec0003800000 */
[----:B------:R-:W4:Y:S02]  /*0eb0*/  LDC R7, c[0x0][0x74c] ;  /* 0x0001d300ff077b82 */ /* 0x000f240000000800 */
[----:B----4-:R-:W-:-:S05]  /*0ec0*/  IADD3 R7, P0, R12, R7, RZ ;  /* 0x000000070c077210 */ /* 0x010fca0007f1e0ff */
[----:B------:R-:W-:-:S04]  /*0ed0*/  IMAD.X R9, RZ, RZ, R3, P0 ;  /* 0x000000ffff097224 */ /* 0x000fc800000e0603 */
[----:B------:R-:W-:-:S04]  /*0ee0*/  IMAD.WIDE.U32 R2, R9, R20, RZ ;  /* 0x0000001409027225 */ /* 0x000fc800078e00ff */
[----:B------:R-:W-:-:S04]  /*0ef0*/  IMAD.WIDE.U32 R4, P0, R7, R21, R2 ;  /* 0x0000001507047225 */ /* 0x000fc80007800002 */
[----:B------:R-:W-:Y:S01]  /*0f00*/  IMAD.WIDE.U32 R2, R7, R20, RZ ;  /* 0x0000001407027225 */ /* 0x000fe200078e00ff */
[----:B------:R-:W-:-:S03]  /*0f10*/  IADD3.X R7, RZ, RZ, RZ, P0, !PT ;  /* 0x000000ffff077210 */ /* 0x000fc600007fe4ff */
[----:B------:R-:W-:Y:S01]  /*0f20*/  IMAD.MOV.U32 R6, RZ, RZ, R5 ;  /* 0x000000ffff067224 */ /* 0x000fe200078e0005 */
[----:B------:R-:W-:-:S05]  /*0f30*/  IADD3 RZ, P0, R3, R4, RZ ;  /* 0x0000000403ff7210 */ /* 0x000fca0007f1e0ff */
[----:B------:R-:W-:-:S08]  /*0f40*/  IMAD.WIDE.U32.X R2, R9, R21, R6, P0 ;  /* 0x0000001509027225 */ /* 0x000fd000000e0406 */
.L_x_11:
[----:B0-----:R-:W-:Y:S02]  /*0f50*/  SHF.R.U64 R4, R2, R15, R3 ;  /* 0x0000000f02047219 */ /* 0x001fe40000001203 */
[----:B------:R-:W-:Y:S02]  /*0f60*/  SHF.L.U32 R2, R13, R18, RZ ;  /* 0x000000120d027219 */ /* 0x000fe400000006ff */
[----:B------:R-:W-:Y:S01]  /*0f70*/  LOP3.LUT R3, R23, R8, RZ, 0xc0, !PT ;  /* 0x0000000817037212 */ /* 0x000fe200078ec0ff */
[----:B------:R-:W-:Y:S01]  /*0f80*/  IMAD.MOV R6, RZ, RZ, -R4 ;  /* 0x000000ffff067224 */ /* 0x000fe200078e0a04 */
[----:B--2---:R-:W-:Y:S02]  /*0f90*/  IADD3 R5, R11, -0x1, RZ ;  /* 0xffffffff0b057810 */ /* 0x004fe40007ffe0ff */
[----:B------:R-:W-:Y:S01]  /*0fa0*/  SEL R0, R0, R25, !P4 ;  /* 0x0000001900007207 */ /* 0x000fe20006000000 */
[----:B------:R-:W-:Y:S01]  /*0fb0*/  IMAD R3, R2, R4, R3 ;  /* 0x0000000402037224 */ /* 0x000fe200078e0203 */
[----:B------:R-:W-:Y:S01]  /*0fc0*/  LOP3.LUT R5, R10, R5, RZ, 0xc0, !PT ;  /* 0x000000050a057212 */ /* 0x000fe200078ec0ff */
[----:B-1----:R-:W-:Y:S01]  /*0fd0*/  IMAD R2, R6, R17, R12 ;  /* 0x0000001106027224 */ /* 0x002fe200078e020c */
[----:B------:R-:W-:Y:S01]  /*0fe0*/  MOV R4, 0x1 ;  /* 0x0000000100047802 */ /* 0x000fe20000000f00 */
[----:B---3--:R-:W-:-:S02]  /*0ff0*/  IMAD R0, R3, R19, R0 ;  /* 0x0000001303007224 */ /* 0x008fc400078e0200 */
[----:B------:R-:W-:-:S05]  /*1000*/  IMAD R3, R2, R11, R5 ;  /* 0x0000000b02037224 */ /* 0x000fca00078e0205 */
[----:B------:R-:W-:Y:S02]  /*1010*/  SEL R2, R3, R0, !P4 ;  /* 0x0000000003027207 */ /* 0x000fe40006000000 */
[----:B------:R-:W-:-:S03]  /*1020*/  SEL R0, R0, R3, !P4 ;  /* 0x0000000300007207 */ /* 0x000fc60006000000 */
[----:B------:R1:W-:Y:S04]  /*1030*/  STL [R1+0x474], R2 ;  /* 0x0004740201007387 */ /* 0x0003e80000100800 */
[----:B------:R1:W-:Y:S02]  /*1040*/  STL [R1+0x478], R0 ;  /* 0x0004780001007387 */ /* 0x0003e40000100800 */
.L_x_9:
[----:B------:R-:W-:-:S08]  /*1050*/  NOP ;  /* 0x0000000000007918 */ /* 0x000fd00000000000 */
[----:B------:R-:W2:Y:S02]  /*1060*/  USETMAXREG.TRY_ALLOC.CTAPOOL UP0, 0xf0 ;  /* 0x000000f0000079c8 */ /* 0x000ea40008000600 */
[----:B--2---:R-:W-:-:S13]  /*1070*/  PLOP3.LUT P0, PT, PT, PT, UP0, 0x80, 0x0 ;  /* 0x000000000000781c */ /* 0x004fda0003f0f008 */
[----:B------:R-:W-:Y:S05]  /*1080*/  @!P0 BRA `(.L_x_9) ;  /* 0xfffffffc00f08947 */ /* 0x000fea000383ffff */
[----:B------:R-:W-:Y:S01]  /*1090*/  ULDC.64 UR4, c[0x0][0x698] ;  /* 0x0001a60000047ab9 */ /* 0x000fe20000000a00 */
[----:B------:R-:W-:Y:S01]  /*10a0*/  ULDC.64 UR16, c[0x0][0x208] ;  /* 0x0000820000107ab9 */ /* 0x000fe20000000a00 */
[----:B------:R-:W-:-:S04]  /*10b0*/  ISETP.NE.U32.AND P0, PT, RZ, UR4, PT ;  /* 0x00000004ff007c0c */ /* 0x000fc8000bf05070 */
[----:B------:R-:W-:-:S13]  /*10c0*/  ISETP.NE.AND.EX P0, PT, RZ, UR5, PT, P0 ;  /* 0x00000005ff007c0c */ /* 0x000fda000bf05300 */
[----:B------:R-:W-:Y:S05]  /*10d0*/  @!P0 BRA `(.L_x_12) ;  /* 0x0000000000208947 */ /* 0x000fea0003800000 */
[----:B-1----:R-:W1:Y:S02]  /*10e0*/  LDC.64 R2, c[0x0][0x698] ;  /* 0x0001a600ff027b82 */ /* 0x002e640000000a00 */
[----:B-1----:R-:W2:Y:S02]  /*10f0*/  LDG.E.64 R2, desc[UR16][R2.64] ;  /* 0x0000001002027981 */ /* 0x002ea4000c1e1b00 */
[----:B--2---:R-:W-:-:S04]  /*1100*/  ISETP.NE.U32.AND P0, PT, R2, RZ, PT ;  /* 0x000000ff0200720c */ /* 0x004fc80003f05070 */
[----:B------:R-:W-:-:S13]  /*1110*/  ISETP.NE.AND.EX P0, PT, R3, RZ, PT, P0 ;  /* 0x000000ff0300720c */ /* 0x000fda0003f05300 */
[----:B------:R-:W-:Y:S05]  /*1120*/  @!P0 BRA `(.L_x_12) ;  /* 0x00000000000c8947 */ /* 0x000fea0003800000 */
[----:B------:R-:W2:Y:S02]  /*1130*/  LD.E R2, desc[UR16][R2.64] ;  /* 0x0000001002027980 */ /* 0x000ea4000c101900 */
[----:B--2---:R-:W-:Y:S01]  /*1140*/  R2UR UR21, R2 ;  /* 0x00000000021572ca */ /* 0x004fe200000e0000 */
[----:B------:R-:W-:-:S14]  /*1150*/  BRA `(.L_x_13) ;  /* 0x0000000000247947 */ /* 0x000fdc0003800000 */
.L_x_12:
[----:B------:R-:W-:Y:S02]  /*1160*/  ULDC.64 UR4, c[0x0][0x688] ;  /* 0x0001a20000047ab9 */ /* 0x000fe40000000a00 */
[----:B------:R-:W-:-:S04]  /*1170*/  ISETP.NE.U32.AND P0, PT, RZ, UR4, PT ;  /* 0x00000004ff007c0c */ /* 0x000fc8000bf05070 */
[----:B------:R-:W-:-:S13]  /*1180*/  ISETP.NE.AND.EX P0, PT, RZ, UR5, PT, P0 ;  /* 0x00000005ff007c0c */ /* 0x000fda000bf05300 */
[----:B------:R-:W-:Y:S05]  /*1190*/  @!P0 BRA `(.L_x_14) ;  /* 0x0000000000108947 */ /* 0x000fea0003800000 */
[----:B-1----:R-:W1:Y:S02]  /*11a0*/  LDC.64 R2, c[0x0][0x688] ;  /* 0x0001a200ff027b82 */ /* 0x002e640000000a00 */
[----:B-1----:R-:W2:Y:S02]  /*11b0*/  LDG.E R2, desc[UR16][R2.64] ;  /* 0x0000001002027981 */ /* 0x002ea4000c1e1900 */
[----:B--2---:R-:W-:Y:S01]  /*11c0*/  R2UR UR21, R2 ;  /* 0x00000000021572ca */ /* 0x004fe200000e0000 */
[----:B------:R-:W-:-:S14]  /*11d0*/  BRA `(.L_x_13) ;  /* 0x0000000000047947 */ /* 0x000fdc0003800000 */
.L_x_14:
[----:B------:R-:W-:-:S05]  /*11e0*/  ULDC UR21, c[0x0][0x680] ;  /* 0x0001a00000157ab9 */ /* 0x000fca0000000800 */
.L_x_13:
[----:B------:R-:W-:Y:S02]  /*11f0*/  ULDC.64 UR4, c[0x0][0x6a0] ;  /* 0x0001a80000047ab9 */ /* 0x000fe40000000a00 */
        /* <DEDUP_REMOVED lines=11> */
.L_x_15:
        /* <DEDUP_REMOVED lines=8> */
.L_x_17:
[----:B------:R-:W-:-:S05]  /*1330*/  ULDC UR22, c[0x0][0x684] ;  /* 0x0001a10000167ab9 */ /* 0x000fca0000000800 */
.L_x_16:
[----:B------:R-:W-:-:S13]  /*1340*/  LOP3.LUT P0, RZ, R4, 0xff, RZ, 0xc0, !PT ;  /* 0x000000ff04ff7812 */ /* 0x000fda000780c0ff */
[----:B------:R-:W-:Y:S05]  /*1350*/  @!P0 EXIT ;  /* 0x000000000000894d */ /* 0x000fea0003800000 */
[----:B------:R-:W-:Y:S01]  /*1360*/  ULDC UR4, c[0x0][0x28c] ;  /* 0x0000a30000047ab9 */ /* 0x000fe20000000800 */
[----:B------:R-:W-:Y:S02]  /*1370*/  ULOP3.LUT UR23, UR13, 0x1, URZ, 0xfc, !UPT ;  /* 0x000000010d177892 */ /* 0x000fe4000f8efc3f */
[----:B------:R-:W-:-:S04]  /*1380*/  UIADD3 UR4, UR4, 0x3f, URZ ;  /* 0x0000003f04047890 */ /* 0x000fc8000fffe03f */
[----:B------:R-:W-:-:S04]  /*1390*/  USHF.R.S32.HI UR5, URZ, 0x1f, UR4 ;  /* 0x0000001f3f057899 */ /* 0x000fc80008011404 */
[----:B------:R-:W-:-:S03]  /*13a0*/  ULEA.HI UR5, UR5, UR4, URZ, 0x6 ;  /* 0x0000000405057291 */ /* 0x000fc6000f8f303f */
[----:B------:R-:W-:Y:S01]  /*13b0*/  UMOV UR4, URZ ;  /* 0x0000003f00047c82 */ /* 0x000fe20008000000 */
[----:B------:R-:W-:-:S03]  /*13c0*/  USHF.R.S32.HI UR12, URZ, 0x6, UR5 ;  /* 0x000000063f0c7899 */ /* 0x000fc60008011405 */
[----:B------:R-:W-:-:S09]  /*13d0*/  UMOV UR5, URZ ;  /* 0x0000003f00057c82 */ /* 0x000fd20008000000 */
.L_x_416:
[----:B------:R-:W-:Y:S01]  /*13e0*/  STL [R1+0x454], RZ ;  /* 0x000454ff01007387 */ /* 0x000fe20000100800 */
[----:B------:R-:W-:Y:S01]  /*13f0*/  UISETP.LT.AND UP0, UPT, URZ, UR12, UPT ;  /* 0x0000000c3f00728c */ /* 0x000fe2000bf01270 */
[----:B--2---:R-:W-:Y:S02]  /*1400*/  CS2R R4, SRZ ;  /* 0x0000000000047805 */ /* 0x004fe4000001ff00 */
[----:B------:R-:W-:Y:S01]  /*1410*/  CS2R R236, SRZ ;  /* 0x0000000000ec7805 */ /* 0x000fe2000001ff00 */
[----:B------:R-:W-:Y:S01]  /*1420*/  STL [R1+0x450], RZ ;  /* 0x000450ff01007387 */ /* 0x000fe20000100800 */
[----:B------:R-:W-:Y:S01]  /*1430*/  USEL UR6, URZ, UR12, UP0 ;  /* 0x0000000c3f067287 */ /* 0x000fe20008000000 */
[----:B------:R-:W-:Y:S02]  /*1440*/  CS2R R234, SRZ ;  /* 0x0000000000ea7805 */ /* 0x000fe4000001ff00 */
[----:B------:R-:W-:Y:S01]  /*1450*/  CS2R R232, SRZ ;  /* 0x0000000000e87805 */ /* 0x000fe2000001ff00 */
[----:B------:R-:W-:Y:S01]  /*1460*/  STL [R1+0x44c], RZ ;  /* 0x00044cff01007387 */ /* 0x000fe20000100800 */
[----:B------:R-:W-:Y:S01]  /*1470*/  UIADD3 UR7, UR12, -UR6, URZ ;  /* 0x800000060c077290 */ /* 0x000fe2000fffe03f */
[----:B------:R-:W-:-:S02]  /*1480*/  CS2R R230, SRZ ;  /* 0x0000000000e67805 */ /* 0x000fc4000001ff00 */
[----:B------:R-:W-:Y:S01]  /*1490*/  CS2R R228, SRZ ;  /* 0x0000000000e47805 */ /* 0x000fe2000001ff00 */
[----:B------:R-:W-:Y:S01]  /*14a0*/  STL [R1+0x448], RZ ;  /* 0x000448ff01007387 */ /* 0x000fe20000100800 */
[----:B------:R-:W-:Y:S01]  /*14b0*/  UISETP.GE.AND UP0, UPT, UR7, 0x1, UPT ;  /* 0x000000010700788c */ /* 0x000fe2000bf06270 */
[----:B------:R-:W-:Y:S01]  /*14c0*/  CS2R R226, SRZ ;  /* 0x0000000000e27805 */ /* 0x000fe2000001ff00 */
[----:B------:R-:W-:Y:S01]  /*14d0*/  UMOV UR6, URZ ;  /* 0x0000003f00067c82 */ /* 0x000fe20008000000 */
[----:B------:R-:W-:Y:S01]  /*14e0*/  STL [R1+0x444], RZ ;  /* 0x000444ff01007387 */ /* 0x000fe20000100800 */
[----:B------:R-:W-:Y:S02]  /*14f0*/  CS2R R224, SRZ ;  /* 0x0000000000e07805 */ /* 0x000fe4000001ff00 */
[----:B------:R-:W-:Y:S02]  /*1500*/  CS2R R222, SRZ ;  /* 0x0000000000de7805 */ /* 0x000fe4000001ff00 */
[----:B------:R-:W-:Y:S01]  /*1510*/  PLOP3.LUT P0, PT, PT, PT, UP0, 0x80, 0x0 ;  /* 0x000000000000781c */ /* 0x000fe20003f0f008 */
[----:B------:R-:W-:Y:S01]  /*1520*/  STL [R1+0x440], RZ ;  /* 0x000440ff01007387 */ /* 0x000fe20000100800 */
[----:B------:R-:W-:-:S02]  /*1530*/  CS2R R220, SRZ ;  /* 0x0000000000dc7805 */ /* 0x000fc4000001ff00 */
[----:B------:R-:W-:Y:S02]  /*1540*/  CS2R R218, SRZ ;  /* 0x0000000000da7805 */ /* 0x000fe4000001ff00 */
[----:B------:R-:W-:Y:S01]  /*1550*/  CS2R R216, SRZ ;  /* 0x0000000000d87805 */ /* 0x000fe2000001ff00 */
[----:B------:R-:W-:Y:S01]  /*1560*/  STL [R1+0x43c], RZ ;  /* 0x00043cff01007387 */ /* 0x000fe20000100800 */
[----:B------:R-:W-:Y:S02]  /*1570*/  CS2R R214, SRZ ;  /* 0x0000000000d67805 */ /* 0x000fe4000001ff00 */
[----:B------:R-:W-:Y:S02]  /*1580*/  CS2R R212, SRZ ;  /* 0x0000000000d47805 */ /* 0x000fe4000001ff00 */
[----:B------:R-:W-:Y:S01]  /*1590*/  CS2R R210, SRZ ;  /* 0x0000000000d27805 */ /* 0x000fe2000001ff00 */
        /* <DEDUP_REMOVED lines=39> */
[----:B-1----:R-:W-:Y:S01]  /*1810*/  CS2R R22, SRZ ;  /* 0x0000000000167805 */ /* 0x002fe2000001ff00 */
[----:B------:R-:W-:Y:S01]  /*1820*/  STL [R1+0x410], RZ ;  /* 0x000410ff01007387 */ /* 0x000fe20000100800 */
[----:B------:R-:W-:-:S02]  /*1830*/  CS2R R20, SRZ ;  /* 0x0000000000147805 */ /* 0x000fc4000001ff00 */
[----:B------:R-:W-:Y:S02]  /*1840*/  CS2R R18, SRZ ;  /* 0x0000000000127805 */ /* 0x000fe4000001ff00 */
[----:B------:R-:W-:Y:S01]  /*1850*/  CS2R R16, SRZ ;  /* 0x0000000000107805 */ /* 0x000fe2000001ff00 */
[----:B------:R-:W-:Y:S01]  /*1860*/  STL [R1+0x40c], RZ ;  /* 0x00040cff01007387 */ /* 0x000fe20000100800 */
[----:B0-----:R-:W-:Y:S02]  /*1870*/  CS2R R14, SRZ ;  /* 0x00000000000e7805 */ /* 0x001fe4000001ff00 */
[----:B------:R-:W-:Y:S02]  /*1880*/  CS2R R12, SRZ ;  /* 0x00000000000c7805 */ /* 0x000fe4000001ff00 */
[----:B------:R-:W-:Y:S01]  /*1890*/  CS2R R10, SRZ ;  /* 0x00000000000a7805 */ /* 0x000fe2000001ff00 */
[----:B------:R-:W-:Y:S01]  /*18a0*/  STL [R1+0x408], RZ ;  /* 0x000408ff01007387 */ /* 0x000fe20000100800 */
[----:B------:R-:W-:-:S02]  /*18b0*/  CS2R R8, SRZ ;  /* 0x0000000000087805 */ /* 0x000fc4000001ff00 */
[----:B------:R-:W-:Y:S02]  /*18c0*/  CS2R R6, SRZ ;  /* 0x0000000000067805 */ /* 0x000fe4000001ff00 */
[----:B------:R-:W-:Y:S01]  /*18d0*/  CS2R R24, SRZ ;  /* 0x0000000000187805 */ /* 0x000fe2000001ff00 */
[----:B------:R-:W-:Y:S01]  /*18e0*/  STL [R1+0x404], RZ ;  /* 0x000404ff01007387 */ /* 0x000fe20000100800 */
[----:B----4-:R-:W-:Y:S02]  /*18f0*/  CS2R R26, SRZ ;  /* 0x00000000001a7805 */ /* 0x010fe4000001ff00 */
        /* <DEDUP_REMOVED lines=82> */
[----:B------:R-:W-:Y:S04]  /*1e20*/  STL [R1+0x3b0], RZ ;  /* 0x0003b0ff01007387 */ /* 0x000fe80000100800 */
        /* <DEDUP_REMOVED lines=108> */
[----:B------:R-:W-:Y:S04]  /*24f0*/  STL [R1], RZ ;  /* 0x000000ff01007387 */ /* 0x000fe80000100800 */
        /* <DEDUP_REMOVED lines=76> */
[----:B------:R-:W-:Y:S01]  /*29c0*/  STL [R1+0x134], RZ ;  /* 0x000134ff01007387 */ /* 0x000fe20000100800 */
[----:B-1-3--:R-:W0:Y:S03]  /*29d0*/  S2R R0, SR_TID.X ;  /* 0x0000000000007919 */ /* 0x00ae260000002100 */
        /* <DEDUP_REMOVED lines=8> */
[----:B0-----:R-:W-:-:S03]  /*2a60*/  LOP3.LUT R0, R0, 0x80, RZ, 0xc0, !PT ;  /* 0x0000008000007812 */ /* 0x001fc600078ec0ff */
[----:B------:R-:W-:Y:S01]  /*2a70*/  STL [R1+0x158], RZ ;  /* 0x000158ff01007387 */ /* 0x000fe20000100800 */
[----:B------:R-:W-:-:S03]  /*2a80*/  SHF.R.U32.HI R0, RZ, 0x7, R0 ;  /* 0x00000007ff007819 */ /* 0x000fc60000011600 */
        /* <DEDUP_REMOVED lines=33> */
[----:B------:R-:W0:Y:S04]  /*2ca0*/  SHFL.IDX PT, R0, R0, RZ, 0x1f ;  /* 0x00001fff00007589 */ /* 0x000e2800000e0000 */
[----:B------:R1:W-:Y:S04]  /*2cb0*/  STL [R1+0x1e0], RZ ;  /* 0x0001e0ff01007387 */ /* 0x0003e80000100800 */
[----:B------:R1:W-:Y:S04]  /*2cc0*/  STL [R1+0x1e4], RZ ;  /* 0x0001e4ff01007387 */ /* 0x0003e80000100800 */
[----:B------:R1:W-:Y:S04]  /*2cd0*/  STL [R1+0x1e8], RZ ;  /* 0x0001e8ff01007387 */ /* 0x0003e80000100800 */
[----:B------:R1:W-:Y:S04]  /*2ce0*/  STL [R1+0x1ec], RZ ;  /* 0x0001ecff01007387 */ /* 0x0003e80000100800 */
[----:B------:R1:W-:Y:S04]  /*2cf0*/  STL [R1+0x1f0], RZ ;  /* 0x0001f0ff01007387 */ /* 0x0003e80000100800 */
[----:B------:R1:W-:Y:S01]  /*2d00*/  STL [R1+0x1f4], RZ ;  /* 0x0001f4ff01007387 */ /* 0x0003e20000100800 */
[----:B0-----:R-:W-:-:S03]  /*2d10*/  R2UR UR8, R0 ;  /* 0x00000000000872ca */ /* 0x001fc600000e0000 */
[----:B------:R1:W-:Y:S04]  /*2d20*/  STL [R1+0x1f8], RZ ;  /* 0x0001f8ff01007387 */ /* 0x0003e80000100800 */
[----:B------:R1:W-:Y:S01]  /*2d30*/  STL [R1+0x1fc], RZ ;  /* 0x0001fcff01007387 */ /* 0x0003e20000100800 */
[----:B------:R-:W-:Y:S07]  /*2d40*/  @!P0 BRA `(.L_x_18) ;  /* 0x0000005000388947 */ /* 0x000fee0003800000 */
[----:B------:R-:W0:Y:S01]  /*2d50*/  S2UR UR10, SR_CgaCtaId ;  /* 0x00000000000a79c3 */ /* 0x000e220000008800 */
[----:B------:R-:W-:Y:S01]  /*2d60*/  ULEA.HI UR6, UR8, UR8, URZ, 0x1 ;  /* 0x0000000808067291 */ /* 0x000fe2000f8f083f */
[----:B------:R-:W-:Y:S01]  /*2d70*/  IMAD.MOV.U32 R4, RZ, RZ, RZ ;  /* 0x000000ffff047224 */ /* 0x000fe200078e00ff */
[----:B------:R-:W-:Y:S01]  /*2d80*/  UMOV UR9, 0x400 ;  /* 0x0000040000097882 */ /* 0x000fe20000000000 */
[----:B------:R-:W-:Y:S01]  /*2d90*/  MOV R0, UR4 ;  /* 0x0000000400007c02 */ /* 0x000fe20008000f00 */
[----:B------:R-:W-:Y:S01]  /*2da0*/  ULOP3.LUT UR6, UR6, 0x1ffffe, URZ, 0xc0, !UPT ;  /* 0x001ffffe06067892 */ /* 0x000fe2000f8ec03f */
[----:B------:R-:W-:Y:S01]  /*2db0*/  UMOV UR15, UR7 ;  /* 0x00000007000f7c82 */ /* 0x000fe20008000000 */
[----:B------:R-:W-:Y:S02]  /*2dc0*/  UPLOP3.LUT UP0, UPT, UPT, UPT, UPT, 0x40, 0x0 ;  /* 0x000000000000789c */ /* 0x000fe40003f0e870 */
[----:B------:R-:W-:Y:S01]  /*2dd0*/  UIADD3 UR6, UR8, -UR6, URZ ;  /* 0x8000000608067290 */ /* 0x000fe2000fffe03f */
[----:B------:R-:W-:Y:S01]  /*2de0*/  UMOV UR19, UR5 ;  /* 0x0000000500137c82 */ /* 0x000fe20008000000 */
[----:B------:R-:W-:Y:S01]  /*2df0*/  UMOV UR20, UR5 ;  /* 0x0000000500147c82 */ /* 0x000fe20008000000 */
[----:B------:R-:W-:Y:S01]  /*2e00*/  UMOV UR7, URZ ;  /* 0x0000003f00077c82 */ /* 0x000fe20008000000 */
[----:B------:R-:W-:Y:S01]  /*2e10*/  ULDC UR25, c[0x0][0x644] ;  /* 0x0001910000197ab9 */ /* 0x000fe20000000800 */
[----:B0-----:R-:W-:-:S04]  /*2e20*/  ULEA UR9, UR10, UR9, 0x18 ;  /* 0x000000090a097291 */ /* 0x001fc8000f8ec03f */
[----:B------:R-:W-:-:S04]  /*2e30*/  ULEA UR6, UR6, UR9, 0xb ;  /* 0x0000000906067291 */ /* 0x000fc8000f8e583f */
[----:B------:R-:W-:-:S04]  /*2e40*/  UIADD3 UR6, UR6, 0x180, URZ ;  /* 0x0000018006067890 */ /* 0x000fc8000fffe03f */
[----:B------:R-:W-:-:S03]  /*2e50*/  USHF.R.U32.HI UR8, URZ, 0x4, UR6 ;  /* 0x000000043f087899 */ /* 0x000fc60008011606 */
[----:B------:R-:W-:Y:S01]  /*2e60*/  UMOV UR6, URZ ;  /* 0x0000003f00067c82 */ /* 0x000fe20008000000 */
[----:B------:R-:W-:-:S12]  /*2e70*/  ULOP3.LUT UR18, UR8, 0x3fff, URZ, 0xc0, !UPT ;  /* 0x00003fff08127892 */ /* 0x000fd8000f8ec03f */
.L_x_26:
[----:B------:R-:W-:-:S06]  /*2e80*/  UISETP.NE.AND UP1, UPT, UR23, 0x3, UPT ;  /* 0x000000031700788c */ /* 0x000fcc000bf25270 */
[----:B------:R-:W-:-:S13]  /*2e90*/  PLOP3.LUT P1, PT, PT, PT, UP1, 0x80, 0x0 ;  /* 0x000000000000781c */ /* 0x000fda0003f2f018 */
[----:B0-----:R-:W-:Y:S05]  /*2ea0*/  @!P1 BRA `(.L_x_19) ;  /* 0x0000000000049947 */ /* 0x001fea0003800000 */
[----:B------:R-:W-:Y:S01]  /*2eb0*/  BPT.TRAP 0x1 ;  /* 0x000000040000795c */ /* 0x000fe20000300000 */
.L_x_19:
[----:B------:R-:W0:Y:S01]  /*2ec0*/  S2UR UR9, SR_CgaCtaId ;  /* 0x00000000000979c3 */ /* 0x000e220000008800 */
[----:B------:R-:W-:Y:S01]  /*2ed0*/  UMOV UR8, 0x400 ;  /* 0x0000040000087882 */ /* 0x000fe20000000000 */
[----:B------:R-:W-:Y:S01]  /*2ee0*/  SHF.L.U32 R2, R0, 0x1f, RZ ;  /* 0x0000001f00027819 */ /* 0x000fe200000006ff */
[----:B0-----:R-:W-:-:S04]  /*2ef0*/  ULEA UR24, UR9, UR8, 0x18 ;  /* 0x0000000809187291 */ /* 0x001fc8000f8ec03f */
[----:B------:R-:W-:-:S09]  /*2f00*/  ULEA UR8, UR19, UR24, 0x3 ;  /* 0x0000001813087291 */ /* 0x000fd2000f8e183f */
[----:B------:R0:W2:Y:S01]  /*2f10*/  SYNCS.PHASECHK.TRANS64.TRYWAIT P0, [UR8], R2 ;  /* 0x00000002ff0075a7 */ /* 0x0000a20008000148 */
[----:B------:R-:W-:Y:S05]  /*2f20*/  @!P1 BRA `(.L_x_20) ;  /* 0x0000000000049947 */ /* 0x000fea0003800000 */
[----:B------:R-:W-:Y:S01]  /*2f30*/  BPT.TRAP 0x1 ;  /* 0x000000040000795c */ /* 0x000fe20000300000 */
.L_x_20:
[----:B------:R-:W-:Y:S04]  /*2f40*/  STL [R1+0x480], R2 ;  /* 0x0004800201007387 */ /* 0x000fe80000100800 */
[----:B------:R3:W-:Y:S02]  /*2f50*/  STL [R1+0x47c], R0 ;  /* 0x00047c0001007387 */ /* 0x0007e40000100800 */
[----:B---3--:R-:W3:Y:S02]  /*2f60*/  S2R R0, SR_TID.X ;  /* 0x0000000000007919 */ /* 0x008ee40000002100 */
[C---:B---3--:R-:W-:Y:S01]  /*2f70*/  IMAD.SHL.U32 R3, R0.reuse, 0x20, RZ ;  /* 0x0000002000037824 */ /* 0x048fe200078e00ff */
[C---:B0-----:R-:W-:Y:S01]  /*2f80*/  SHF.L.U32 R2, R0.reuse, 0x9, RZ ;  /* 0x0000000900027819 */ /* 0x041fe200000006ff */
[----:B------:R-:W-:-:S03]  /*2f90*/  IMAD.SHL.U32 R0, R0, 0x10, RZ ;  /* 0x0000001000007824 */ /* 0x000fc600078e00ff */
[----:B------:R-:W-:-:S04]  /*2fa0*/  LOP3.LUT R3, R3, 0x1c00, RZ, 0xc0, !PT ;  /* 0x00001c0003037812 */ /* 0x000fc800078ec0ff */
[----:B------:R-:W-:Y:S02]  /*2fb0*/  LOP3.LUT R3, R3, 0x200, R2, 0xf8, !PT ;  /* 0x0000020003037812 */ /* 0x000fe400078ef802 */
[----:B------:R0:W5:Y:S02]  /*2fc0*/  LDL.LU R2, [R1+0x480] ;  /* 0x0004800001027983 */ /* 0x0001640000300800 */
[----:B------:R-:W-:-:S04]  /*2fd0*/  LOP3.LUT R3, R3, 0x1c0, R0, 0xf8, !PT ;  /* 0x000001c003037812 */ /* 0x000fc800078ef800 */
[----:B------:R-:W-:-:S04]  /*2fe0*/  LOP3.LUT R3, R3, 0x20, R0, 0xf8, !PT ;  /* 0x0000002003037812 */ /* 0x000fc800078ef800 */
[----:B------:R-:W-:Y:S02]  /*2ff0*/  SHF.R.U32.HI R0, RZ, 0x3, R3 ;  /* 0x00000003ff007819 */ /* 0x000fe40000011603 */
[----:B------:R-:W-:-:S05]  /*3000*/  MOV R3, UR19 ;  /* 0x0000001300037c02 */ /* 0x000fca0008000f00 */
[----:B------:R-:W-:Y:S02]  /*3010*/  IMAD R3, R3, 0x800, R0 ;  /* 0x0000080003037824 */ /* 0x000fe400078e0200 */
[----:B------:R0:W5:Y:S01]  /*3020*/  LDL.LU R0, [R1+0x47c] ;  /* 0x00047c0001007983 */ /* 0x0001620000300800 */
[----:B--2---:R-:W-:Y:S05]  /*3030*/  @P0 BRA `(.L_x_21) ;  /* 0x0000000000080947 */ /* 0x004fea0003800000 */
[----:B-----5:R-:W2:Y:S02]  /*3040*/  SYNCS.PHASECHK.TRANS64.TRYWAIT P0, [UR8], R2 ;  /* 0x00000002ff0075a7 */ /* 0x020ea40008000148 */
[----:B--2---:R-:W-:Y:S05]  /*3050*/  @!P0 BRA `(.L_x_22) ;  /* 0x000001d800888947 */ /* 0x004fea0003800000 */
.L_x_21:
[----:B------:R-:W-:Y:S04]  /*3060*/  STL [R1+0x680], R153 ;  /* 0x0006809901007387 */ /* 0x000fe80000100800 */
[----:B------:R-:W-:Y:S04]  /*3070*/  STL.64 [R1+0x678], R130 ;  /* 0x0006788201007387 */ /* 0x000fe80000100a00 */
        /* <DEDUP_REMOVED lines=62> */
[----:B------:R2:W-:Y:S04]  /*3460*/  STL.64 [R1+0x480], R4 ;  /* 0x0004800401007387 */ /* 0x0005e80000100a00 */
[----:B------:R-:W3:Y:S04]  /*3470*/  LDS R153, [R3+UR24+0x30180] ;  /* 0x0301801803997984 */ /* 0x000ee80008000800 */
[----:B--2---:R-:W3:Y:S04]  /*3480*/  LDL.LU.64 R4, [R1] ;  /* 0x0000000001047983 */ /* 0x004ee80000300a00 */
[----:B------:R-:W3:Y:S04]  /*3490*/  LDL.LU.64 R6, [R1+0x8] ;  /* 0x0000080001067983 */ /* 0x000ee80000300a00 */
        /* <DEDUP_REMOVED lines=61> */
[----:B------:R-:W3:Y:S01]  /*3870*/  LDL.LU.64 R130, [R1+0x1f8] ;  /* 0x0001f80001827983 */ /* 0x000ee20000300a00 */
[----:B------:R-:W-:-:S02]  /*3880*/  UIADD3 UR8, UR24, 0x10180, URZ ;  /* 0x0001018018087890 */ /* 0x000fc4000fffe03f */
[----:B------:R-:W-:Y:S01]  /*3890*/  USEL UR7, UR7, URZ, !UP0 ;  /* 0x0000003f07077287 */ /* 0x000fe2000c000000 */
[----:B------:R-:W-:Y:S01]  /*38a0*/  STL [R1+0x47c], R152 ;  /* 0x00047c9801007387 */ /* 0x000fe20000100800 */
[----:B------:R-:W-:Y:S02]  /*38b0*/  USHF.R.U32.HI UR8, URZ, 0x4, UR8 ;  /* 0x000000043f087899 */ /* 0x000fe40008011608 */
[----:B------:R-:W-:Y:S01]  /*38c0*/  ULOP3.LUT UR9, UR18, 0x10000, URZ, 0xfc, !UPT ;  /* 0x0001000012097892 */ /* 0x000fe2000f8efc3f */
[----:B------:R2:W4:Y:S01]  /*38d0*/  LDS R152, [R3+UR24+0x30580] ;  /* 0x0305801803987984 */ /* 0x0005220008000800 */
[----:B------:R-:W-:Y:S02]  /*38e0*/  ULOP3.LUT UR8, UR8, 0x3fff, URZ, 0xc0, !UPT ;  /* 0x00003fff08087892 */ /* 0x000fe4000f8ec03f */
[----:B------:R-:W-:Y:S02]  /*38f0*/  UISETP.NE.U32.AND UP0, UPT, UR7, URZ, UPT ;  /* 0x0000003f0700728c */ /* 0x000fe4000bf05070 */
[----:B------:R-:W-:-:S02]  /*3900*/  ULOP3.LUT UR10, UR8, 0x10000, URZ, 0xfc, !UPT ;  /* 0x00010000080a7892 */ /* 0x000fc4000f8efc3f */
[----:B------:R-:W-:Y:S02]  /*3910*/  ULEA UR8, UR19, UR9, 0x9 ;  /* 0x0000000913087291 */ /* 0x000fe4000f8e483f */
[----:B------:R-:W-:Y:S01]  /*3920*/  ULEA UR10, UR19, UR10, 0xa ;  /* 0x0000000a130a7291 */ /* 0x000fe2000f8e503f */
[----:B------:R-:W-:Y:S01]  /*3930*/  UMOV UR9, 0xc0000010 ;  /* 0xc000001000097882 */ /* 0x000fe20000000000 */
[----:B------:R-:W-:Y:S01]  /*3940*/  UMOV UR11, 0x80000020 ;  /* 0x80000020000b7882 */ /* 0x000fe20000000000 */
[----:B---3--:R-:W-:-:S06]  /*3950*/  WARPGROUP.ARRIVE ;  /* 0x00000000000079c5 */ /* 0x008fcc0000000000 */
[----:B------:R-:W-:Y:S03]  /*3960*/  QGMMA.SP.64x256x64.F32.E4M3.E4M3 R4, gdesc[UR8], R4, UP0, R153, gsb0 ;  /* 0x07e09900080479f3 */ /* 0x000fe6000b800a04 */
[----:B------:R-:W-:Y:S02]  /*3970*/  WARPGROUP.DEPBAR.LE gsb0, 0x0 ;  /* 0x00008000000079c5 */ /* 0x000fe40000010000 */
[----:B------:R3:W5:Y:S01]  /*3980*/  LDL.LU R153, [R1+0x680] ;  /* 0x0006800001997983 */ /* 0x0007620000300800 */
[----:B--2---:R-:W-:Y:S01]  /*3990*/  IMAD.MOV.U32 R3, RZ, RZ, R122 ;  /* 0x000000ffff037224 */ /* 0x004fe200078e007a */
[----:B------:R-:W-:Y:S01]  /*39a0*/  UIADD3 UR8, UR8, 0x100, URZ ;  /* 0x0000010008087890 */ /* 0x000fe2000fffe03f */
[----:B-----5:R-:W-:Y:S01]  /*39b0*/  MOV R2, R4 ;  /* 0x0000000400027202 */ /* 0x020fe20000000f00 */
[----:B------:R-:W-:Y:S04]  /*39c0*/  STL.64 [R1], R4 ;  /* 0x0000000401007387 */ /* 0x000fe80000100a00 */
        /* <DEDUP_REMOVED lines=63> */
[----:B--2---:R-:W4:Y:S04]  /*3dc0*/  LDL.LU.64 R130, [R1+0x678] ;  /* 0x0006780001827983 */ /* 0x004f280000300a00 */
[----:B------:R-:W4:Y:S04]  /*3dd0*/  LDL.LU.64 R128, [R1+0x670] ;  /* 0x0006700001807983 */ /* 0x000f280000300a00 */
        /* <DEDUP_REMOVED lines=51> */
[----:B------:R-:W4:Y:S01]  /*4110*/  LDL.LU.64 R24, [R1+0x4d0] ;  /* 0x0004d00001187983 */ /* 0x000f220000300a00 */
[----:B------:R-:W-:-:S03]  /*4120*/  UMOV UR9, 0xc0000010 ;  /* 0xc000001000097882 */ /* 0x000fc60000000000 */
[----:B------:R3:W5:Y:S04]  /*4130*/  LDL.LU.64 R22, [R1+0x4c8] ;  /* 0x0004c80001167983 */ /* 0x0007680000300a00 */
        /* <DEDUP_REMOVED lines=8> */
[----:B------:R3:W5:Y:S01]  /*41c0*/  LDL.LU.64 R4, [R1+0x480] ;  /* 0x0004800001047983 */ /* 0x0007620000300a00 */
[----:B----4-:R-:W-:-:S06]  /*41d0*/  WARPGROUP.ARRIVE ;  /* 0x00000000000079c5 */ /* 0x010fcc0000000000 */
[----:B------:R-:W-:Y:S03]  /*41e0*/  QGMMA.SP.64x256x64.F32.E4M3.E4M3 R24, gdesc[UR8], R24, UP0, R152, gsb0 ;  /* 0x07e09800081879f3 */ /* 0x000fe6000b800a18 */
[----:B------:R-:W-:Y:S02]  /*41f0*/  WARPGROUP.DEPBAR.LE gsb0, 0x0 ;  /* 0x00008000000079c5 */ /* 0x000fe40000010000 */
[----:B------:R3:W5:Y:S01]  /*4200*/  LDL.LU R152, [R1+0x47c] ;  /* 0x00047c0001987983 */ /* 0x0007620000300800 */
[----:B------:R-:W-:-:S04]  /*4210*/  UIADD3 UR6, UR6, 0x1, URZ ;  /* 0x0000000106067890 */ /* 0x000fc8000fffe03f */
[----:B------:R-:W-:-:S04]  /*4220*/  UISETP.NE.AND UP0, UPT, UR6, UR25, UPT ;  /* 0x000000190600728c */ /* 0x000fc8000bf05270 */
[----:B------:R-:W-:-:S04]  /*4230*/  USEL UR7, URZ, 0x1, UP0 ;  /* 0x000000013f077887 */ /* 0x000fc80008000000 */
[----:B------:R-:W-:-:S06]  /*4240*/  UISETP.NE.AND UP0, UPT, UR7, URZ, UPT ;  /* 0x0000003f0700728c */ /* 0x000fcc000bf05270 */
[----:B------:R-:W-:-:S13]  /*4250*/  PLOP3.LUT P0, PT, PT, PT, UP0, 0x80, 0x0 ;  /* 0x000000000000781c */ /* 0x000fda0003f0f008 */
[----:B---3--:R-:W-:Y:S05]  /*4260*/  @!P0 BRA `(.L_x_23) ;  /* 0x0000003800788947 */ /* 0x008fea0003800000 */
[----:B------:R2:W-:Y:S04]  /*4270*/  STL [R1+0x65c], R33 ;  /* 0x00065c2101007387 */ /* 0x0005e80000100800 */
[----:B------:R3:W-:Y:S01]  /*4280*/  STL [R1+0x658], R34 ;  /* 0x0006582201007387 */ /* 0x0007e20000100800 */
[----:B--2---:R-:W-:-:S03]  /*4290*/  MOV R33, R2 ;  /* 0x0000000200217202 */ /* 0x004fc60000000f00 */
[----:B---3--:R-:W2:Y:S04]  /*42a0*/  LDL R34, [R1+0x4] ;  /* 0x0000040001227983 */ /* 0x008ea80000100800 */
[----:B------:R3:W-:Y:S04]  /*42b0*/  STL [R1+0x654], R35 ;  /* 0x0006542301007387 */ /* 0x0007e80000100800 */
[----:B---3--:R-:W3:Y:S04]  /*42c0*/  LDL R35, [R1+0x8] ;  /* 0x0000080001237983 */ /* 0x008ee80000100800 */
[----:B------:R4:W-:Y:S04]  /*42d0*/  STL [R1+0x650], R36 ;  /* 0x0006502401007387 */ /* 0x0009e80000100800 */
[----:B----4-:R-:W4:Y:S04]  /*42e0*/  LDL R36, [R1+0xc] ;  /* 0x00000c0001247983 */ /* 0x010f280000100800 */
[----:B------:R0:W-:Y:S04]  /*42f0*/  STL [R1+0x64c], R37 ;  /* 0x00064c2501007387 */ /* 0x0001e80000100800 */
[----:B0-----:R-:W4:Y:S04]  /*4300*/  LDL R37, [R1+0x10] ;  /* 0x0000100001257983 */ /* 0x001f280000100800 */
        /* <DEDUP_REMOVED lines=169> */
[----:B0-----:R-:W4:Y:S04]  /*4da0*/  LDL.LU R122, [R1+0x200] ;  /* 0x00020000017a7983 */ /* 0x001f280000300800 */
        /* <DEDUP_REMOVED lines=14> */
[----:B------:R-:W4:Y:S04]  /*4e90*/  LDL.LU R2, [R1+0x234] ;  /* 0x0002340001027983 */ /* 0x000f280000300800 */
        /* <DEDUP_REMOVED lines=42> */
[----:B-----5:R0:W-:Y:S04]  /*5140*/  STL [R1+0x484], R4 ;  /* 0x0004840401007387 */ /* 0x0201e80000100800 */
[----:B0-----:R-:W4:Y:S04]  /*5150*/  LDL R4, [R1+0x168] ;  /* 0x0001680001047983 */ /* 0x001f280000100800 */
[----:B------:R0:W-:Y:S04]  /*5160*/  STL [R1+0x480], R151 ;  /* 0x0004809701007387 */ /* 0x0001e80000100800 */
[----:B0-----:R-:W4:Y:S04]  /*5170*/  LDL R151, [R1+0x164] ;  /* 0x0001640001977983 */ /* 0x001f280000100800 */
[----:B------:R0:W-:Y:S04]  /*5180*/  STL [R1+0x47c], R0 ;  /* 0x00047c0001007387 */ /* 0x0001e80000100800 */
[----:B0-----:R-:W4:Y:S01]  /*5190*/  LDL R0, [R1+0x160] ;  /* 0x0001600001007983 */ /* 0x001f220000100800 */
[----:B------:R-:W-:-:S01]  /*51a0*/  FADD R5, R33, R5 ;  /* 0x0000000521057221 */ /* 0x000fc20000000000 */
[----:B--2---:R-:W-:Y:S01]  /*51b0*/  FADD R6, R34, R6 ;  /* 0x0000000622067221 */ /* 0x004fe20000000000 */
[----:B---3--:R-:W-:-:S01]  /*51c0*/  FADD R7, R35, R7 ;  /* 0x0000000723077221 */ /* 0x008fc20000000000 */
[----:B------:R-:W2:Y:S01]  /*51d0*/  LDL.LU R33, [R1+0x65c] ;  /* 0x00065c0001217983 */ /* 0x000ea20000300800 */
[----:B----4-:R-:W-:-:S01]  /*51e0*/  FADD R8, R36, R8 ;  /* 0x0000000824087221 */ /* 0x010fc20000000000 */
[----:B------:R-:W-:-:S02]  /*51f0*/  FADD R9, R37, R9 ;  /* 0x0000000925097221 */ /* 0x000fc40000000000 */
[----:B------:R-:W3:Y:S01]  /*5200*/  LDL.LU R34, [R1+0x658] ;  /* 0x0006580001227983 */ /* 0x000ee20000300800 */
[----:B------:R-:W-:-:S03]  /*5210*/  FADD R10, R38, R10 ;  /* 0x0000000a260a7221 */ /* 0x000fc60000000000 */
[----:B------:R-:W4:Y:S01]  /*5220*/  LDL.LU R35, [R1+0x654] ;  /* 0x0006540001237983 */ /* 0x000f220000300800 */
        /* <DEDUP_REMOVED lines=156> */
[----:B------:R-:W-:-:S01]  /*5bf0*/  FADD R217, R117, R217 ;  /* 0x000000d975d97221 */ /* 0x000fc20000000000 */
[----:B------:R-:W-:Y:S02]  /*5c00*/  FADD R122, R124, R122 ;  /* 0x0000007a7c7a7221 */ /* 0x000fe40000000000 */
[----:B------:R-:W4:Y:S01]  /*5c10*/  LDL.LU R114, [R1+0x518] ;  /* 0x0005180001727983 */ /* 0x000f220000300800 */
[----:B------:R-:W-:-:S03]  /*5c20*/  FADD R218, R118, R218 ;  /* 0x000000da76da7221 */ /* 0x000fc60000000000 */
[----:B------:R-:W4:Y:S01]  /*5c30*/  LDL.LU R115, [R1+0x514] ;  /* 0x0005140001737983 */ /* 0x000f220000300800 */
[----:B------:R-:W-:-:S03]  /*5c40*/  FADD R219, R119, R219 ;  /* 0x000000db77db7221 */ /* 0x000fc60000000000 */
[----:B------:R-:W4:Y:S01]  /*5c50*/  LDL.LU R116, [R1+0x510] ;  /* 0x0005100001747983 */ /* 0x000f220000300800 */
[----:B------:R-:W-:-:S03]  /*5c60*/  FADD R220, R120, R220 ;  /* 0x000000dc78dc7221 */ /* 0x000fc60000000000 */
[----:B------:R-:W4:Y:S04]  /*5c70*/  LDL.LU R117, [R1+0x50c] ;  /* 0x00050c0001757983 */ /* 0x000f280000300800 */
[----:B------:R-:W4:Y:S04]  /*5c80*/  LDL.LU R118, [R1+0x508] ;  /* 0x0005080001767983 */ /* 0x000f280000300800 */
[----:B------:R-:W4:Y:S04]  /*5c90*/  LDL.LU R119, [R1+0x504] ;  /* 0x0005040001777983 */ /* 0x000f280000300800 */
[----:B------:R-:W4:Y:S01]  /*5ca0*/  LDL.LU R120, [R1+0x500] ;  /* 0x0005000001787983 */ /* 0x000f220000300800 */
[----:B------:R-:W-:-:S01]  /*5cb0*/  FADD R237, R126, R237 ;  /* 0x000000ed7eed7221 */ /* 0x000fc20000000000 */
[----:B------:R-:W-:Y:S01]  /*5cc0*/  FADD R236, R128, R236 ;  /* 0x000000ec80ec7221 */ /* 0x000fe20000000000 */
[----:B------:R-:W-:-:S01]  /*5cd0*/  FADD R222, R151, R222 ;  /* 0x000000de97de7221 */ /* 0x000fc20000000000 */
[----:B------:R0:W-:Y:S01]  /*5ce0*/  STL [R1+0x200], R122 ;  /* 0x0002007a01007387 */ /* 0x0001e20000100800 */
[----:B------:R-:W-:-:S01]  /*5cf0*/  FADD R226, R147, R226 ;  /* 0x000000e293e27221 */ /* 0x000fc20000000000 */
[----:B------:R-:W-:Y:S01]  /*5d00*/  FADD R229, R143, R229 ;  /* 0x000000e58fe57221 */ /* 0x000fe20000000000 */
[----:B------:R-:W-:-:S01]  /*5d10*/  FADD R230, R141, R230 ;  /* 0x000000e68de67221 */ /* 0x000fc20000000000 */
[----:B------:R-:W-:Y:S01]  /*5d20*/  FADD R223, R4, R223 ;  /* 0x000000df04df7221 */ /* 0x000fe20000000000 */
[----:B------:R-:W-:-:S01]  /*5d30*/  FADD R221, R0, R221 ;  /* 0x000000dd00dd7221 */ /* 0x000fc20000000000 */
[----:B------:R-:W-:Y:S01]  /*5d40*/  FADD R224, R150, R224 ;  /* 0x000000e096e07221 */ /* 0x000fe20000000000 */
[----:B------:R-:W-:-:S01]  /*5d50*/  FADD R225, R148, R225 ;  /* 0x000000e194e17221 */ /* 0x000fc20000000000 */
[----:B------:R-:W-:Y:S01]  /*5d60*/  FADD R227, R146, R227 ;  /* 0x000000e392e37221 */ /* 0x000fe20000000000 */
[----:B------:R-:W-:-:S01]  /*5d70*/  FADD R228, R144, R228 ;  /* 0x000000e490e47221 */ /* 0x000fc20000000000 */
[----:B0-----:R-:W2:Y:S01]  /*5d80*/  LDL.LU R122, [R1+0x204] ;  /* 0x00020400017a7983 */ /* 0x001ea20000300800 */
[----:B------:R-:W-:-:S01]  /*5d90*/  FADD R231, R138, R231 ;  /* 0x000000e78ae77221 */ /* 0x000fc20000000000 */
[----:B------:R-:W-:Y:S01]  /*5da0*/  FADD R232, R136, R232 ;  /* 0x000000e888e87221 */ /* 0x000fe20000000000 */
[----:B------:R-:W-:-:S01]  /*5db0*/  FADD R233, R134, R233 ;  /* 0x000000e986e97221 */ /* 0x000fc20000000000 */
[----:B------:R-:W3:Y:S01]  /*5dc0*/  LDL.LU R124, [R1+0x208] ;  /* 0x00020800017c7983 */ /* 0x000ee20000300800 */
[----:B------:R-:W-:-:S01]  /*5dd0*/  FADD R234, R132, R234 ;  /* 0x000000ea84ea7221 */ /* 0x000fc20000000000 */
[----:B------:R-:W-:-:S02]  /*5de0*/  FADD R235, R130, R235 ;  /* 0x000000eb82eb7221 */ /* 0x000fc40000000000 */
[----:B------:R-:W4:Y:S04]  /*5df0*/  LDL.LU R126, [R1+0x20c] ;  /* 0x00020c00017e7983 */ /* 0x000f280000300800 */
[----:B------:R-:W4:Y:S04]  /*5e00*/  LDL.LU R128, [R1+0x210] ;  /* 0x0002100001807983 */ /* 0x000f280000300800 */
[----:B------:R-:W4:Y:S04]  /*5e10*/  LDL.LU R151, [R1+0x214] ;  /* 0x0002140001977983 */ /* 0x000f280000300800 */
[----:B------:R-:W4:Y:S04]  /*5e20*/  LDL.LU R147, [R1+0x218] ;  /* 0x0002180001937983 */ /* 0x000f280000300800 */
[----:B------:R-:W4:Y:S04]  /*5e30*/  LDL.LU R143, [R1+0x21c] ;  /* 0x00021c00018f7983 */ /* 0x000f280000300800 */
[----:B------:R-:W4:Y:S04]  /*5e40*/  LDL.LU R141, [R1+0x220] ;  /* 0x00022000018d7983 */ /* 0x000f280000300800 */
[----:B------:R-:W4:Y:S04]  /*5e50*/  LDL.LU R4, [R1+0x224] ;  /* 0x0002240001047983 */ /* 0x000f280000300800 */
[----:B------:R-:W4:Y:S04]  /*5e60*/  LDL.LU R0, [R1+0x228] ;  /* 0x0002280001007983 */ /* 0x000f280000300800 */
[----:B------:R-:W4:Y:S04]  /*5e70*/  LDL R130, [R1+0x1dc] ;  /* 0x0001dc0001827983 */ /* 0x000f280000100800 */
[----:B------:R-:W4:Y:S04]  /*5e80*/  LDL R132, [R1+0x1e0] ;  /* 0x0001e00001847983 */ /* 0x000f280000100800 */
[----:B------:R-:W4:Y:S04]  /*5e90*/  LDL R134, [R1+0x1e4] ;  /* 0x0001e40001867983 */ /* 0x000f280000100800 */
[----:B------:R-:W4:Y:S04]  /*5ea0*/  LDL R136, [R1+0x1e8] ;  /* 0x0001e80001887983 */ /* 0x000f280000100800 */
[----:B------:R-:W4:Y:S04]  /*5eb0*/  LDL R138, [R1+0x1ec] ;  /* 0x0001ec00018a7983 */ /* 0x000f280000100800 */
[----:B------:R-:W4:Y:S04]  /*5ec0*/  LDL R150, [R1+0x1f0] ;  /* 0x0001f00001967983 */ /* 0x000f280000100800 */
[----:B------:R-:W4:Y:S04]  /*5ed0*/  LDL R148, [R1+0x1f4] ;  /* 0x0001f40001947983 */ /* 0x000f280000100800 */
[----:B------:R-:W4:Y:S04]  /*5ee0*/  LDL R146, [R1+0x1f8] ;  /* 0x0001f80001927983 */ /* 0x000f280000100800 */
[----:B------:R-:W4:Y:S01]  /*5ef0*/  LDL R144, [R1+0x1fc] ;  /* 0x0001fc0001907983 */ /* 0x000f220000100800 */
[----:B------:R-:W-:-:S01]  /*5f00*/  FADD R131, R133, R131 ;  /* 0x0000008385837221 */ /* 0x000fc20000000000 */
[----:B------:R-:W-:Y:S01]  /*5f10*/  FADD R135, R137, R135 ;  /* 0x0000008789877221 */ /* 0x000fe20000000000 */
[----:B------:R-:W-:-:S01]  /*5f20*/  FADD R2, R3, R2 ;  /* 0x0000000203027221 */ /* 0x000fc20000000000 */
[----:B--2---:R-:W-:-:S02]  /*5f30*/  FADD R122, R121, R122 ;  /* 0x0000007a797a7221 */ /* 0x004fc40000000000 */
[----:B------:R-:W2:Y:S01]  /*5f40*/  LDL.LU R121, [R1+0x4fc] ;  /* 0x0004fc0001797983 */ /* 0x000ea20000300800 */
[----:B---3--:R-:W-:-:S03]  /*5f50*/  FADD R124, R123, R124 ;  /* 0x0000007c7b7c7221 */ /* 0x008fc60000000000 */
[----:B------:R0:W-:Y:S01]  /*5f60*/  STL [R1+0x204], R122 ;  /* 0x0002047a01007387 */ /* 0x0001e20000100800 */
[----:B----4-:R-:W-:-:S01]  /*5f70*/  FADD R126, R125, R126 ;  /* 0x0000007e7d7e7221 */ /* 0x010fc20000000000 */
[----:B------:R-:W-:Y:S02]  /*5f80*/  FADD R128, R127, R128 ;  /* 0x000000807f807221 */ /* 0x000fe40000000000 */
[----:B0-----:R-:W3:Y:S04]  /*5f90*/  LDL.LU R122, [R1+0x4f8] ;  /* 0x0004f800017a7983 */ /* 0x001ee80000300800 */
[----:B------:R-:W4:Y:S04]  /*5fa0*/  LDL.LU R123, [R1+0x4f4] ;  /* 0x0004f400017b7983 */ /* 0x000f280000300800 */
[----:B------:R0:W-:Y:S01]  /*5fb0*/  STL [R1+0x208], R124 ;  /* 0x0002087c01007387 */ /* 0x0001e20000100800 */
[----:B------:R-:W-:-:S01]  /*5fc0*/  FADD R151, R129, R151 ;  /* 0x0000009781977221 */ /* 0x000fc20000000000 */
[----:B------:R-:W-:Y:S01]  /*5fd0*/  FADD R147, R149, R147 ;  /* 0x0000009395937221 */ /* 0x000fe20000000000 */
[----:B------:R-:W-:-:S01]  /*5fe0*/  FADD R143, R145, R143 ;  /* 0x0000008f918f7221 */ /* 0x000fc20000000000 */
[----:B------:R-:W-:Y:S01]  /*5ff0*/  FADD R141, R142, R141 ;  /* 0x0000008d8e8d7221 */ /* 0x000fe20000000000 */
[----:B0-----:R-:W4:Y:S04]  /*6000*/  LDL.LU R124, [R1+0x4f0] ;  /* 0x0004f000017c7983 */ /* 0x001f280000300800 */
[----:B------:R-:W4:Y:S04]  /*6010*/  LDL.LU R125, [R1+0x4ec] ;  /* 0x0004ec00017d7983 */ /* 0x000f280000300800 */
[----:B------:R0:W-:Y:S01]  /*6020*/  STL [R1+0x20c], R126 ;  /* 0x00020c7e01007387 */ /* 0x0001e20000100800 */
[----:B------:R-:W-:-:S01]  /*6030*/  FADD R4, R140, R4 ;  /* 0x000000048c047221 */ /* 0x000fc20000000000 */
[----:B------:R-:W-:-:S02]  /*6040*/  FADD R0, R139, R0 ;  /* 0x000000008b007221 */ /* 0x000fc40000000000 */
[----:B0-----:R-:W4:Y:S04]  /*6050*/  LDL.LU R126, [R1+0x4e8] ;  /* 0x0004e800017e7983 */ /* 0x001f280000300800 */
[----:B------:R-:W4:Y:S04]  /*6060*/  LDL.LU R127, [R1+0x4e4] ;  /* 0x0004e400017f7983 */ /* 0x000f280000300800 */
[----:B------:R0:W-:Y:S04]  /*6070*/  STL [R1+0x210], R128 ;  /* 0x0002108001007387 */ /* 0x0001e80000100800 */
[----:B0-----:R-:W4:Y:S04]  /*6080*/  LDL.LU R128, [R1+0x4e0] ;  /* 0x0004e00001807983 */ /* 0x001f280000300800 */
[----:B------:R-:W4:Y:S04]  /*6090*/  LDL.LU R129, [R1+0x4dc] ;  /* 0x0004dc0001817983 */ /* 0x000f280000300800 */
[----:B------:R-:W-:Y:S04]  /*60a0*/  STL [R1+0x214], R151 ;  /* 0x0002149701007387 */ /* 0x000fe80000100800 */
[----:B------:R-:W-:Y:S04]  /*60b0*/  STL [R1+0x218], R147 ;  /* 0x0002189301007387 */ /* 0x000fe80000100800 */
[----:B------:R-:W-:Y:S04]  /*60c0*/  STL [R1+0x21c], R143 ;  /* 0x00021c8f01007387 */ /* 0x000fe80000100800 */
[----:B------:R-:W-:Y:S04]  /*60d0*/  STL [R1+0x220], R141 ;  /* 0x0002208d01007387 */ /* 0x000fe80000100800 */
[----:B------:R-:W-:Y:S04]  /*60e0*/  STL [R1+0x224], R4 ;  /* 0x0002240401007387 */ /* 0x000fe80000100800 */
[----:B------:R-:W-:Y:S04]  /*60f0*/  STL [R1+0x228], R0 ;  /* 0x0002280001007387 */ /* 0x000fe80000100800 */
[----:B------:R0:W-:Y:S04]  /*6100*/  STL [R1+0x230], R131 ;  /* 0x0002308301007387 */ /* 0x0001e80000100800 */
[----:B------:R1:W-:Y:S04]  /*6110*/  STL [R1+0x22c], R135 ;  /* 0x00022c8701007387 */ /* 0x0003e80000100800 */
[----:B0-----:R-:W2:Y:S04]  /*6120*/  LDL.LU R131, [R1+0x238] ;  /* 0x0002380001837983 */ /* 0x001ea80000300800 */
[----:B------:R-:W3:Y:S04]  /*6130*/  LDL.LU R133, [R1+0x23c] ;  /* 0x00023c0001857983 */ /* 0x000ee80000300800 */
[----:B-1----:R-:W4:Y:S04]  /*6140*/  LDL.LU R135, [R1+0x240] ;  /* 0x0002400001877983 */ /* 0x002f280000300800 */
[----:B------:R0:W-:Y:S04]  /*6150*/  STL [R1+0x234], R2 ;  /* 0x0002340201007387 */ /* 0x0001e80000100800 */
        /* <DEDUP_REMOVED lines=12> */
[----:B0-----:R-:W4:Y:S04]  /*6220*/  LDL.LU R2, [R1+0x274] ;  /* 0x0002740001027983 */ /* 0x001f280000300800 */
[----:B------:R-:W4:Y:S01]  /*6230*/  LDL.LU R0, [R1+0x278] ;  /* 0x0002780001007983 */ /* 0x000f220000300800 */
[----:B--2---:R-:W-:-:S03]  /*6240*/  FADD R131, R130, R131 ;  /* 0x0000008382837221 */ /* 0x004fc60000000000 */
[----:B------:R-:W2:Y:S01]  /*6250*/  LDL.LU R130, [R1+0x4d8] ;  /* 0x0004d80001827983 */ /* 0x000ea20000300800 */
[----:B---3--:R-:W-:-:S03]  /*6260*/  FADD R133, R132, R133 ;  /* 0x0000008584857221 */ /* 0x008fc60000000000 */
[----:B------:R0:W-:Y:S01]  /*6270*/  STL [R1+0x238], R131 ;  /* 0x0002388301007387 */ /* 0x0001e20000100800 */
[----:B----4-:R-:W-:-:S03]  /*6280*/  FADD R135, R134, R135 ;  /* 0x0000008786877221 */ /* 0x010fc60000000000 */
[----:B0-----:R-:W3:Y:S01]  /*6290*/  LDL.LU R131, [R1+0x4d4] ;  /* 0x0004d40001837983 */ /* 0x001ee20000300800 */
[----:B------:R-:W-:-:S03]  /*62a0*/  FADD R137, R136, R137 ;  /* 0x0000008988897221 */ /* 0x000fc60000000000 */
[----:B------:R-:W4:Y:S04]  /*62b0*/  LDL.LU R132, [R1+0x4d0] ;  /* 0x0004d00001847983 */ /* 0x000f280000300800 */
[----:B------:R0:W-:Y:S01]  /*62c0*/  STL [R1+0x23c], R133 ;  /* 0x00023c8501007387 */ /* 0x0001e20000100800 */
[----:B------:R-:W-:-:S01]  /*62d0*/  FADD R151, R138, R151 ;  /* 0x000000978a977221 */ /* 0x000fc20000000000 */
[----:B------:R-:W-:Y:S01]  /*62e0*/  FADD R149, R150, R149 ;  /* 0x0000009596957221 */ /* 0x000fe20000000000 */
[----:B------:R-:W-:-:S01]  /*62f0*/  FADD R147, R148, R147 ;  /* 0x0000009394937221 */ /* 0x000fc20000000000 */
[----:B0-----:R-:W4:Y:S04]  /*6300*/  LDL.LU R133, [R1+0x4cc] ;  /* 0x0004cc0001857983 */ /* 0x001f280000300800 */
        /* <DEDUP_REMOVED lines=10> */
[----:B------:R-:W-:Y:S01]  /*63b0*/  FADD R139, R27, R139 ;  /* 0x0000008b1b8b7221 */ /* 0x000fe20000000000 */
[----:B------:R-:W-:-:S01]  /*63c0*/  FADD R4, R28, R4 ;  /* 0x000000041c047221 */ /* 0x000fc20000000000 */
[----:B0-----:R-:W4:Y:S04]  /*63d0*/  LDL.LU R137, [R1+0x4bc] ;  /* 0x0004bc0001897983 */ /* 0x001f280000300800 */
[----:B------:R-:W4:Y:S04]  /*63e0*/  LDL.LU R138, [R1+0x4b8] ;  /* 0x0004b800018a7983 */ /* 0x000f280000300800 */
[----:B------:R0:W-:Y:S04]  /*63f0*/  STL [R1+0x248], R151 ;  /* 0x0002489701007387 */ /* 0x0001e80000100800 */
[----:B------:R1:W-:Y:S04]  /*6400*/  STL [R1+0x24c], R149 ;  /* 0x00024c9501007387 */ /* 0x0003e80000100800 */
[----:B------:R1:W-:Y:S01]  /*6410*/  STL [R1+0x250], R147 ;  /* 0x0002509301007387 */ /* 0x0003e20000100800 */
[----:B------:R-:W-:-:S03]  /*6420*/  FADD R3, R29, R3 ;  /* 0x000000031d037221 */ /* 0x000fc60000000000 */
[----:B------:R1:W-:Y:S04]  /*6430*/  STL [R1+0x254], R145 ;  /* 0x0002549101007387 */ /* 0x0003e80000100800 */
[----:B------:R1:W-:Y:S01]  /*6440*/  STL [R1+0x258], R143 ;  /* 0x0002588f01007387 */ /* 0x0003e20000100800 */
[----:B------:R-:W-:-:S03]  /*6450*/  FADD R2, R30, R2 ;  /* 0x000000021e027221 */ /* 0x000fc60000000000 */
[----:B------:R1:W-:Y:S04]  /*6460*/  STL [R1+0x25c], R142 ;  /* 0x00025c8e01007387 */ /* 0x0003e80000100800 */
[----:B------:R1:W-:Y:S01]  /*6470*/  STL [R1+0x260], R141 ;  /* 0x0002608d01007387 */ /* 0x0003e20000100800 */
[----:B------:R-:W-:-:S03]  /*6480*/  FADD R0, R31, R0 ;  /* 0x000000001f007221 */ /* 0x000fc60000000000 */
[----:B------:R1:W-:Y:S04]  /*6490*/  STL [R1+0x264], R140 ;  /* 0x0002648c01007387 */ /* 0x0003e80000100800 */
[----:B------:R1:W-:Y:S04]  /*64a0*/  STL [R1+0x268], R139 ;  /* 0x0002688b01007387 */ /* 0x0003e80000100800 */
[----:B------:R1:W-:Y:S04]  /*64b0*/  STL [R1+0x26c], R4 ;  /* 0x00026c0401007387 */ /* 0x0003e80000100800 */
[----:B0-----:R-:W2:Y:S04]  /*64c0*/  LDL.LU R151, [R1+0x27c] ;  /* 0x00027c0001977983 */ /* 0x001ea80000300800 */
[----:B------:R0:W-:Y:S04]  /*64d0*/  STL [R1+0x270], R3 ;  /* 0x0002700301007387 */ /* 0x0001e80000100800 */
[----:B------:R-:W3:Y:S04]  /*64e0*/  LDL.LU R150, [R1+0x280] ;  /* 0x0002800001967983 */ /* 0x000ee80000300800 */
[----:B------:R0:W-:Y:S04]  /*64f0*/  STL [R1+0x274], R2 ;  /* 0x0002740201007387 */ /* 0x0001e80000100800 */
        /* <DEDUP_REMOVED lines=14> */
[----:B------:R-:W4:Y:S04]  /*65e0*/  LDL.LU R2, [R1+0x2b8] ;  /* 0x0002b80001027983 */ /* 0x000f280000300800 */
[----:B-1----:R-:W4:Y:S01]  /*65f0*/  LDL.LU R0, [R1+0x2bc] ;  /* 0x0002bc0001007983 */ /* 0x002f220000300800 */
[----:B--2---:R-:W-:-:S01]  /*6600*/  FADD R151, R32, R151 ;  /* 0x0000009720977221 */ /* 0x004fc20000000000 */
[----:B---3--:R-:W-:-:S04]  /*6610*/  FADD R150, R33, R150 ;  /* 0x0000009621967221 */ /* 0x008fc80000000000 */
[----:B------:R0:W-:Y:S01]  /*6620*/  STL [R1+0x27c], R151 ;  /* 0x00027c9701007387 */ /* 0x0001e20000100800 */
[----:B----4-:R-:W-:-:S03]  /*6630*/  FADD R149, R34, R149 ;  /* 0x0000009522957221 */ /* 0x010fc60000000000 */
[----:B------:R1:W-:Y:S01]  /*6640*/  STL [R1+0x280], R150 ;  /* 0x0002809601007387 */ /* 0x0003e20000100800 */
[----:B------:R-:W-:-:S03]  /*6650*/  FADD R148, R35, R148 ;  /* 0x0000009423947221 */ /* 0x000fc60000000000 */
        /* <DEDUP_REMOVED lines=24> */
[----:B0-----:R-:W4:Y:S01]  /*67e0*/  LDL.LU R151, [R1+0x2c0] ;  /* 0x0002c00001977983 */ /* 0x001f220000300800 */
[----:B------:R-:W-:-:S03]  /*67f0*/  FADD R0, R48, R0 ;  /* 0x0000000030007221 */ /* 0x000fc60000000000 */
[----:B------:R0:W-:Y:S04]  /*6800*/  STL [R1+0x2b4], R3 ;  /* 0x0002b40301007387 */ /* 0x0001e80000100800 */
[----:B-1----:R-:W4:Y:S04]  /*6810*/  LDL.LU R150, [R1+0x2c4] ;  /* 0x0002c40001967983 */ /* 0x002f280000300800 */
[----:B------:R1:W-:Y:S04]  /*6820*/  STL [R1+0x2b8], R2 ;  /* 0x0002b80201007387 */ /* 0x0003e80000100800 */
[----:B--2---:R-:W2:Y:S04]  /*6830*/  LDL.LU R149, [R1+0x2c8] ;  /* 0x0002c80001957983 */ /* 0x004ea80000300800 */
[----:B------:R1:W-:Y:S04]  /*6840*/  STL [R1+0x2bc], R0 ;  /* 0x0002bc0001007387 */ /* 0x0003e80000100800 */
[----:B---3--:R-:W3:Y:S04]  /*6850*/  LDL.LU R148, [R1+0x2cc] ;  /* 0x0002cc0001947983 */ /* 0x008ee80000300800 */
[----:B----4-:R-:W4:Y:S04]  /*6860*/  LDL.LU R147, [R1+0x2d0] ;  /* 0x0002d00001937983 */ /* 0x010f280000300800 */
        /* <DEDUP_REMOVED lines=10> */
[----:B-1----:R-:W4:Y:S04]  /*6910*/  LDL.LU R2, [R1+0x2fc] ;  /* 0x0002fc0001027983 */ /* 0x002f280000300800 */
[----:B------:R-:W4:Y:S01]  /*6920*/  LDL.LU R0, [R1+0x300] ;  /* 0x0003000001007983 */ /* 0x000f220000300800 */
[----:B------:R-:W-:-:S01]  /*6930*/  FADD R151, R49, R151 ;  /* 0x0000009731977221 */ /* 0x000fc20000000000 */
[----:B------:R-:W-:-:S04]  /*6940*/  FADD R150, R50, R150 ;  /* 0x0000009632967221 */ /* 0x000fc80000000000 */
[----:B------:R0:W-:Y:S01]  /*6950*/  STL [R1+0x2c0], R151 ;  /* 0x0002c09701007387 */ /* 0x0001e20000100800 */
[----:B--2---:R-:W-:-:S03]  /*6960*/  FADD R149, R51, R149 ;  /* 0x0000009533957221 */ /* 0x004fc60000000000 */
[----:B------:R1:W-:Y:S01]  /*6970*/  STL [R1+0x2c4], R150 ;  /* 0x0002c49601007387 */ /* 0x0003e20000100800 */
[----:B---3--:R-:W-:-:S03]  /*6980*/  FADD R148, R52, R148 ;  /* 0x0000009434947221 */ /* 0x008fc60000000000 */
        /* <DEDUP_REMOVED lines=200> */
[----:B------:R-:W-:Y:S01]  /*7610*/  STL [R1+0x3d0], R151 ;  /* 0x0003d09701007387 */ /* 0x000fe20000100800 */
[----:B--2---:R-:W-:-:S03]  /*7620*/  FADD R149, R119, R149 ;  /* 0x0000009577957221 */ /* 0x004fc60000000000 */
[----:B------:R-:W-:Y:S01]  /*7630*/  STL [R1+0x3d4], R150 ;  /* 0x0003d49601007387 */ /* 0x000fe20000100800 */
[----:B---3--:R-:W-:-:S03]  /*7640*/  FADD R148, R120, R148 ;  /* 0x0000009478947221 */ /* 0x008fc60000000000 */
[----:B------:R-:W-:Y:S01]  /*7650*/  STL [R1+0x3d8], R149 ;  /* 0x0003d89501007387 */ /* 0x000fe20000100800 */
[----:B----4-:R-:W-:-:S03]  /*7660*/  FADD R147, R121, R147 ;  /* 0x0000009379937221 */ /* 0x010fc60000000000 */
[----:B------:R-:W-:Y:S01]  /*7670*/  STL [R1+0x3dc], R148 ;  /* 0x0003dc9401007387 */ /* 0x000fe20000100800 */
[----:B------:R-:W-:-:S03]  /*7680*/  FADD R146, R122, R146 ;  /* 0x000000927a927221 */ /* 0x000fc60000000000 */
        /* <DEDUP_REMOVED lines=16> */
[----:B------:R0:W-:Y:S01]  /*7790*/  STL [R1+0x400], R139 ;  /* 0x0004008b01007387 */ /* 0x0001e20000100800 */
[----:B------:R-:W-:-:S03]  /*77a0*/  FADD R3, R131, R3 ;  /* 0x0000000383037221 */ /* 0x000fc60000000000 */
[----:B------:R1:W-:Y:S04]  /*77b0*/  STL [R1+0x404], R4 ;  /* 0x0004040401007387 */ /* 0x0003e80000100800 */
[----:B0-----:R-:W2:Y:S04]  /*77c0*/  LDL.LU R139, [R1+0x414] ;  /* 0x00041400018b7983 */ /* 0x001ea80000300800 */
[----:B------:R-:W-:Y:S04]  /*77d0*/  STL [R1+0x408], R3 ;  /* 0x0004080301007387 */ /* 0x000fe80000100800 */
[----:B------:R-:W3:Y:S01]  /*77e0*/  LDL.LU R140, [R1+0x418] ;  /* 0x00041800018c7983 */ /* 0x000ee20000300800 */
[----:B------:R-:W-:-:S01]  /*77f0*/  FADD R2, R132, R2 ;  /* 0x0000000284027221 */ /* 0x000fc20000000000 */
[----:B------:R-:W-:-:S04]  /*7800*/  FADD R0, R133, R0 ;  /* 0x0000000085007221 */ /* 0x000fc80000000000 */
[----:B------:R-:W-:Y:S04]  /*7810*/  STL [R1+0x40c], R2 ;  /* 0x00040c0201007387 */ /* 0x000fe80000100800 */
[----:B------:R-:W4:Y:S04]  /*7820*/  LDL.LU R141, [R1+0x41c] ;  /* 0x00041c00018d7983 */ /* 0x000f280000300800 */
        /* <DEDUP_REMOVED lines=10> */
[----:B-1----:R-:W4:Y:S04]  /*78d0*/  LDL.LU R4, [R1+0x444] ;  /* 0x0004440001047983 */ /* 0x002f280000300800 */
[----:B------:R-:W4:Y:S04]  /*78e0*/  LDL.LU R151, [R1+0x448] ;  /* 0x0004480001977983 */ /* 0x000f280000300800 */
[----:B0-----:R-:W4:Y:S04]  /*78f0*/  LDL.LU R0, [R1+0x44c] ;  /* 0x00044c0001007983 */ /* 0x001f280000300800 */
[----:B------:R-:W4:Y:S04]  /*7900*/  LDL.LU R3, [R1+0x450] ;  /* 0x0004500001037983 */ /* 0x000f280000300800 */
[----:B------:R-:W4:Y:S01]  /*7910*/  LDL.LU R2, [R1+0x454] ;  /* 0x0004540001027983 */ /* 0x000f220000300800 */
[----:B--2---:R-:W-:-:S05]  /*7920*/  FADD R139, R134, R139 ;  /* 0x0000008b868b7221 */ /* 0x004fca0000000000 */
[----:B------:R0:W-:Y:S01]  /*7930*/  STL [R1+0x414], R139 ;  /* 0x0004148b01007387 */ /* 0x0001e20000100800 */
[----:B---3--:R-:W-:-:S03]  /*7940*/  FADD R140, R135, R140 ;  /* 0x0000008c878c7221 */ /* 0x008fc60000000000 */
[----:B0-----:R-:W2:Y:S04]  /*7950*/  LDL.LU R139, [R1+0x4b4] ;  /* 0x0004b400018b7983 */ /* 0x001ea80000300800 */
[----:B------:R0:W-:Y:S04]  /*7960*/  STL [R1+0x418], R140 ;  /* 0x0004188c01007387 */ /* 0x0001e80000100800 */
[----:B0-----:R-:W3:Y:S01]  /*7970*/  LDL.LU R140, [R1+0x4b0] ;  /* 0x0004b000018c7983 */ /* 0x001ee20000300800 */
[----:B----4-:R-:W-:-:S01]  /*7980*/  FADD R141, R136, R141 ;  /* 0x0000008d888d7221 */ /* 0x010fc20000000000 */
[----:B------:R-:W-:-:S04]  /*7990*/  FADD R142, R137, R142 ;  /* 0x0000008e898e7221 */ /* 0x000fc80000000000 */
[----:B------:R0:W-:Y:S04]  /*79a0*/  STL [R1+0x41c], R141 ;  /* 0x00041c8d01007387 */ /* 0x0001e80000100800 */
[----:B0-----:R-:W4:Y:S04]  /*79b0*/  LDL.LU R141, [R1+0x4ac] ;  /* 0x0004ac00018d7983 */ /* 0x001f280000300800 */
[----:B------:R0:W-:Y:S04]  /*79c0*/  STL [R1+0x420], R142 ;  /* 0x0004208e01007387 */ /* 0x0001e80000100800 */
[----:B0-----:R-:W4:Y:S01]  /*79d0*/  LDL.LU R142, [R1+0x4a8] ;  /* 0x0004a800018e7983 */ /* 0x001f220000300800 */
[----:B------:R-:W-:-:S05]  /*79e0*/  FADD R143, R138, R143 ;  /* 0x0000008f8a8f7221 */ /* 0x000fca0000000000 */
[----:B------:R0:W-:Y:S04]  /*79f0*/  STL [R1+0x424], R143 ;  /* 0x0004248f01007387 */ /* 0x0001e80000100800 */
[----:B0-----:R-:W4:Y:S01]  /*7a00*/  LDL.LU R143, [R1+0x4a4] ;  /* 0x0004a400018f7983 */ /* 0x001f220000300800 */
[----:B--2---:R-:W-:-:S05]  /*7a10*/  FADD R144, R139, R144 ;  /* 0x000000908b907221 */ /* 0x004fca0000000000 */
[----:B------:R0:W-:Y:S01]  /*7a20*/  STL [R1+0x428], R144 ;  /* 0x0004289001007387 */ /* 0x0001e20000100800 */
[----:B---3--:R-:W-:-:S03]  /*7a30*/  FADD R145, R140, R145 ;  /* 0x000000918c917221 */ /* 0x008fc60000000000 */
[----:B0-----:R-:W2:Y:S04]  /*7a40*/  LDL.LU R144, [R1+0x4a0] ;  /* 0x0004a00001907983 */ /* 0x001ea80000300800 */
[----:B------:R0:W-:Y:S04]  /*7a50*/  STL [R1+0x42c], R145 ;  /* 0x00042c9101007387 */ /* 0x0001e80000100800 */
[----:B0-----:R-:W3:Y:S01]  /*7a60*/  LDL.LU R145, [R1+0x49c] ;  /* 0x00049c0001917983 */ /* 0x001ee20000300800 */
[----:B----4-:R-:W-:-:S05]  /*7a70*/  FADD R146, R141, R146 ;  /* 0x000000928d927221 */ /* 0x010fca0000000000 */
[----:B------:R0:W-:Y:S01]  /*7a80*/  STL [R1+0x430], R146 ;  /* 0x0004309201007387 */ /* 0x0001e20000100800 */
[----:B------:R-:W-:-:S03]  /*7a90*/  FADD R147, R142, R147 ;  /* 0x000000938e937221 */ /* 0x000fc60000000000 */
        /* <DEDUP_REMOVED lines=20> */
[----:B0-----:R0:W5:Y:S01]  /*7be0*/  LDL.LU R0, [R1+0x47c] ;  /* 0x00047c0001007983 */ /* 0x0011620000300800 */
[----:B------:R-:W-:Y:S01]  /*7bf0*/  UMOV UR6, URZ ;  /* 0x0000003f00067c82 */ /* 0x000fe20008000000 */
[----:B--2---:R-:W-:-:S05]  /*7c00*/  FADD R3, R149, R3 ;  /* 0x0000000395037221 */ /* 0x004fca0000000000 */
[----:B------:R0:W-:Y:S01]  /*7c10*/  STL [R1+0x450], R3 ;  /* 0x0004500301007387 */ /* 0x0001e20000100800 */
[----:B---3--:R-:W-:-:S05]  /*7c20*/  FADD R2, R150, R2 ;  /* 0x0000000296027221 */ /* 0x008fca0000000000 */
[----:B------:R0:W-:Y:S02]  /*7c30*/  STL [R1+0x454], R2 ;  /* 0x0004540201007387 */ /* 0x0001e40000100800 */
[----:B0---4-:R-:W-:-:S07]  /*7c40*/  FADD R4, R4, R151 ;  /* 0x0000009704047221 */ /* 0x011fce0000000000 */
.L_x_23:
[----:B------:R-:W-:Y:S05]  /*7c50*/  @!P1 BRA `(.L_x_24) ;  /* 0x0000000000049947 */ /* 0x000fea0003800000 */
[----:B------:R-:W-:Y:S01]  /*7c60*/  BPT.TRAP 0x1 ;  /* 0x000000040000795c */ /* 0x000fe20000300000 */
.L_x_24:
[----:B-----5:R2:W-:Y:S04]  /*7c70*/  STL [R1+0x47c], R0 ;  /* 0x00047c0001007387 */ /* 0x0205e80000100800 */
[----:B------:R-:W3:Y:S04]  /*7c80*/  LDL R2, [R1+0x464] ;  /* 0x0004640001027983 */ /* 0x000ee80000100800 */
[----:B------:R-:W4:Y:S04]  /*7c90*/  LDL R3, [R1+0x460] ;  /* 0x0004600001037983 */ /* 0x000f280000100800 */
[----:B--2---:R-:W3:Y:S01]  /*7ca0*/  LDL R0, [R1+0x468] ;  /* 0x0004680001007983 */ /* 0x004ee20000100800 */
[----:B------:R-:W-:Y:S01]  /*7cb0*/  UISETP.GT.U32.AND UP1, UPT, UR13, 0x1, UPT ;  /* 0x000000010d00788c */ /* 0x000fe2000bf24070 */
[----:B---3--:R-:W-:-:S02]  /*7cc0*/  LOP3.LUT P0, RZ, R2, R0, RZ, 0xc0, !PT ;  /* 0x0000000002ff7212 */ /* 0x008fc4000780c0ff */
[----:B------:R2:W5:Y:S01]  /*7cd0*/  LDL.LU R0, [R1+0x47c] ;  /* 0x00047c0001007983 */ /* 0x0005620000300800 */
[----:B------:R-:W-:-:S10]  /*7ce0*/  IMAD.U32 R2, RZ, RZ, UR20 ;  /* 0x00000014ff027e24 */ /* 0x000fd4000f8e00ff */
[----:B------:R-:W-:-:S04]  /*7cf0*/  @P0 LEA R2, R2, UR24, 0x3 ;  /* 0x0000001802020c11 */ /* 0x000fc8000f8e18ff */
[----:B------:R-:W-:-:S04]  /*7d00*/  @P0 IADD3 R2, R2, 0x40, RZ ;  /* 0x0000004002020810 */ /* 0x000fc80007ffe0ff */
[----:B----4-:R-:W-:-:S04]  /*7d10*/  @P0 PRMT R2, R3, 0x654, R2 ;  /* 0x0000065403020816 */ /* 0x010fc80000000002 */
[----:B------:R2:W-:Y:S01]  /*7d20*/  @P0 SYNCS.ARRIVE.TRANS64.RED.A1T0 RZ, [R2+URZ], RZ ;  /* 0x000000ff02ff09a7 */ /* 0x0005e2000810043f */
[----:B------:R-:W-:-:S13]  /*7d30*/  PLOP3.LUT P0, PT, PT, PT, UP1, 0x80, 0x0 ;  /* 0x000000000000781c */ /* 0x000fda0003f0f018 */
[----:B--2---:R-:W-:Y:S05]  /*7d40*/  @P0 BRA `(.L_x_25) ;  /* 0x0000000000040947 */ /* 0x004fea0003800000 */
[----:B------:R-:W-:Y:S01]  /*7d50*/  BPT.TRAP 0x1 ;  /* 0x000000040000795c */ /* 0x000fe20000300000 */
.L_x_25:
[----:B------:R-:W-:Y:S02]  /*7d60*/  UISETP.GT.AND UP3, UPT, UR15, 0x1, UPT ;  /* 0x000000010f00788c */ /* 0x000fe4000bf64270 */
[----:B------:R-:W-:Y:S02]  /*7d70*/  UIADD3 UR19, UR19, 0x1, URZ ;  /* 0x0000000113137890 */ /* 0x000fe4000fffe03f */
[----:B------:R-:W-:Y:S02]  /*7d80*/  UIADD3 UR20, UR20, 0x1, URZ ;  /* 0x0000000114147890 */ /* 0x000fe4000fffe03f */
[----:B------:R-:W-:Y:S01]  /*7d90*/  PLOP3.LUT P0, PT, PT, PT, UP3, 0x80, 0x0 ;  /* 0x000000000000781c */ /* 0x000fe20003f0f038 */
[----:B------:R-:W-:Y:S02]  /*7da0*/  UISETP.NE.AND UP1, UPT, UR19, 0x8, UPT ;  /* 0x000000081300788c */ /* 0x000fe4000bf25270 */
[----:B------:R-:W-:Y:S02]  /*7db0*/  UISETP.NE.AND UP2, UPT, UR20, 0x8, UPT ;  /* 0x000000081400788c */ /* 0x000fe4000bf45270 */
[----:B------:R-:W-:-:S02]  /*7dc0*/  USEL UR7, URZ, 0x1, UP1 ;  /* 0x000000013f077887 */ /* 0x000fc40008800000 */
[----:B------:R-:W-:Y:S02]  /*7dd0*/  UIADD3 UR15, UR15, -0x1, URZ ;  /* 0xffffffff0f0f7890 */ /* 0x000fe4000fffe03f */
[----:B------:R-:W-:Y:S02]  /*7de0*/  USEL UR19, UR19, URZ, UP1 ;  /* 0x0000003f13137287 */ /* 0x000fe40008800000 */
[----:B-----5:R-:W-:Y:S01]  /*7df0*/  LOP3.LUT R0, R0, UR7, RZ, 0x3c, !PT ;  /* 0x0000000700007c12 */ /* 0x020fe2000f8e3cff */
[----:B------:R-:W-:Y:S01]  /*7e00*/  USEL UR20, UR20, URZ, UP2 ;  /* 0x0000003f14147287 */ /* 0x000fe20009000000 */
[----:B------:R-:W-:Y:S01]  /*7e10*/  UMOV UR7, 0x1 ;  /* 0x0000000100077882 */ /* 0x000fe20000000000 */
[----:B------:R-:W-:Y:S10]  /*7e20*/  @P0 BRA `(.L_x_26) ;  /* 0xffffffb000140947 */ /* 0x000ff4000383ffff */
.L_x_18:
[----:B------:R-:W-:Y:S04]  /*7e30*/  STL [R1+0x458], R4 ;  /* 0x0004580401007387 */ /* 0x000fe80000100800 */
[----:B------:R-:W2:Y:S04]  /*7e40*/  LDL.LU R2, [R1+0x454] ;  /* 0x0004540001027983 */ /* 0x000ea80000300800 */
[----:B------:R-:W3:Y:S04]  /*7e50*/  LDL.LU R0, [R1+0x450] ;  /* 0x0004500001007983 */ /* 0x000ee80000300800 */
[----:B--2---:R2:W-:Y:S04]  /*7e60*/  STL [R1+0x454], R2 ;  /* 0x0004540201007387 */ /* 0x0045e80000100800 */
[----:B--2---:R-:W2:Y:S04]  /*7e70*/  LDL.LU R2, [R1+0x44c] ;  /* 0x00044c0001027983 */ /* 0x004ea80000300800 */
[----:B---3--:R3:W-:Y:S04]  /*7e80*/  STL [R1+0x450], R0 ;  /* 0x0004500001007387 */ /* 0x0087e80000100800 */
[----:B---3--:R-:W3:Y:S04]  /*7e90*/  LDL.LU R0, [R1+0x448] ;  /* 0x0004480001007983 */ /* 0x008ee80000300800 */
        /* <DEDUP_REMOVED lines=291> */
[----:B---3--:R-:W3:Y:S01]  /*90d0*/  LDL.LU R0, [R1+0x200] ;  /* 0x0002000001007983 */ /* 0x008ee20000300800 */
[----:B------:R-:W-:-:S04]  /*90e0*/  UISETP.NE.AND UP0, UPT, UR6, URZ, UPT ;  /* 0x0000003f0600728c */ /* 0x000fc8000bf05270 */
[----:B------:R-:W-:-:S06]  /*90f0*/  USEL UR6, URZ, 0x1, !UP0 ;  /* 0x000000013f067887 */ /* 0x000fcc000c000000 */
[----:B------:R-:W-:Y:S01]  /*9100*/  ISETP.NE.AND P0, PT, RZ, UR6, PT ;  /* 0x00000006ff007c0c */ /* 0x000fe2000bf05270 */
[----:B--2---:R2:W-:Y:S04]  /*9110*/  STL [R1+0x204], R2 ;  /* 0x0002040201007387 */ /* 0x0045e80000100800 */
[----:B---3--:R2:W-:Y:S08]  /*9120*/  STL [R1+0x200], R0 ;  /* 0x0002000001007387 */ /* 0x0085f00000100800 */
[----:B------:R-:W-:Y:S05]  /*9130*/  @!P0 BRA `(.L_x_27) ;  /* 0x0000003800108947 */ /* 0x000fea0003800000 */
[----:B------:R3:W-:Y:S04]  /*9140*/  STL [R1+0x624], R45 ;  /* 0x0006242d01007387 */ /* 0x0007e80000100800 */
[----:B---3--:R-:W3:Y:S04]  /*9150*/  LDL.LU R45, [R1] ;  /* 0x00000000012d7983 */ /* 0x008ee80000300800 */
[----:B------:R4:W-:Y:S04]  /*9160*/  STL [R1+0x620], R46 ;  /* 0x0006202e01007387 */ /* 0x0009e80000100800 */
[----:B----4-:R-:W4:Y:S04]  /*9170*/  LDL.LU R46, [R1+0x4] ;  /* 0x00000400012e7983 */ /* 0x010f280000300800 */
[----:B------:R5:W-:Y:S04]  /*9180*/  STL [R1+0x61c], R47 ;  /* 0x00061c2f01007387 */ /* 0x000be80000100800 */
[----:B-----5:R-:W5:Y:S04]  /*9190*/  LDL.LU R47, [R1+0x8] ;  /* 0x00000800012f7983 */ /* 0x020f680000300800 */
[----:B------:R0:W-:Y:S04]  /*91a0*/  STL [R1+0x618], R48 ;  /* 0x0006183001007387 */ /* 0x0001e80000100800 */
[----:B0-----:R-:W5:Y:S04]  /*91b0*/  LDL.LU R48, [R1+0xc] ;  /* 0x00000c0001307983 */ /* 0x001f680000300800 */
        /* <DEDUP_REMOVED lines=134> */
[----:B------:R-:W5:Y:S04]  /*9a20*/  LDL.LU R4, [R1+0x1a8] ;  /* 0x0001a80001047983 */ /* 0x000f680000300800 */
[----:B------:R-:W5:Y:S04]  /*9a30*/  LDL.LU R3, [R1+0x204] ;  /* 0x0002040001037983 */ /* 0x000f680000300800 */
[----:B--2---:R-:W2:Y:S04]  /*9a40*/  LDL.LU R2, [R1+0x1ac] ;  /* 0x0001ac0001027983 */ /* 0x004ea80000300800 */
[----:B------:R-:W2:Y:S04]  /*9a50*/  LDL.LU R0, [R1+0x208] ;  /* 0x0002080001007983 */ /* 0x000ea80000300800 */
[----:B------:R0:W-:Y:S04]  /*9a60*/  STL [R1+0x508], R116 ;  /* 0x0005087401007387 */ /* 0x0001e80000100800 */
[----:B0-----:R-:W2:Y:S04]  /*9a70*/  LDL.LU R116, [R1+0x200] ;  /* 0x0002000001747983 */ /* 0x001ea80000300800 */
        /* <DEDUP_REMOVED lines=60> */
[----:B------:R0:W-:Y:S01]  /*9e40*/  STL [R1+0x48c], R147 ;  /* 0x00048c9301007387 */ /* 0x0001e20000100800 */
[----:B---3--:R-:W-:-:S03]  /*9e50*/  FADD R5, R45, R5 ;  /* 0x000000052d057221 */ /* 0x008fc60000000000 */
[----:B0-----:R-:W3:Y:S04]  /*9e60*/  LDL.LU R147, [R1+0x12c] ;  /* 0x00012c0001937983 */ /* 0x001ee80000300800 */
[----:B------:R0:W-:Y:S01]  /*9e70*/  STL [R1+0x488], R148 ;  /* 0x0004889401007387 */ /* 0x0001e20000100800 */
[----:B----4-:R-:W-:Y:S01]  /*9e80*/  FADD R6, R46, R6 ;  /* 0x000000062e067221 */ /* 0x010fe20000000000 */
[----:B-----5:R-:W-:Y:S02]  /*9e90*/  FADD R7, R47, R7 ;  /* 0x000000072f077221 */ /* 0x020fe40000000000 */
[----:B0-----:R-:W4:Y:S04]  /*9ea0*/  LDL.LU R148, [R1+0x128] ;  /* 0x0001280001947983 */ /* 0x001f280000300800 */
[----:B------:R0:W-:Y:S01]  /*9eb0*/  STL [R1+0x484], R149 ;  /* 0x0004849501007387 */ /* 0x0001e20000100800 */
[----:B------:R-:W-:Y:S01]  /*9ec0*/  FADD R8, R48, R8 ;  /* 0x0000000830087221 */ /* 0x000fe20000000000 */
[----:B------:R-:W-:-:S02]  /*9ed0*/  FADD R9, R49, R9 ;  /* 0x0000000931097221 */ /* 0x000fc40000000000 */
[----:B0-----:R-:W5:Y:S04]  /*9ee0*/  LDL.LU R149, [R1+0x124] ;  /* 0x0001240001957983 */ /* 0x001f680000300800 */
[----:B------:R0:W-:Y:S01]  /*9ef0*/  STL [R1+0x480], R150 ;  /* 0x0004809601007387 */ /* 0x0001e20000100800 */
[----:B------:R-:W-:Y:S01]  /*9f00*/  FADD R10, R50, R10 ;  /* 0x0000000a320a7221 */ /* 0x000fe20000000000 */
[----:B------:R-:W-:Y:S02]  /*9f10*/  FADD R11, R51, R11 ;  /* 0x0000000b330b7221 */ /* 0x000fe40000000000 */
[----:B0-----:R-:W3:Y:S04]  /*9f20*/  LDL.LU R150, [R1+0x120] ;  /* 0x0001200001967983 */ /* 0x001ee80000300800 */
[----:B------:R0:W-:Y:S01]  /*9f30*/  STL [R1+0x47c], R151 ;  /* 0x00047c9701007387 */ /* 0x0001e20000100800 */
[----:B------:R-:W-:Y:S01]  /*9f40*/  FADD R12, R52, R12 ;  /* 0x0000000c340c7221 */ /* 0x000fe20000000000 */
[----:B------:R-:W-:-:S02]  /*9f50*/  FADD R13, R53, R13 ;  /* 0x0000000d350d7221 */ /* 0x000fc40000000000 */
[----:B0-----:R-:W4:Y:S04]  /*9f60*/  LDL.LU R151, [R1+0x11c] ;  /* 0x00011c0001977983 */ /* 0x001f280000300800 */
[----:B------:R-:W5:Y:S04]  /*9f70*/  LDL.LU R45, [R1+0x624] ;  /* 0x00062400012d7983 */ /* 0x000f680000300800 */
[----:B------:R-:W5:Y:S04]  /*9f80*/  LDL.LU R46, [R1+0x620] ;  /* 0x00062000012e7983 */ /* 0x000f680000300800 */
[----:B------:R-:W5:Y:S04]  /*9f90*/  LDL.LU R47, [R1+0x61c] ;  /* 0x00061c00012f7983 */ /* 0x000f680000300800 */
[----:B------:R-:W5:Y:S04]  /*9fa0*/  LDL.LU R48, [R1+0x618] ;  /* 0x0006180001307983 */ /* 0x000f680000300800 */
[----:B------:R-:W5:Y:S01]  /*9fb0*/  LDL.LU R49, [R1+0x614] ;  /* 0x0006140001317983 */ /* 0x000f620000300800 */
[----:B------:R-:W-:-:S03]  /*9fc0*/  FADD R14, R54, R14 ;  /* 0x0000000e360e7221 */ /* 0x000fc60000000000 */
        /* <DEDUP_REMOVED lines=117> */
[----:B--2---:R-:W-:-:S03]  /*a720*/  FADD R116, R117, R116 ;  /* 0x0000007475747221 */ /* 0x004fc60000000000 */
[----:B------:R-:W2:Y:S01]  /*a730*/  LDL.LU R109, [R1+0x524] ;  /* 0x00052400016d7983 */ /* 0x000ea20000300800 */
[----:B------:R-:W-:-:S03]  /*a740*/  FADD R201, R113, R201 ;  /* 0x000000c971c97221 */ /* 0x000fc60000000000 */
[----:B------:R-:W2:Y:S01]  /*a750*/  LDL.LU R110, [R1+0x520] ;  /* 0x00052000016e7983 */ /* 0x000ea20000300800 */
[----:B------:R-:W-:-:S03]  /*a760*/  FADD R202, R114, R202 ;  /* 0x000000ca72ca7221 */ /* 0x000fc60000000000 */
[----:B------:R-:W2:Y:S01]  /*a770*/  LDL.LU R111, [R1+0x51c] ;  /* 0x00051c00016f7983 */ /* 0x000ea20000300800 */
[----:B------:R-:W-:-:S03]  /*a780*/  FADD R203, R115, R203 ;  /* 0x000000cb73cb7221 */ /* 0x000fc60000000000 */
[----:B------:R-:W2:Y:S04]  /*a790*/  LDL.LU R112, [R1+0x518] ;  /* 0x0005180001707983 */ /* 0x000ea80000300800 */
[----:B------:R-:W2:Y:S01]  /*a7a0*/  LDL.LU R113, [R1+0x514] ;  /* 0x0005140001717983 */ /* 0x000ea20000300800 */
[----:B------:R-:W-:-:S03]  /*a7b0*/  FADD R3, R4, R3 ;  /* 0x0000000304037221 */ /* 0x000fc60000000000 */
[----:B------:R-:W2:Y:S04]  /*a7c0*/  LDL.LU R114, [R1+0x510] ;  /* 0x0005100001727983 */ /* 0x000ea80000300800 */
[----:B------:R-:W2:Y:S01]  /*a7d0*/  LDL.LU R115, [R1+0x50c] ;  /* 0x00050c0001737983 */ /* 0x000ea20000300800 */
[----:B------:R-:W-:Y:S01]  /*a7e0*/  FADD R0, R2, R0 ;  /* 0x0000000002007221 */ /* 0x000fe20000000000 */
[----:B------:R-:W-:Y:S01]  /*a7f0*/  FADD R237, R118, R237 ;  /* 0x000000ed76ed7221 */ /* 0x000fe20000000000 */
[----:B------:R-:W-:Y:S01]  /*a800*/  FADD R236, R119, R236 ;  /* 0x000000ec77ec7221 */ /* 0x000fe20000000000 */
[----:B------:R0:W-:Y:S01]  /*a810*/  STL [R1+0x200], R116 ;  /* 0x0002007401007387 */ /* 0x0001e20000100800 */
[----:B------:R-:W-:Y:S01]  /*a820*/  FADD R235, R120, R235 ;  /* 0x000000eb78eb7221 */ /* 0x000fe20000000000 */
        /* <DEDUP_REMOVED lines=8> */
[----:B0-----:R-:W2:Y:S01]  /*a8b0*/  LDL.LU R116, [R1+0x1b0] ;  /* 0x0001b00001747983 */ /* 0x001ea20000300800 */
[----:B------:R-:W-:Y:S01]  /*a8c0*/  FADD R226, R129, R226 ;  /* 0x000000e281e27221 */ /* 0x000fe20000000000 */
[----:B------:R-:W-:Y:S01]  /*a8d0*/  FADD R225, R130, R225 ;  /* 0x000000e182e17221 */ /* 0x000fe20000000000 */
[----:B------:R-:W-:Y:S01]  /*a8e0*/  FADD R224, R131, R224 ;  /* 0x000000e083e07221 */ /* 0x000fe20000000000 */
        /* <DEDUP_REMOVED lines=16> */
[----:B0-----:R-:W2:Y:S01]  /*a9f0*/  LDL.LU R3, [R1+0x210] ;  /* 0x0002100001037983 */ /* 0x001ea20000300800 */
[----:B----4-:R-:W-:Y:S01]  /*aa00*/  FADD R204, R151, R204 ;  /* 0x000000cc97cc7221 */ /* 0x010fe20000000000 */
[----:B------:R-:W-:Y:S01]  /*aa10*/  FADD R211, R144, R211 ;  /* 0x000000d390d37221 */ /* 0x000fe20000000000 */
[----:B---3--:R-:W-:Y:S01]  /*aa20*/  FADD R205, R150, R205 ;  /* 0x000000cd96cd7221 */ /* 0x008fe20000000000 */
[----:B------:R-:W3:Y:S01]  /*aa30*/  LDL.LU R118, [R1+0x1b8] ;  /* 0x0001b80001767983 */ /* 0x000ee20000300800 */
[----:B------:R-:W-:Y:S01]  /*aa40*/  FADD R210, R145, R210 ;  /* 0x000000d291d27221 */ /* 0x000fe20000000000 */
[----:B-----5:R-:W-:Y:S01]  /*aa50*/  FADD R206, R149, R206 ;  /* 0x000000ce95ce7221 */ /* 0x020fe20000000000 */
[----:B------:R-:W-:Y:S01]  /*aa60*/  FADD R209, R146, R209 ;  /* 0x000000d192d17221 */ /* 0x000fe20000000000 */
[----:B------:R-:W3:Y:S01]  /*aa70*/  LDL.LU R2, [R1+0x214] ;  /* 0x0002140001027983 */ /* 0x000ee20000300800 */
[----:B------:R-:W-:Y:S01]  /*aa80*/  FADD R207, R148, R207 ;  /* 0x000000cf94cf7221 */ /* 0x000fe20000000000 */
[----:B------:R-:W-:-:S02]  /*aa90*/  FADD R208, R147, R208 ;  /* 0x000000d093d07221 */ /* 0x000fc40000000000 */
[----:B------:R-:W4:Y:S04]  /*aaa0*/  LDL.LU R119, [R1+0x1bc] ;  /* 0x0001bc0001777983 */ /* 0x000f280000300800 */
[----:B-1----:R-:W4:Y:S04]  /*aab0*/  LDL.LU R0, [R1+0x218] ;  /* 0x0002180001007983 */ /* 0x002f280000300800 */
[----:B------:R-:W5:Y:S04]  /*aac0*/  LDL.LU R120, [R1+0x1c0] ;  /* 0x0001c00001787983 */ /* 0x000f680000300800 */
        /* <DEDUP_REMOVED lines=30> */
[----:B------:R-:W5:Y:S01]  /*acb0*/  LDL.LU R147, [R1+0x258] ;  /* 0x0002580001937983 */ /* 0x000f620000300800 */
[----:B--2---:R-:W-:-:S03]  /*acc0*/  FADD R4, R116, R4 ;  /* 0x0000000474047221 */ /* 0x004fc60000000000 */
[----:B------:R-:W2:Y:S04]  /*acd0*/  LDL.LU R116, [R1+0x508] ;  /* 0x0005080001747983 */ /* 0x000ea80000300800 */
[----:B------:R0:W-:Y:S04]  /*ace0*/  STL [R1+0x20c], R4 ;  /* 0x00020c0401007387 */ /* 0x0001e80000100800 */
[----:B0-----:R-:W2:Y:S01]  /*acf0*/  LDL.LU R4, [R1+0x25c] ;  /* 0x00025c0001047983 */ /* 0x001ea20000300800 */
[----:B------:R-:W-:-:S03]  /*ad00*/  FADD R3, R117, R3 ;  /* 0x0000000375037221 */ /* 0x000fc60000000000 */
[----:B------:R-:W2:Y:S01]  /*ad10*/  LDL.LU R117, [R1+0x504] ;  /* 0x0005040001757983 */ /* 0x000ea20000300800 */
[----:B---3--:R-:W-:-:S03]  /*ad20*/  FADD R2, R118, R2 ;  /* 0x0000000276027221 */ /* 0x008fc60000000000 */
[----:B------:R0:W-:Y:S01]  /*ad30*/  STL [R1+0x210], R3 ;  /* 0x0002100301007387 */ /* 0x0001e20000100800 */
[----:B----4-:R-:W-:-:S03]  /*ad40*/  FADD R0, R119, R0 ;  /* 0x0000000077007221 */ /* 0x010fc60000000000 */
[----:B0-----:R-:W3:Y:S04]  /*ad50*/  LDL.LU R3, [R1+0x260] ;  /* 0x0002600001037983 */ /* 0x001ee80000300800 */
[----:B------:R-:W4:Y:S01]  /*ad60*/  LDL.LU R118, [R1+0x500] ;  /* 0x0005000001767983 */ /* 0x000f220000300800 */
[----:B-----5:R-:W-:-:S03]  /*ad70*/  FADD R121, R120, R121 ;  /* 0x0000007978797221 */ /* 0x020fc60000000000 */
[----:B------:R0:W-:Y:S01]  /*ad80*/  STL [R1+0x214], R2 ;  /* 0x0002140201007387 */ /* 0x0001e20000100800 */
[----:B------:R-:W-:-:S03]  /*ad90*/  FADD R123, R122, R123 ;  /* 0x0000007b7a7b7221 */ /* 0x000fc60000000000 */
[----:B0-----:R-:W5:Y:S04]  /*ada0*/  LDL.LU R2, [R1+0x264] ;  /* 0x0002640001027983 */ /* 0x001f680000300800 */
[----:B------:R-:W4:Y:S04]  /*adb0*/  LDL.LU R119, [R1+0x4fc] ;  /* 0x0004fc0001777983 */ /* 0x000f280000300800 */
[----:B------:R0:W-:Y:S01]  /*adc0*/  STL [R1+0x218], R0 ;  /* 0x0002180001007387 */ /* 0x0001e20000100800 */
[----:B------:R-:W-:Y:S01]  /*add0*/  FADD R125, R124, R125 ;  /* 0x0000007d7c7d7221 */ /* 0x000fe20000000000 */
[----:B------:R-:W-:-:S02]  /*ade0*/  FADD R127, R126, R127 ;  /* 0x0000007f7e7f7221 */ /* 0x000fc40000000000 */
[----:B0-----:R-:W4:Y:S04]  /*adf0*/  LDL.LU R0, [R1+0x268] ;  /* 0x0002680001007983 */ /* 0x001f280000300800 */
[----:B------:R-:W4:Y:S04]  /*ae00*/  LDL.LU R120, [R1+0x4f8] ;  /* 0x0004f80001787983 */ /* 0x000f280000300800 */
[----:B------:R0:W-:Y:S01]  /*ae10*/  STL [R1+0x21c], R121 ;  /* 0x00021c7901007387 */ /* 0x0001e20000100800 */
[----:B------:R-:W-:-:S03]  /*ae20*/  FADD R129, R128, R129 ;  /* 0x0000008180817221 */ /* 0x000fc60000000000 */
        /* <DEDUP_REMOVED lines=45> */
[----:B------:R0:W-:Y:S04]  /*b100*/  STL [R1+0x24c], R144 ;  /* 0x00024c9001007387 */ /* 0x0001e80000100800 */
[----:B0-----:R-:W4:Y:S04]  /*b110*/  LDL.LU R144, [R1+0x27c] ;  /* 0x00027c0001907983 */ /* 0x001f280000300800 */
[----:B------:R0:W-:Y:S04]  /*b120*/  STL [R1+0x250], R145 ;  /* 0x0002509101007387 */ /* 0x0001e80000100800 */
[----:B0-----:R-:W4:Y:S04]  /*b130*/  LDL.LU R145, [R1+0x280] ;  /* 0x0002800001917983 */ /* 0x001f280000300800 */
[----:B------:R0:W-:Y:S01]  /*b140*/  STL [R1+0x254], R146 ;  /* 0x0002549201007387 */ /* 0x0001e20000100800 */
[----:B--2---:R-:W-:-:S03]  /*b150*/  FADD R4, R24, R4 ;  /* 0x0000000418047221 */ /* 0x004fc60000000000 */
[----:B0-----:R-:W2:Y:S04]  /*b160*/  LDL.LU R146, [R1+0x284] ;  /* 0x0002840001927983 */ /* 0x001ea80000300800 */
[----:B------:R0:W-:Y:S04]  /*b170*/  STL [R1+0x258], R147 ;  /* 0x0002589301007387 */ /* 0x0001e80000100800 */
[----:B0-----:R-:W2:Y:S04]  /*b180*/  LDL.LU R147, [R1+0x288] ;  /* 0x0002880001937983 */ /* 0x001ea80000300800 */
[----:B------:R-:W2:Y:S04]  /*b190*/  LDL.LU R148, [R1+0x28c] ;  /* 0x00028c0001947983 */ /* 0x000ea80000300800 */
[----:B------:R-:W2:Y:S04]  /*b1a0*/  LDL.LU R149, [R1+0x290] ;  /* 0x0002900001957983 */ /* 0x000ea80000300800 */
[----:B------:R0:W-:Y:S04]  /*b1b0*/  STL [R1+0x25c], R4 ;  /* 0x00025c0401007387 */ /* 0x0001e80000100800 */
[----:B------:R-:W2:Y:S01]  /*b1c0*/  LDL.LU R150, [R1+0x294] ;  /* 0x0002940001967983 */ /* 0x000ea20000300800 */
[----:B---3--:R-:W-:Y:S01]  /*b1d0*/  FADD R3, R25, R3 ;  /* 0x0000000319037221 */ /* 0x008fe20000000000 */
[----:B-----5:R-:W-:-:S04]  /*b1e0*/  FADD R2, R26, R2 ;  /* 0x000000021a027221 */ /* 0x020fc80000000000 */
[----:B------:R1:W-:Y:S04]  /*b1f0*/  STL [R1+0x260], R3 ;  /* 0x0002600301007387 */ /* 0x0003e80000100800 */
[----:B------:R-:W3:Y:S01]  /*b200*/  LDL.LU R151, [R1+0x298] ;  /* 0x0002980001977983 */ /* 0x000ee20000300800 */
[----:B----4-:R-:W-:-:S03]  /*b210*/  FADD R0, R27, R0 ;  /* 0x000000001b007221 */ /* 0x010fc60000000000 */
[----:B------:R4:W-:Y:S04]  /*b220*/  STL [R1+0x264], R2 ;  /* 0x0002640201007387 */ /* 0x0009e80000100800 */
[----:B------:R-:W5:Y:S04]  /*b230*/  LDL.LU R27, [R1+0x2c8] ;  /* 0x0002c800011b7983 */ /* 0x000f680000300800 */
[----:B------:R-:W5:Y:S04]  /*b240*/  LDL.LU R26, [R1+0x2cc] ;  /* 0x0002cc00011a7983 */ /* 0x000f680000300800 */
[----:B------:R4:W-:Y:S04]  /*b250*/  STL [R1+0x268], R0 ;  /* 0x0002680001007387 */ /* 0x0009e80000100800 */
[----:B------:R-:W5:Y:S04]  /*b260*/  LDL.LU R25, [R1+0x2d0] ;  /* 0x0002d00001197983 */ /* 0x000f680000300800 */
[----:B------:R-:W5:Y:S04]  /*b270*/  LDL.LU R24, [R1+0x2d4] ;  /* 0x0002d40001187983 */ /* 0x000f680000300800 */
[----:B0-----:R-:W5:Y:S04]  /*b280*/  LDL.LU R4, [R1+0x2d8] ;  /* 0x0002d80001047983 */ /* 0x001f680000300800 */
[----:B-1----:R-:W5:Y:S04]  /*b290*/  LDL.LU R3, [R1+0x2dc] ;  /* 0x0002dc0001037983 */ /* 0x002f680000300800 */
[----:B----4-:R-:W4:Y:S04]  /*b2a0*/  LDL.LU R2, [R1+0x2e0] ;  /* 0x0002e00001027983 */ /* 0x010f280000300800 */
[----:B------:R-:W4:Y:S01]  /*b2b0*/  LDL.LU R0, [R1+0x2e4] ;  /* 0x0002e40001007983 */ /* 0x000f220000300800 */
[----:B------:R-:W-:-:S05]  /*b2c0*/  FADD R140, R28, R140 ;  /* 0x0000008c1c8c7221 */ /* 0x000fca0000000000 */
[----:B------:R0:W-:Y:S04]  /*b2d0*/  STL [R1+0x26c], R140 ;  /* 0x00026c8c01007387 */ /* 0x0001e80000100800 */
[----:B0-----:R-:W4:Y:S01]  /*b2e0*/  LDL.LU R140, [R1+0x4a8] ;  /* 0x0004a800018c7983 */ /* 0x001f220000300800 */
[----:B------:R-:W-:-:S03]  /*b2f0*/  FADD R141, R29, R141 ;  /* 0x0000008d1d8d7221 */ /* 0x000fc60000000000 */
[----:B------:R-:W4:Y:S04]  /*b300*/  LDL.LU R28, [R1+0x2c4] ;  /* 0x0002c400011c7983 */ /* 0x000f280000300800 */
        /* <DEDUP_REMOVED lines=15> */
[----:B------:R-:W4:Y:S01]  /*b400*/  LDL.LU R32, [R1+0x2b4] ;  /* 0x0002b40001207983 */ /* 0x000f220000300800 */
[----:B--2---:R-:W-:-:S03]  /*b410*/  FADD R146, R34, R146 ;  /* 0x0000009222927221 */ /* 0x004fc60000000000 */
[----:B------:R0:W-:Y:S04]  /*b420*/  STL [R1+0x280], R145 ;  /* 0x0002809101007387 */ /* 0x0001e80000100800 */
[----:B0-----:R-:W2:Y:S01]  /*b430*/  LDL.LU R145, [R1+0x494] ;  /* 0x0004940001917983 */ /* 0x001ea20000300800 */
[----:B------:R-:W-:-:S03]  /*b440*/  FADD R147, R35, R147 ;  /* 0x0000009323937221 */ /* 0x000fc60000000000 */
[----:B------:R-:W2:Y:S01]  /*b450*/  LDL.LU R33, [R1+0x2b0] ;  /* 0x0002b00001217983 */ /* 0x000ea20000300800 */
[----:B------:R-:W-:-:S03]  /*b460*/  FADD R148, R36, R148 ;  /* 0x0000009424947221 */ /* 0x000fc60000000000 */
[----:B------:R0:W-:Y:S01]  /*b470*/  STL [R1+0x284], R146 ;  /* 0x0002849201007387 */ /* 0x0001e20000100800 */
[----:B------:R-:W-:-:S03]  /*b480*/  FADD R149, R37, R149 ;  /* 0x0000009525957221 */ /* 0x000fc60000000000 */
[----:B0-----:R-:W2:Y:S04]  /*b490*/  LDL.LU R146, [R1+0x490] ;  /* 0x0004900001927983 */ /* 0x001ea80000300800 */
[----:B------:R-:W2:Y:S04]  /*b4a0*/  LDL.LU R34, [R1+0x2ac] ;  /* 0x0002ac0001227983 */ /* 0x000ea80000300800 */
[----:B------:R0:W-:Y:S01]  /*b4b0*/  STL [R1+0x288], R147 ;  /* 0x0002889301007387 */ /* 0x0001e20000100800 */
[----:B------:R-:W-:-:S03]  /*b4c0*/  FADD R150, R38, R150 ;  /* 0x0000009626967221 */ /* 0x000fc60000000000 */
[----:B0-----:R-:W2:Y:S04]  /*b4d0*/  LDL.LU R147, [R1+0x48c] ;  /* 0x00048c0001937983 */ /* 0x001ea80000300800 */
[----:B------:R-:W2:Y:S04]  /*b4e0*/  LDL.LU R35, [R1+0x2a8] ;  /* 0x0002a80001237983 */ /* 0x000ea80000300800 */
[----:B------:R0:W-:Y:S04]  /*b4f0*/  STL [R1+0x28c], R148 ;  /* 0x00028c9401007387 */ /* 0x0001e80000100800 */
[----:B0-----:R-:W2:Y:S04]  /*b500*/  LDL.LU R148, [R1+0x488] ;  /* 0x0004880001947983 */ /* 0x001ea80000300800 */
[----:B------:R-:W2:Y:S04]  /*b510*/  LDL.LU R36, [R1+0x2a4] ;  /* 0x0002a40001247983 */ /* 0x000ea80000300800 */
[----:B------:R0:W-:Y:S04]  /*b520*/  STL [R1+0x290], R149 ;  /* 0x0002909501007387 */ /* 0x0001e80000100800 */
[----:B0-----:R-:W2:Y:S04]  /*b530*/  LDL.LU R149, [R1+0x484] ;  /* 0x0004840001957983 */ /* 0x001ea80000300800 */
[----:B------:R-:W2:Y:S04]  /*b540*/  LDL.LU R37, [R1+0x2a0] ;  /* 0x0002a00001257983 */ /* 0x000ea80000300800 */
[----:B------:R0:W-:Y:S04]  /*b550*/  STL [R1+0x294], R150 ;  /* 0x0002949601007387 */ /* 0x0001e80000100800 */
[----:B0-----:R-:W2:Y:S04]  /*b560*/  LDL.LU R150, [R1+0x480] ;  /* 0x0004800001967983 */ /* 0x001ea80000300800 */
[----:B------:R-:W2:Y:S01]  /*b570*/  LDL.LU R38, [R1+0x29c] ;  /* 0x00029c0001267983 */ /* 0x000ea20000300800 */
[----:B---3--:R-:W-:-:S05]  /*b580*/  FADD R151, R39, R151 ;  /* 0x0000009727977221 */ /* 0x008fca0000000000 */
[----:B------:R0:W-:Y:S01]  /*b590*/  STL [R1+0x298], R151 ;  /* 0x0002989701007387 */ /* 0x0001e20000100800 */
[----:B-----5:R-:W-:Y:S01]  /*b5a0*/  FADD R27, R51, R27 ;  /* 0x0000001b331b7221 */ /* 0x020fe20000000000 */
[----:B------:R-:W-:Y:S02]  /*b5b0*/  FADD R26, R52, R26 ;  /* 0x0000001a341a7221 */ /* 0x000fe40000000000 */
[----:B0-----:R-:W3:Y:S01]  /*b5c0*/  LDL.LU R151, [R1+0x47c] ;  /* 0x00047c0001977983 */ /* 0x001ee20000300800 */
[----:B------:R-:W-:Y:S01]  /*b5d0*/  FADD R25, R53, R25 ;  /* 0x0000001935197221 */ /* 0x000fe20000000000 */
[----:B------:R-:W-:Y:S01]  /*b5e0*/  FADD R24, R54, R24 ;  /* 0x0000001836187221 */ /* 0x000fe20000000000 */
[----:B------:R-:W-:Y:S01]  /*b5f0*/  FADD R4, R55, R4 ;  /* 0x0000000437047221 */ /* 0x000fe20000000000 */
[----:B------:R-:W-:Y:S01]  /*b600*/  FADD R3, R56, R3 ;  /* 0x0000000338037221 */ /* 0x000fe20000000000 */
[----:B----4-:R-:W-:Y:S01]  /*b610*/  FADD R2, R57, R2 ;  /* 0x0000000239027221 */ /* 0x010fe20000000000 */
[----:B------:R-:W-:Y:S01]  /*b620*/  FADD R0, R58, R0 ;  /* 0x000000003a007221 */ /* 0x000fe20000000000 */
[----:B------:R-:W-:Y:S01]  /*b630*/  FADD R28, R50, R28 ;  /* 0x0000001c321c7221 */ /* 0x000fe20000000000 */
[----:B------:R-:W-:Y:S01]  /*b640*/  FADD R29, R49, R29 ;  /* 0x0000001d311d7221 */ /* 0x000fe20000000000 */
[----:B------:R-:W-:Y:S01]  /*b650*/  FADD R30, R48, R30 ;  /* 0x0000001e301e7221 */ /* 0x000fe20000000000 */
[----:B------:R-:W-:Y:S01]  /*b660*/  FADD R31, R47, R31 ;  /* 0x0000001f2f1f7221 */ /* 0x000fe20000000000 */
[----:B------:R-:W-:Y:S01]  /*b670*/  FADD R32, R46, R32 ;  /* 0x000000202e207221 */ /* 0x000fe20000000000 */
[----:B--2---:R-:W-:Y:S01]  /*b680*/  FADD R33, R45, R33 ;  /* 0x000000212d217221 */ /* 0x004fe20000000000 */
[----:B------:R-:W-:Y:S01]  /*b690*/  FADD R34, R44, R34 ;  /* 0x000000222c227221 */ /* 0x000fe20000000000 */
[----:B------:R-:W-:Y:S01]  /*b6a0*/  FADD R35, R43, R35 ;  /* 0x000000232b237221 */ /* 0x000fe20000000000 */
[----:B------:R-:W-:Y:S01]  /*b6b0*/  FADD R36, R42, R36 ;  /* 0x000000242a247221 */ /* 0x000fe20000000000 */
[----:B------:R-:W-:Y:S01]  /*b6c0*/  FADD R37, R41, R37 ;  /* 0x0000002529257221 */ /* 0x000fe20000000000 */
[----:B------:R-:W-:-:S05]  /*b6d0*/  FADD R38, R40, R38 ;  /* 0x0000002628267221 */ /* 0x000fca0000000000 */
[----:B------:R0:W-:Y:S04]  /*b6e0*/  STL [R1+0x29c], R38 ;  /* 0x00029c2601007387 */ /* 0x0001e80000100800 */
        /* <DEDUP_REMOVED lines=15> */
[----:B------:R-:W3:Y:S04]  /*b7e0*/  LDL.LU R50, [R1+0x2e8] ;  /* 0x0002e80001327983 */ /* 0x000ee80000300800 */
[----:B------:R3:W-:Y:S04]  /*b7f0*/  STL [R1+0x2dc], R3 ;  /* 0x0002dc0301007387 */ /* 0x0007e80000100800 */
[----:B------:R-:W3:Y:S04]  /*b800*/  LDL.LU R49, [R1+0x2ec] ;  /* 0x0002ec0001317983 */ /* 0x000ee80000300800 */
[----:B------:R3:W-:Y:S04]  /*b810*/  STL [R1+0x2e0], R2 ;  /* 0x0002e00201007387 */ /* 0x0007e80000100800 */
[----:B------:R-:W3:Y:S04]  /*b820*/  LDL.LU R48, [R1+0x2f0] ;  /* 0x0002f00001307983 */ /* 0x000ee80000300800 */
[----:B------:R3:W-:Y:S04]  /*b830*/  STL [R1+0x2e4], R0 ;  /* 0x0002e40001007387 */ /* 0x0007e80000100800 */
[----:B------:R-:W3:Y:S04]  /*b840*/  LDL.LU R47, [R1+0x2f4] ;  /* 0x0002f400012f7983 */ /* 0x000ee80000300800 */
        /* <DEDUP_REMOVED lines=8> */
[----:B0-----:R-:W3:Y:S04]  /*b8d0*/  LDL.LU R38, [R1+0x318] ;  /* 0x0003180001267983 */ /* 0x001ee80000300800 */
[----:B-1----:R-:W3:Y:S04]  /*b8e0*/  LDL.LU R37, [R1+0x31c] ;  /* 0x00031c0001257983 */ /* 0x002ee80000300800 */
[----:B--2---:R-:W2:Y:S04]  /*b8f0*/  LDL.LU R36, [R1+0x320] ;  /* 0x0003200001247983 */ /* 0x004ea80000300800 */
[----:B----4-:R-:W4:Y:S04]  /*b900*/  LDL.LU R35, [R1+0x324] ;  /* 0x0003240001237983 */ /* 0x010f280000300800 */
[----:B-----5:R-:W5:Y:S04]  /*b910*/  LDL.LU R34, [R1+0x328] ;  /* 0x0003280001227983 */ /* 0x020f680000300800 */
[----:B---3--:R-:W3:Y:S04]  /*b920*/  LDL.LU R33, [R1+0x32c] ;  /* 0x00032c0001217983 */ /* 0x008ee80000300800 */
        /* <DEDUP_REMOVED lines=12> */
[----:B------:R-:W3:Y:S01]  /*b9f0*/  LDL.LU R0, [R1+0x360] ;  /* 0x0003600001007983 */ /* 0x000ee20000300800 */
[----:B------:R-:W-:Y:S01]  /*ba00*/  FADD R50, R59, R50 ;  /* 0x000000323b327221 */ /* 0x000fe20000000000 */
[----:B------:R-:W-:-:S04]  /*ba10*/  FADD R49, R60, R49 ;  /* 0x000000313c317221 */ /* 0x000fc80000000000 */
        /* <DEDUP_REMOVED lines=25> */
[----:B--2---:R-:W-:-:S03]  /*bbb0*/  FADD R36, R73, R36 ;  /* 0x0000002449247221 */ /* 0x004fc60000000000 */
[----:B------:R2:W-:Y:S01]  /*bbc0*/  STL [R1+0x31c], R37 ;  /* 0x00031c2501007387 */ /* 0x0005e20000100800 */
[----:B----4-:R-:W-:-:S03]  /*bbd0*/  FADD R35, R74, R35 ;  /* 0x000000234a237221 */ /* 0x010fc60000000000 */
[----:B------:R4:W-:Y:S01]  /*bbe0*/  STL [R1+0x320], R36 ;  /* 0x0003202401007387 */ /* 0x0009e20000100800 */
[----:B-----5:R-:W-:-:S03]  /*bbf0*/  FADD R34, R75, R34 ;  /* 0x000000224b227221 */ /* 0x020fc60000000000 */
[----:B------:R5:W-:Y:S01]  /*bc00*/  STL [R1+0x324], R35 ;  /* 0x0003242301007387 */ /* 0x000be20000100800 */
[----:B---3--:R-:W-:-:S03]  /*bc10*/  FADD R33, R76, R33 ;  /* 0x000000214c217221 */ /* 0x008fc60000000000 */
        /* <DEDUP_REMOVED lines=24> */
[----:B0-----:R-:W3:Y:S01]  /*bda0*/  LDL.LU R50, [R1+0x364] ;  /* 0x0003640001327983 */ /* 0x001ee20000300800 */
[----:B------:R-:W-:-:S03]  /*bdb0*/  FADD R0, R89, R0 ;  /* 0x0000000059007221 */ /* 0x000fc60000000000 */
[----:B------:R0:W-:Y:S04]  /*bdc0*/  STL [R1+0x358], R3 ;  /* 0x0003580301007387 */ /* 0x0001e80000100800 */
[----:B-1----:R-:W3:Y:S04]  /*bdd0*/  LDL.LU R49, [R1+0x368] ;  /* 0x0003680001317983 */ /* 0x002ee80000300800 */
        /* <DEDUP_REMOVED lines=181> */
[----:B------:R-:W-:Y:S01]  /*c930*/  FADD R2, R150, R2 ;  /* 0x0000000296027221 */ /* 0x000fe20000000000 */
[----:B------:R-:W-:-:S05]  /*c940*/  FADD R0, R151, R0 ;  /* 0x0000000097007221 */ /* 0x000fca0000000000 */
[----:B------:R0:W-:Y:S04]  /*c950*/  STL [R1+0x458], R0 ;  /* 0x0004580001007387 */ /* 0x0001e80000100800 */
[----:B------:R0:W-:Y:S04]  /*c960*/  STL [R1+0x450], R3 ;  /* 0x0004500301007387 */ /* 0x0001e80000100800 */
[----:B------:R0:W-:Y:S02]  /*c970*/  STL [R1+0x454], R2 ;  /* 0x0004540201007387 */ /* 0x0001e40000100800 */
.L_x_27:
[----:B0-----:R-:W3:Y:S01]  /*c980*/  LDL.LU R25, [R1+0x478] ;  /* 0x0004780001197983 */ /* 0x001ee20000300800 */
[----:B------:R-:W0:Y:S01]  /*c990*/  LDC R3, c[0x0][0x288] ;  /* 0x0000a200ff037b82 */ /* 0x000e220000000800 */
[----:B------:R-:W4:Y:S01]  /*c9a0*/  S2R R4, SR_TID.X ;  /* 0x0000000000047919 */ /* 0x000f220000002100 */
[----:B--2---:R-:W2:Y:S01]  /*c9b0*/  S2R R2, SR_TID.X ;  /* 0x0000000000027919 */ /* 0x004ea20000002100 */
[----:B------:R-:W-:Y:S02]  /*c9c0*/  UIADD3 UR5, UR12, UR5, URZ ;  /* 0x000000050c057290 */ /* 0x000fe4000fffe03f */
[----:B------:R-:W-:Y:S01]  /*c9d0*/  USHF.R.S32.HI UR8, URZ, 0x1f, UR14 ;  /* 0x0000001f3f087899 */ /* 0x000fe2000801140e */
[----:B------:R-:W5:Y:S01]  /*c9e0*/  LDL R24, [R1+0x474] ;  /* 0x0004740001187983 */ /* 0x000f620000100800 */
[----:B------:R-:W-:Y:S01]  /*c9f0*/  USHF.R.U32.HI UR6, URZ, 0x3, UR5 ;  /* 0x000000033f067899 */ /* 0x000fe20008011605 */
[----:B------:R-:W-:Y:S01]  /*ca00*/  ULDC UR15, c[0x0][0x284] ;  /* 0x0000a100000f7ab9 */ /* 0x000fe20000000800 */
[----:B------:R-:W-:-:S02]  /*ca10*/  ULDC.64 UR10, c[0x0][0x6d0] ;  /* 0x0001b400000a7ab9 */ /* 0x000fc40000000a00 */
[----:B------:R-:W-:Y:S01]  /*ca20*/  ULOP3.LUT UR6, UR6, 0x1, URZ, 0xc0, !UPT ;  /* 0x0000000106067892 */ /* 0x000fe2000f8ec03f */
[----:B------:R-:W-:Y:S01]  /*ca30*/  MOV R36, UR10 ;  /* 0x0000000a00247c02 */ /* 0x000fe20008000f00 */
[----:B------:R-:W-:Y:S02]  /*ca40*/  UISETP.GT.U32.AND UP0, UPT, UR5, 0x7, UPT ;  /* 0x000000070500788c */ /* 0x000fe4000bf04070 */
[----:B------:R-:W-:Y:S02]  /*ca50*/  UISETP.NE.U32.AND UP1, UPT, UR6, 0x1, UPT ;  /* 0x000000010600788c */ /* 0x000fe4000bf25070 */
[----:B------:R-:W-:Y:S02]  /*ca60*/  UIMAD UR7, UR8, UR10, URZ ;  /* 0x0000000a080772a4 */ /* 0x000fe4000f8e023f */
[----:B------:R-:W-:Y:S02]  /*ca70*/  UISETP.LT.U32.AND UP0, UPT, UR12, 0x8, UP0 ;  /* 0x000000080c00788c */ /* 0x000fe40008701070 */
[----:B------:R-:W-:-:S02]  /*ca80*/  UISETP.GT.U32.AND UP1, UPT, UR12, 0x7, !UP1 ;  /* 0x000000070c00788c */ /* 0x000fc4000cf24070 */
[----:B------:R-:W-:Y:S02]  /*ca90*/  UIMAD UR7, UR14, UR11, UR7 ;  /* 0x0000000b0e0772a4 */ /* 0x000fe4000f8e0207 */
[----:B------:R-:W-:Y:S02]  /*caa0*/  USEL UR9, URZ, 0x1, !UP0 ;  /* 0x000000013f097887 */ /* 0x000fe4000c000000 */
[----:B------:R-:W-:Y:S02]  /*cab0*/  USEL UR6, URZ, 0x1, !UP1 ;  /* 0x000000013f067887 */ /* 0x000fe4000c800000 */
[----:B------:R-:W-:Y:S01]  /*cac0*/  ULOP3.LUT UR5, UR5, 0x7, URZ, 0xc0, !UPT ;  /* 0x0000000705057892 */ /* 0x000fe2000f8ec03f */
[----:B----4-:R-:W-:Y:S01]  /*cad0*/  LOP3.LUT R51, R4, 0x60, RZ, 0xc0, !PT ;  /* 0x0000006004337812 */ /* 0x010fe200078ec0ff */
[----:B------:R-:W-:Y:S01]  /*cae0*/  ULOP3.LUT UR4, UR6, UR4, UR9, 0x96, !UPT ;  /* 0x0000000406047292 */ /* 0x000fe2000f8e9609 */
[----:B------:R-:W-:Y:S02]  /*caf0*/  SHF.R.U32.HI R0, RZ, 0x2, R4 ;  /* 0x00000002ff007819 */ /* 0x000fe40000011604 */
[----:B------:R-:W-:-:S02]  /*cb00*/  SHF.R.U32.HI R51, RZ, 0x5, R51 ;  /* 0x00000005ff337819 */ /* 0x000fc40000011633 */
[----:B------:R-:W-:Y:S02]  /*cb10*/  LOP3.LUT R0, R0, 0x7, RZ, 0xc0, !PT ;  /* 0x0000000700007812 */ /* 0x000fe400078ec0ff */
[----:B--2---:R-:W-:Y:S01]  /*cb20*/  SHF.R.U32.HI R2, RZ, 0x7, R2 ;  /* 0x00000007ff027819 */ /* 0x004fe20000011602 */
[C---:B------:R-:W-:Y:S02]  /*cb30*/  IMAD.SHL.U32 R34, R51.reuse, 0x10, RZ ;  /* 0x0000001033227824 */ /* 0x040fe400078e00ff */
[----:B------:R-:W-:-:S03]  /*cb40*/  IMAD R51, R51, -0x10, -R0 ;  /* 0xfffffff033337824 */ /* 0x000fc600078e0a00 */
[----:B------:R-:W-:Y:S02]  /*cb50*/  LOP3.LUT R34, R34, 0xfffffff0, R0, 0xe2, !PT ;  /* 0xfffffff022227812 */ /* 0x000fe400078ee200 */
[----:B------:R-:W-:Y:S02]  /*cb60*/  LOP3.LUT R0, R2, 0x1, RZ, 0xc0, !PT ;  /* 0x0000000102007812 */ /* 0x000fe400078ec0ff */
[----:B------:R-:W-:-:S03]  /*cb70*/  SHF.R.U32.HI R2, RZ, 0x1, R4 ;  /* 0x00000001ff027819 */ /* 0x000fc60000011604 */
[----:B------:R-:W-:Y:S01]  /*cb80*/  IMAD R51, R0, -0x40, R51 ;  /* 0xffffffc000337824 */ /* 0x000fe200078e0233 */
[----:B------:R-:W-:Y:S02]  /*cb90*/  LOP3.LUT R0, R4, 0x3, RZ, 0xc0, !PT ;  /* 0x0000000304007812 */ /* 0x000fe400078ec0ff */
[----:B------:R-:W-:-:S03]  /*cba0*/  LOP3.LUT R34, R34, 0x40, R2, 0xf8, !PT ;  /* 0x0000004022227812 */ /* 0x000fc600078ef802 */
[----:B0-----:R-:W-:Y:S02]  /*cbb0*/  IMAD R0, R0, -0x2, R3 ;  /* 0xfffffffe00007824 */ /* 0x001fe400078e0203 */
[----:B---3--:R-:W-:-:S05]  /*cbc0*/  IMAD.SHL.U32 R2, R25, 0x100, RZ ;  /* 0x0000010019027824 */ /* 0x008fca00078e00ff */
[----:B------:R-:W-:Y:S02]  /*cbd0*/  LOP3.LUT R34, R34, R2, RZ, 0xfc, !PT ;  /* 0x0000000222227212 */ /* 0x000fe400078efcff */
[----:B------:R-:W-:Y:S02]  /*cbe0*/  IADD3 R51, -R2, UR15, R51 ;  /* 0x0000000f02337c10 */ /* 0x000fe4000fffe133 */
[--C-:B------:R-:W-:Y:S02]  /*cbf0*/  SHF.R.S32.HI R35, RZ, 0x1f, R34.reuse ;  /* 0x0000001fff237819 */ /* 0x100fe40000011422 */
[----:B-----5:R-:W-:Y:S01]  /*cc00*/  SHF.L.U32 R50, R24, 0x8, RZ ;  /* 0x0000000818327819 */ /* 0x020fe200000006ff */
[----:B------:R-:W-:-:S03]  /*cc10*/  IMAD.WIDE.U32 R36, R36, UR14, R34 ;  /* 0x0000000e24247c25 */ /* 0x000fc6000f8e0022 */
[----:B------:R-:W-:Y:S02]  /*cc20*/  ISETP.GE.AND P0, PT, R50, R3, PT ;  /* 0x000000033200720c */ /* 0x000fe40003f06270 */
[----:B------:R-:W-:Y:S01]  /*cc30*/  IADD3 R50, R0, -R50, RZ ;  /* 0x8000003200327210 */ /* 0x000fe20007ffe0ff */
[----:B------:R-:W-:Y:S01]  /*cc40*/  IMAD.MOV.U32 R0, RZ, RZ, -0x1 ;  /* 0xffffffffff007424 */ /* 0x000fe200078e00ff */
[----:B------:R-:W-:Y:S01]  /*cc50*/  ISETP.GE.OR P0, PT, R2, UR15, P0 ;  /* 0x0000000f02007c0c */ /* 0x000fe20008706670 */
[----:B------:R-:W-:-:S03]  /*cc60*/  VIADD R37, R37, UR7 ;  /* 0x0000000725257c36 */ /* 0x000fc60008000000 */
[----:B------:R0:W-:Y:S09]  /*cc70*/  STL [R1+0x4], R0 ;  /* 0x0000040001007387 */ /* 0x0001f20000100800 */
[----:B------:R-:W-:Y:S05]  /*cc80*/  @P0 BRA `(.L_x_28) ;  /* 0x0000011c00440947 */ /* 0x000fea0003800000 */
[----:B------:R-:W0:Y:S01]  /*cc90*/  LDC.64 R32, c[0x0][0x6c8] ;  /* 0x0001b200ff207b82 */ /* 0x000e220000000a00 */
[----:B------:R-:W-:Y:S01]  /*cca0*/  FSETP.NEU.AND P1, PT, RZ, UR22, PT ;  /* 0x00000016ff007c0b */ /* 0x000fe2000bf2d000 */
[----:B------:R-:W-:Y:S01]  /*ccb0*/  IMAD.WIDE R24, R24, 0x100, RZ ;  /* 0x0000010018187825 */ /* 0x000fe200078e02ff */
[----:B------:R-:W-:Y:S01]  /*ccc0*/  SHF.L.U32 R3, R4, 0x1, RZ ;  /* 0x0000000104037819 */ /* 0x000fe200000006ff */
[----:B------:R-:W-:Y:S01]  /*ccd0*/  BSSY B0, `(.L_x_28) ;  /* 0x00011cc000007945 */ /* 0x000fe20003800000 */
[----:B------:R-:W-:Y:S02]  /*cce0*/  ISETP.GT.AND P2, PT, R51, RZ, PT ;  /* 0x000000ff3300720c */ /* 0x000fe40003f44270 */
[----:B------:R-:W-:Y:S02]  /*ccf0*/  LOP3.LUT R3, R24, 0x6, R3, 0xf8, !PT ;  /* 0x0000000618037812 */ /* 0x000fe400078ef803 */
[----:B------:R-:W-:Y:S01]  /*cd00*/  ISETP.GT.AND P0, PT, R50, RZ, P2 ;  /* 0x000000ff3200720c */ /* 0x000fe20001704270 */
[----:B0-----:R-:W-:-:S02]  /*cd10*/  IMAD R0, R25, R32, RZ ;  /* 0x0000002019007224 */ /* 0x001fc400078e02ff */
[----:B------:R-:W-:-:S04]  /*cd20*/  IMAD.WIDE.U32 R36, R3, R32, R36 ;  /* 0x0000002003247225 */ /* 0x000fc800078e0024 */
[----:B------:R-:W-:-:S04]  /*cd30*/  IMAD R0, R3, R33, R0 ;  /* 0x0000002103007224 */ /* 0x000fc800078e0200 */
[----:B------:R-:W-:Y:S01]  /*cd40*/  IMAD.IADD R4, R37, 0x1, R0 ;  /* 0x0000000125047824 */ /* 0x000fe200078e0200 */
[----:B------:R-:W-:Y:S06]  /*cd50*/  @!P1 BRA `(.L_x_29) ;  /* 0x000000d000649947 */ /* 0x000fec0003800000 */
[----:B------:R-:W0:Y:S01]  /*cd60*/  LDC.64 R30, c[0x0][0x6b0] ;  /* 0x0001ac00ff1e7b82 */ /* 0x000e220000000a00 */
[----:B------:R-:W-:Y:S01]  /*cd70*/  ULDC.64 UR10, c[0x0][0x6b8] ;  /* 0x0001ae00000a7ab9 */ /* 0x000fe20000000a00 */
[----:B------:R-:W-:Y:S01]  /*cd80*/  ULDC.64 UR18, c[0x0][0x6c0] ;  /* 0x0001b00000127ab9 */ /* 0x000fe20000000a00 */
[----:B------:R-:W-:Y:S01]  /*cd90*/  MOV R2, UR10 ;  /* 0x0000000a00027c02 */ /* 0x000fe20008000f00 */
[----:B------:R-:W-:-:S03]  /*cda0*/  UIMAD UR6, UR8, UR10, URZ ;  /* 0x0000000a080672a4 */ /* 0x000fc6000f8e023f */
[----:B------:R-:W-:Y:S01]  /*cdb0*/  ULDC.64 UR8, c[0x0][0x6a8] ;  /* 0x0001aa0000087ab9 */ /* 0x000fe20000000a00 */
[----:B------:R-:W-:Y:S02]  /*cdc0*/  UIMAD UR6, UR14, UR11, UR6 ;  /* 0x0000000b0e0672a4 */ /* 0x000fe4000f8e0206 */
[----:B------:R-:W-:Y:S01]  /*cdd0*/  IMAD.WIDE.U32 R28, R2, UR14, R34 ;  /* 0x0000000e021c7c25 */ /* 0x000fe2000f8e0022 */
[----:B------:R-:W2:Y:S02]  /*cde0*/  LDC.64 R46, c[0x0][0x6b0] ;  /* 0x0001ac00ff2e7b82 */ /* 0x000ea40000000a00 */
[----:B------:R-:W-:Y:S01]  /*cdf0*/  MOV R26, R28 ;  /* 0x0000001c001a7202 */ /* 0x000fe20000000f00 */
[----:B------:R-:W-:Y:S02]  /*ce00*/  VIADD R27, R29, UR6 ;  /* 0x000000061d1b7c36 */ /* 0x000fe40008000000 */
[-C--:B0-----:R-:W-:Y:S02]  /*ce10*/  IMAD R0, R25, R30.reuse, RZ ;  /* 0x0000001e19007224 */ /* 0x081fe400078e02ff */
[----:B------:R-:W-:-:S04]  /*ce20*/  IMAD.WIDE.U32 R24, R3, R30, R26 ;  /* 0x0000001e03187225 */ /* 0x000fc800078e001a */
[----:B------:R-:W-:Y:S01]  /*ce30*/  IMAD R0, R3, R31, R0 ;  /* 0x0000001f03007224 */ /* 0x000fe200078e0200 */
[----:B------:R-:W-:-:S03]  /*ce40*/  LEA R38, P1, R24, UR8, 0x2 ;  /* 0x0000000818267c11 */ /* 0x000fc6000f8210ff */
[----:B------:R-:W-:-:S05]  /*ce50*/  IMAD.IADD R25, R25, 0x1, R0 ;  /* 0x0000000119197824 */ /* 0x000fca00078e0200 */
[----:B------:R-:W-:-:S05]  /*ce60*/  LEA.HI.X R39, R24, UR9, R25, 0x2, P1 ;  /* 0x0000000918277c11 */ /* 0x000fca00088f1419 */
[----:B------:R-:W3:Y:S01]  /*ce70*/  @P0 LDG.E.LTC128B R44, desc[UR16][R38.64] ;  /* 0x00000010262c0981 */ /* 0x000ee2000c1e1920 */
[----:B------:R-:W-:Y:S02]  /*ce80*/  LEA R24, P1, R36, UR18, 0x2 ;  /* 0x0000001224187c11 */ /* 0x000fe4000f8210ff */
[----:B------:R-:W-:Y:S02]  /*ce90*/  ISETP.GT.AND P3, PT, R50, 0x1, P2 ;  /* 0x000000013200780c */ /* 0x000fe40001764270 */
[----:B------:R-:W-:Y:S01]  /*cea0*/  LEA.HI.X R25, R36, UR19, R4, 0x2, P1 ;  /* 0x0000001324197c11 */ /* 0x000fe200088f1404 */
[----:B--2---:R-:W-:-:S05]  /*ceb0*/  IMAD.WIDE.U32 R36, R3, R30, R46 ;  /* 0x0000001e03247225 */ /* 0x004fca00078e002e */
[----:B------:R-:W-:Y:S01]  /*cec0*/  IADD3 R45, R0, R37, RZ ;  /* 0x00000025002d7210 */ /* 0x000fe20007ffe0ff */
[----:B---3--:R-:W-:-:S04]  /*ced0*/  FMUL R38, R44, UR22 ;  /* 0x000000162c267c20 */ /* 0x008fc80008400000 */
[----:B------:R-:W-:Y:S01]  /*cee0*/  FFMA R38, R5, UR21, R38 ;  /* 0x0000001505267c23 */ /* 0x000fe20008000026 */
[----:B------:R-:W-:-:S04]  /*cef0*/  IADD3 R5, P1, R28, R36, RZ ;  /* 0x000000241c057210 */ /* 0x000fc80007f3e0ff */
[----:B------:R0:W-:Y:S01]  /*cf00*/  @P0 STG.E desc[UR16][R24.64], R38 ;  /* 0x0000002618000986 */ /* 0x0001e2000c101910 */
[----:B------:R-:W-:Y:S01]  /*cf10*/  IMAD.X R39, R45, 0x1, R27, P1 ;  /* 0x000000012d277824 */ /* 0x000fe200008e061b */
[----:B------:R-:W-:-:S04]  /*cf20*/  LEA R4, P1, R5, UR8, 0x2 ;  /* 0x0000000805047c11 */ /* 0x000fc8000f8210ff */
[----:B------:R-:W-:-:S05]  /*cf30*/  LEA.HI.X R5, R5, UR9, R39, 0x2, P1 ;  /* 0x0000000905057c11 */ /* 0x000fca00088f1427 */
[----:B------:R2:W0:Y:S01]  /*cf40*/  @P3 LDG.E.LTC128B R44, desc[UR16][R4.64] ;  /* 0x00000010042c3981 */ /* 0x000422000c1e1920 */
[----:B------:R-:W-:Y:S01]  /*cf50*/  BSSY B1, `(.L_x_30) ;  /* 0x0000017000017945 */ /* 0x000fe20003800000 */
[C---:B--2---:R-:W-:Y:S02]  /*cf60*/  LEA R4, P0, R32.reuse, R24, 0x2 ;  /* 0x0000001820047211 */ /* 0x044fe400078010ff */
[----:B------:R-:W-:-:S04]  /*cf70*/  SHF.L.U64.HI R5, R32, 0x2, R33 ;  /* 0x0000000220057819 */ /* 0x000fc80000010221 */
[----:B------:R-:W-:Y:S01]  /*cf80*/  IADD3.X R5, R5, R25, RZ, P0, !PT ;  /* 0x0000001905057210 */ /* 0x000fe200007fe4ff */
[----:B0-----:R-:W-:-:S04]  /*cf90*/  FMUL R38, R44, UR22 ;  /* 0x000000162c267c20 */ /* 0x001fc80008400000 */
[----:B------:R-:W-:-:S05]  /*cfa0*/  FFMA R38, R6, UR21, R38 ;  /* 0x0000001506267c23 */ /* 0x000fca0008000026 */
[----:B------:R0:W-:Y:S02]  /*cfb0*/  @P3 STG.E desc[UR16][R4.64], R38 ;  /* 0x0000002604003986 */ /* 0x0001e4000c101910 */
[----:B0-----:R-:W-:-:S04]  /*cfc0*/  IMAD.WIDE.U32 R38, R3, R30, R34 ;  /* 0x0000001e03267225 */ /* 0x001fc800078e0022 */
[----:B------:R-:W-:Y:S02]  /*cfd0*/  IMAD.IADD R39, R0, 0x1, R39 ;  /* 0x0000000100277824 */ /* 0x000fe400078e0227 */
[----:B------:R-:W-:-:S05]  /*cfe0*/  IMAD.WIDE.U32 R38, R2, UR14, R38 ;  /* 0x0000000e02267c25 */ /* 0x000fca000f8e0026 */
[----:B------:R-:W-:Y:S02]  /*cff0*/  IADD3 R6, R39, UR6, RZ ;  /* 0x0000000627067c10 */ /* 0x000fe4000fffe0ff */
[----:B------:R-:W-:-:S04]  /*d000*/  LEA R40, P0, R38, UR8, 0x2 ;  /* 0x0000000826287c11 */ /* 0x000fc8000f8010ff */
[----:B------:R-:W-:Y:S02]  /*d010*/  LEA.HI.X R41, R38, UR9, R6, 0x2, P0 ;  /* 0x0000000926297c11 */ /* 0x000fe400080f1406 */
[----:B------:R-:W-:-:S05]  /*d020*/  IADD3 R42, P0, R34, R36, RZ ;  /* 0x00000024222a7210 */ /* 0x000fca0007f1e0ff */
[----:B------:R-:W-:Y:S01]  /*d030*/  IMAD.X R43, R35, 0x1, R45, P0 ;  /* 0x00000001232b7824 */ /* 0x000fe200000e062d */
[----:B------:R-:W-:Y:S01]  /*d040*/  ISETP.GT.AND P0, PT, R51, 0x8, PT ;  /* 0x000000083300780c */ /* 0x000fe20003f04270 */
[----:B------:R-:W-:-:S03]  /*d050*/  IMAD.WIDE.U32 R42, R2, UR14, R42 ;  /* 0x0000000e022a7c25 */ /* 0x000fc6000f8e002a */
[----:B------:R-:W-:Y:S02]  /*d060*/  ISETP.GT.AND P5, PT, R50, RZ, P0 ;  /* 0x000000ff3200720c */ /* 0x000fe400007a4270 */
[----:B------:R-:W-:Y:S02]  /*d070*/  IADD3 R6, R43, UR6, RZ ;  /* 0x000000062b067c10 */ /* 0x000fe4000fffe0ff */
[----:B------:R-:W-:-:S04]  /*d080*/  LEA R38, P1, R42, UR8, 0x2 ;  /* 0x000000082a267c11 */ /* 0x000fc8000f8210ff */
[----:B------:R-:W-:-:S05]  /*d090*/  LEA.HI.X R39, R42, UR9, R6, 0x2, P1 ;  /* 0x000000092a277c11 */ /* 0x000fca00088f1406 */
[----:B------:R-:W-:Y:S05]  /*d0a0*/  @!P5 BRA `(.L_x_31) ;  /* 0x000000000004d947 */ /* 0x000fea0003800000 */
[----:B------:R0:W5:Y:S02]  /*d0b0*/  LDG.E.LTC128B R44, desc[UR16][R40.64+0x20] ;  /* 0x00002010282c7981 */ /* 0x000164000c1e1920 */
.L_x_31:
[----:B------:R-:W-:Y:S05]  /*d0c0*/  BSYNC B1 ;  /* 0x0000000000017941 */ /* 0x000fea0003800000 */
.L_x_30:
[----:B-----5:R-:W-:Y:S01]  /*d0d0*/  FMUL R37, R44, UR22 ;  /* 0x000000162c257c20 */ /* 0x020fe20008400000 */
[----:B------:R-:W-:Y:S01]  /*d0e0*/  ISETP.GT.AND P3, PT, R50, 0x1, P0 ;  /* 0x000000013200780c */ /* 0x000fe20000764270 */
[----:B------:R-:W-:Y:S01]  /*d0f0*/  BSSY B1, `(.L_x_32) ;  /* 0x0000007000017945 */ /* 0x000fe20003800000 */
[----:B------:R-:W-:Y:S02]  /*d100*/  IMAD.MOV.U32 R6, RZ, RZ, R36 ;  /* 0x000000ffff067224 */ /* 0x000fe400078e0024 */
[----:B------:R-:W-:Y:S01]  /*d110*/  FFMA R37, R7, UR21, R37 ;  /* 0x0000001507257c23 */ /* 0x000fe20008000025 */
[----:B------:R-:W-:-:S04]  /*d120*/  MOV R7, R45 ;  /* 0x0000002d00077202 */ /* 0x000fc80000000f00 */
[----:B------:R2:W-:Y:S04]  /*d130*/  @P5 STG.E desc[UR16][R24.64+0x20], R37 ;  /* 0x0000202518005986 */ /* 0x0005e8000c101910 */
[----:B------:R-:W-:Y:S05]  /*d140*/  @!P3 BRA `(.L_x_33) ;  /* 0x000000000004b947 */ /* 0x000fea0003800000 */
[----:B------:R3:W5:Y:S02]  /*d150*/  LDG.E.LTC128B R44, desc[UR16][R38.64+0x20] ;  /* 0x00002010262c7981 */ /* 0x000764000c1e1920 */
.L_x_33:
[----:B------:R-:W-:Y:S05]  /*d160*/  BSYNC B1 ;  /* 0x0000000000017941 */ /* 0x000fea0003800000 */
.L_x_32:
[----:B------:R-:W-:-:S04]  /*d170*/  IMAD.WIDE.U32 R6, R30, 0x7, R6 ;  /* 0x000000071e067825 */ /* 0x000fc800078e0006 */
[----:B-----5:R-:W-:Y:S01]  /*d180*/  FMUL R36, R44, UR22 ;  /* 0x000000162c247c20 */ /* 0x020fe20008400000 */
[----:B------:R-:W-:Y:S01]  /*d190*/  ISETP.GT.AND P1, PT, R50, 0x8, P2 ;  /* 0x000000083200780c */ /* 0x000fe20001724270 */
[----:B------:R-:W-:Y:S01]  /*d1a0*/  IMAD R52, R31, 0x7, RZ ;  /* 0x000000071f347824 */ /* 0x000fe200078e02ff */
[----:B--2---:R-:W-:Y:S01]  /*d1b0*/  IADD3 R37, P5, R28, R6, RZ ;  /* 0x000000061c257210 */ /* 0x004fe20007fbe0ff */
[----:B------:R-:W-:Y:S01]  /*d1c0*/  FFMA R8, R8, UR21, R36 ;  /* 0x0000001508087c23 */ /* 0x000fe20008000024 */
[----:B------:R-:W-:Y:S02]  /*d1d0*/  IMAD.MOV.U32 R54, RZ, RZ, R44 ;  /* 0x000000ffff367224 */ /* 0x000fe400078e002c */
[----:B------:R-:W-:Y:S02]  /*d1e0*/  IMAD.IADD R7, R7, 0x1, R52 ;  /* 0x0000000107077824 */ /* 0x000fe400078e0234 */
[----:B------:R2:W-:Y:S03]  /*d1f0*/  @P3 STG.E desc[UR16][R4.64+0x20], R8 ;  /* 0x0000200804003986 */ /* 0x0005e6000c101910 */
[----:B------:R-:W-:-:S02]  /*d200*/  IADD3.X R42, R7, R27, RZ, P5, !PT ;  /* 0x0000001b072a7210 */ /* 0x000fc40002ffe4ff */
[----:B------:R-:W-:-:S04]  /*d210*/  LEA R36, P5, R37, UR8, 0x2 ;  /* 0x0000000825247c11 */ /* 0x000fc8000f8a10ff */
[----:B------:R-:W-:-:S05]  /*d220*/  LEA.HI.X R37, R37, UR9, R42, 0x2, P5 ;  /* 0x0000000925257c11 */ /* 0x000fca000a8f142a */
[----:B------:R4:W3:Y:S01]  /*d230*/  @P1 LDG.E.LTC128B R54, desc[UR16][R36.64] ;  /* 0x0000001024361981 */ /* 0x0008e2000c1e1920 */
[----:B------:R-:W-:Y:S01]  /*d240*/  IADD3 R6, P3, R6, R30, RZ ;  /* 0x0000001e06067210 */ /* 0x000fe20007f7e0ff */
[----:B------:R-:W-:-:S03]  /*d250*/  IMAD.WIDE.U32 R42, R32, 0x1c, R4 ;  /* 0x0000001c202a7825 */ /* 0x000fc600078e0004 */
[----:B------:R-:W-:Y:S01]  /*d260*/  IADD3.X R7, R7, R31, RZ, P3, !PT ;  /* 0x0000001f07077210 */ /* 0x000fe20001ffe4ff */
[----:B------:R-:W-:Y:S01]  /*d270*/  IMAD R53, R33, 0x1c, RZ ;  /* 0x0000001c21357824 */ /* 0x000fe200078e02ff */
[----:B--2---:R-:W-:-:S05]  /*d280*/  IADD3 R8, P3, R6, R28, RZ ;  /* 0x0000001c06087210 */ /* 0x004fca0007f7e0ff */
[----:B----4-:R-:W-:Y:S01]  /*d290*/  IMAD.X R37, R7, 0x1, R27, P3 ;  /* 0x0000000107257824 */ /* 0x010fe200018e061b */
[----:B------:R-:W-:-:S04]  /*d2a0*/  LEA R36, P3, R8, UR8, 0x2 ;  /* 0x0000000808247c11 */ /* 0x000fc8000f8610ff */
[----:B------:R-:W-:Y:S01]  /*d2b0*/  LEA.HI.X R37, R8, UR9, R37, 0x2, P3 ;  /* 0x0000000908257c11 */ /* 0x000fe200098f1425 */
[----:B------:R-:W-:Y:S01]  /*d2c0*/  IMAD.MOV.U32 R8, RZ, RZ, R42 ;  /* 0x000000ffff087224 */ /* 0x000fe200078e002a */
[----:B------:R-:W-:Y:S01]  /*d2d0*/  ISETP.GT.AND P3, PT, R50, 0x9, P2 ;  /* 0x000000093200780c */ /* 0x000fe20001764270 */
[----:B---3--:R-:W-:-:S04]  /*d2e0*/  FMUL R44, R54, UR22 ;  /* 0x00000016362c7c20 */ /* 0x008fc80008400000 */
[----:B------:R-:W-:Y:S01]  /*d2f0*/  FFMA R44, R9, UR21, R44 ;  /* 0x00000015092c7c23 */ /* 0x000fe2000800002c */
[----:B------:R-:W-:-:S05]  /*d300*/  IADD3 R9, R43, R53, RZ ;  /* 0x000000352b097210 */ /* 0x000fca0007ffe0ff */
[----:B------:R2:W-:Y:S04]  /*d310*/  @P1 STG.E desc[UR16][R8.64], R44 ;  /* 0x0000002c08001986 */ /* 0x0005e8000c101910 */
[----:B------:R-:W3:Y:S01]  /*d320*/  @P3 LDG.E.LTC128B R54, desc[UR16][R36.64] ;  /* 0x0000001024363981 */ /* 0x000ee2000c1e1920 */
[----:B------:R-:W-:Y:S01]  /*d330*/  IMAD.WIDE.U32 R42, R30, 0x7, R46 ;  /* 0x000000071e2a7825 */ /* 0x000fe200078e002e */
[C---:B------:R-:W-:Y:S01]  /*d340*/  SHF.L.U32 R59, R32.reuse, 0x5, RZ ;  /* 0x00000005203b7819 */ /* 0x040fe200000006ff */
[----:B------:R-:W-:Y:S01]  /*d350*/  BSSY B1, `(.L_x_34) ;  /* 0x0000013000017945 */ /* 0x000fe20003800000 */
[----:B------:R-:W-:Y:S02]  /*d360*/  SHF.L.U64.HI R33, R32, 0x5, R33 ;  /* 0x0000000520217819 */ /* 0x000fe40000010221 */
[----:B------:R-:W-:Y:S01]  /*d370*/  IADD3 R45, R52, R43, RZ ;  /* 0x0000002b342d7210 */ /* 0x000fe20007ffe0ff */
[----:B--2---:R-:W-:-:S04]  /*d380*/  IMAD.MOV.U32 R44, RZ, RZ, R42 ;  /* 0x000000ffff2c7224 */ /* 0x004fc800078e002a */
[----:B------:R-:W-:-:S04]  /*d390*/  IMAD.WIDE.U32 R46, R3, R30, R44 ;  /* 0x0000001e032e7225 */ /* 0x000fc800078e002c */
[----:B---3--:R-:W-:-:S04]  /*d3a0*/  FMUL R36, R54, UR22 ;  /* 0x0000001636247c20 */ /* 0x008fc80008400000 */
[----:B------:R-:W-:Y:S01]  /*d3b0*/  FFMA R10, R10, UR21, R36 ;  /* 0x000000150a0a7c23 */ /* 0x000fe20008000024 */
[----:B------:R-:W-:-:S05]  /*d3c0*/  IADD3 R36, P1, R59, R4, RZ ;  /* 0x000000043b247210 */ /* 0x000fca0007f3e0ff */
[----:B------:R-:W-:Y:S01]  /*d3d0*/  IMAD.X R37, R33, 0x1, R5, P1 ;  /* 0x0000000121257824 */ /* 0x000fe200008e0605 */
[----:B------:R-:W-:-:S04]  /*d3e0*/  IADD3 R48, P1, R34, R46, RZ ;  /* 0x0000002e22307210 */ /* 0x000fc80007f3e0ff */
[----:B------:R-:W-:Y:S01]  /*d3f0*/  IADD3.X R49, R35, R0, R47, P1, !PT ;  /* 0x0000000023317210 */ /* 0x000fe20000ffe42f */
[----:B------:R2:W-:Y:S02]  /*d400*/  @P3 STG.E desc[UR16][R36.64], R10 ;  /* 0x0000000a24003986 */ /* 0x0005e4000c101910 */
[----:B------:R-:W-:-:S03]  /*d410*/  IMAD.WIDE.U32 R48, R2, UR14, R48 ;  /* 0x0000000e02307c25 */ /* 0x000fc6000f8e0030 */
[----:B------:R-:W-:Y:S02]  /*d420*/  LEA R46, P1, R48, UR8, 0x2 ;  /* 0x00000008302e7c11 */ /* 0x000fe4000f8210ff */
[----:B--2---:R-:W-:-:S04]  /*d430*/  IADD3 R10, R49, UR6, RZ ;  /* 0x00000006310a7c10 */ /* 0x004fc8000fffe0ff */
[----:B------:R-:W-:Y:S02]  /*d440*/  LEA.HI.X R47, R48, UR9, R10, 0x2, P1 ;  /* 0x00000009302f7c11 */ /* 0x000fe400088f140a */
[----:B------:R-:W-:-:S13]  /*d450*/  ISETP.GT.AND P1, PT, R50, 0x8, P0 ;  /* 0x000000083200780c */ /* 0x000fda0000724270 */
[----:B------:R-:W-:Y:S05]  /*d460*/  @!P1 BRA `(.L_x_35) ;  /* 0x0000000000049947 */ /* 0x000fea0003800000 */
[----:B------:R2:W5:Y:S02]  /*d470*/  LDG.E.LTC128B R54, desc[UR16][R46.64+0x20] ;  /* 0x000020102e367981 */ /* 0x000564000c1e1920 */
.L_x_35:
[----:B------:R-:W-:Y:S05]  /*d480*/  BSYNC B1 ;  /* 0x0000000000017941 */ /* 0x000fea0003800000 */
.L_x_34:
[----:B-----5:R-:W-:Y:S01]  /*d490*/  FMUL R10, R54, UR22 ;  /* 0x00000016360a7c20 */ /* 0x020fe20008400000 */
[----:B------:R-:W-:Y:S01]  /*d4a0*/  ISETP.GT.AND P5, PT, R50, 0x9, P0 ;  /* 0x000000093200780c */ /* 0x000fe200007a4270 */
[----:B------:R-:W-:Y:S01]  /*d4b0*/  BSSY B1, `(.L_x_36) ;  /* 0x000000f000017945 */ /* 0x000fe20003800000 */
[----:B------:R-:W-:-:S04]  /*d4c0*/  IMAD.WIDE.U32 R6, R30, 0x7, R6 ;  /* 0x000000071e067825 */ /* 0x000fc800078e0006 */
[----:B------:R-:W-:-:S05]  /*d4d0*/  FFMA R10, R11, UR21, R10 ;  /* 0x000000150b0a7c23 */ /* 0x000fca000800000a */
[----:B------:R3:W-:Y:S01]  /*d4e0*/  @P1 STG.E desc[UR16][R8.64+0x20], R10 ;  /* 0x0000200a08001986 */ /* 0x0007e2000c101910 */
[----:B------:R-:W-:-:S05]  /*d4f0*/  IADD3 R42, P1, R42, R30, RZ ;  /* 0x0000001e2a2a7210 */ /* 0x000fca0007f3e0ff */
[----:B------:R-:W-:Y:S02]  /*d500*/  IMAD.X R43, R45, 0x1, R31, P1 ;  /* 0x000000012d2b7824 */ /* 0x000fe400008e061f */
[----:B---3--:R-:W-:-:S03]  /*d510*/  IMAD.WIDE.U32 R8, R3, R30, R42 ;  /* 0x0000001e03087225 */ /* 0x008fc600078e002a */
[----:B------:R-:W-:-:S04]  /*d520*/  IADD3 R10, P1, R34, R8, RZ ;  /* 0x00000008220a7210 */ /* 0x000fc80007f3e0ff */
[----:B------:R-:W-:-:S03]  /*d530*/  IADD3.X R11, R35, R0, R9, P1, !PT ;  /* 0x00000000230b7210 */ /* 0x000fc60000ffe409 */
[----:B------:R-:W-:-:S05]  /*d540*/  IMAD.WIDE.U32 R10, R2, UR14, R10 ;  /* 0x0000000e020a7c25 */ /* 0x000fca000f8e000a */
[----:B------:R-:W-:Y:S02]  /*d550*/  IADD3 R9, R11, UR6, RZ ;  /* 0x000000060b097c10 */ /* 0x000fe4000fffe0ff */
[----:B------:R-:W-:-:S04]  /*d560*/  LEA R8, P1, R10, UR8, 0x2 ;  /* 0x000000080a087c11 */ /* 0x000fc8000f8210ff */
[----:B------:R-:W-:Y:S01]  /*d570*/  LEA.HI.X R9, R10, UR9, R9, 0x2, P1 ;  /* 0x000000090a097c11 */ /* 0x000fe200088f1409 */
[----:B------:R-:W-:Y:S08]  /*d580*/  @!P5 BRA `(.L_x_37) ;  /* 0x000000000004d947 */ /* 0x000ff00003800000 */
[----:B------:R3:W5:Y:S02]  /*d590*/  LDG.E.LTC128B R54, desc[UR16][R8.64+0x20] ;  /* 0x0000201008367981 */ /* 0x000764000c1e1920 */
.L_x_37:
[----:B------:R-:W-:Y:S05]  /*d5a0*/  BSYNC B1 ;  /* 0x0000000000017941 */ /* 0x000fea0003800000 */
.L_x_36:
[----:B------:R-:W-:Y:S02]  /*d5b0*/  IMAD.IADD R7, R52, 0x1, R7 ;  /* 0x0000000134077824 */ /* 0x000fe400078e0207 */
[----:B-----5:R-:W-:Y:S01]  /*d5c0*/  FMUL R10, R54, UR22 ;  /* 0x00000016360a7c20 */ /* 0x020fe20008400000 */
[----:B------:R-:W-:Y:S02]  /*d5d0*/  IADD3 R11, P3, R28, R6, RZ ;  /* 0x000000061c0b7210 */ /* 0x000fe40007f7e0ff */
[----:B------:R-:W-:Y:S01]  /*d5e0*/  ISETP.GT.AND P1, PT, R50, 0x10, P2 ;  /* 0x000000103200780c */ /* 0x000fe20001724270 */
[----:B------:R-:W-:Y:S01]  /*d5f0*/  FFMA R12, R12, UR21, R10 ;  /* 0x000000150c0c7c23 */ /* 0x000fe2000800000a */
[----:B------:R-:W-:Y:S02]  /*d600*/  IADD3.X R48, R7, R27, RZ, P3, !PT ;  /* 0x0000001b07307210 */ /* 0x000fe40001ffe4ff */
[C---:B------:R-:W-:Y:S02]  /*d610*/  LEA R10, P3, R11.reuse, UR8, 0x2 ;  /* 0x000000080b0a7c11 */ /* 0x040fe4000f8610ff */
[----:B------:R4:W-:Y:S02]  /*d620*/  @P5 STG.E desc[UR16][R36.64+0x20], R12 ;  /* 0x0000200c24005986 */ /* 0x0009e4000c101910 */
[----:B------:R-:W-:-:S05]  /*d630*/  LEA.HI.X R11, R11, UR9, R48, 0x2, P3 ;  /* 0x000000090b0b7c11 */ /* 0x000fca00098f1430 */
[----:B------:R0:W4:Y:S01]  /*d640*/  @P1 LDG.E.LTC128B R54, desc[UR16][R10.64] ;  /* 0x000000100a361981 */ /* 0x000122000c1e1920 */
[----:B------:R-:W-:Y:S01]  /*d650*/  IADD3 R6, P3, R6, R30, RZ ;  /* 0x0000001e06067210 */ /* 0x000fe20007f7e0ff */
[----:B------:R-:W-:Y:S03]  /*d660*/  BSSY B1, `(.L_x_38) ;  /* 0x000000e000017945 */ /* 0x000fe60003800000 */
[----:B------:R-:W-:Y:S01]  /*d670*/  IADD3.X R7, R7, R31, RZ, P3, !PT ;  /* 0x0000001f07077210 */ /* 0x000fe20001ffe4ff */
[----:B0-----:R-:W-:-:S04]  /*d680*/  IMAD.WIDE.U32 R10, R32, 0x1c, R36 ;  /* 0x0000001c200a7825 */ /* 0x001fc800078e0024 */
[----:B------:R-:W-:Y:S02]  /*d690*/  IMAD.IADD R11, R53, 0x1, R11 ;  /* 0x00000001350b7824 */ /* 0x000fe400078e020b */
[----:B----4-:R-:W-:-:S04]  /*d6a0*/  FMUL R12, R54, UR22 ;  /* 0x00000016360c7c20 */ /* 0x010fc80008400000 */
[----:B------:R-:W-:-:S05]  /*d6b0*/  FFMA R13, R13, UR21, R12 ;  /* 0x000000150d0d7c23 */ /* 0x000fca000800000c */
[----:B------:R0:W-:Y:S01]  /*d6c0*/  @P1 STG.E desc[UR16][R10.64], R13 ;  /* 0x0000000d0a001986 */ /* 0x0001e2000c101910 */
[----:B------:R-:W-:Y:S02]  /*d6d0*/  ISETP.GT.AND P1, PT, R50, 0x11, P2 ;  /* 0x000000113200780c */ /* 0x000fe40001724270 */
[----:B0-----:R-:W-:-:S05]  /*d6e0*/  IADD3 R13, P3, R6, R28, RZ ;  /* 0x0000001c060d7210 */ /* 0x001fca0007f7e0ff */
[----:B------:R-:W-:Y:S01]  /*d6f0*/  IMAD.X R48, R7, 0x1, R27, P3 ;  /* 0x0000000107307824 */ /* 0x000fe200018e061b */
[----:B------:R-:W-:-:S04]  /*d700*/  LEA R12, P3, R13, UR8, 0x2 ;  /* 0x000000080d0c7c11 */ /* 0x000fc8000f8610ff */
[----:B------:R-:W-:Y:S01]  /*d710*/  LEA.HI.X R13, R13, UR9, R48, 0x2, P3 ;  /* 0x000000090d0d7c11 */ /* 0x000fe200098f1430 */
[----:B------:R-:W-:Y:S08]  /*d720*/  @!P1 BRA `(.L_x_39) ;  /* 0x0000000000049947 */ /* 0x000ff00003800000 */
[----:B------:R0:W5:Y:S02]  /*d730*/  LDG.E.LTC128B R54, desc[UR16][R12.64] ;  /* 0x000000100c367981 */ /* 0x000164000c1e1920 */
.L_x_39:
[----:B------:R-:W-:Y:S05]  /*d740*/  BSYNC B1 ;  /* 0x0000000000017941 */ /* 0x000fea0003800000 */
.L_x_38:
[----:B0----5:R-:W-:Y:S01]  /*d750*/  FMUL R13, R54, UR22 ;  /* 0x00000016360d7c20 */ /* 0x021fe20008400000 */
[----:B------:R-:W-:Y:S01]  /*d760*/  IADD3 R12, P3, R36, R59, RZ ;  /* 0x0000003b240c7210 */ /* 0x000fe20007f7e0ff */
[----:B------:R-:W-:Y:S01]  /*d770*/  IMAD.WIDE.U32 R44, R30, 0x7, R44 ;  /* 0x000000071e2c7825 */ /* 0x000fe200078e002c */
[----:B------:R-:W-:Y:S03]  /*d780*/  BSSY B1, `(.L_x_40) ;  /* 0x0000010000017945 */ /* 0x000fe60003800000 */
[----:B------:R-:W-:Y:S01]  /*d790*/  FFMA R14, R14, UR21, R13 ;  /* 0x000000150e0e7c23 */ /* 0x000fe2000800000d */
[----:B------:R-:W-:-:S05]  /*d7a0*/  IADD3.X R13, R37, R33, RZ, P3, !PT ;  /* 0x00000021250d7210 */ /* 0x000fca0001ffe4ff */
[----:B------:R0:W-:Y:S01]  /*d7b0*/  @P1 STG.E desc[UR16][R12.64], R14 ;  /* 0x0000000e0c001986 */ /* 0x0001e2000c101910 */
[----:B------:R-:W-:-:S04]  /*d7c0*/  IADD3 R36, P1, R44, R30, RZ ;  /* 0x0000001e2c247210 */ /* 0x000fc80007f3e0ff */
[----:B------:R-:W-:-:S03]  /*d7d0*/  IADD3.X R37, R31, R52, R45, P1, !PT ;  /* 0x000000341f257210 */ /* 0x000fc60000ffe42d */
[----:B------:R-:W-:-:S03]  /*d7e0*/  IMAD.WIDE.U32 R44, R3, R30, R36 ;  /* 0x0000001e032c7225 */ /* 0x000fc600078e0024 */
[----:B------:R-:W-:-:S04]  /*d7f0*/  IADD3 R48, P1, R34, R44, RZ ;  /* 0x0000002c22307210 */ /* 0x000fc80007f3e0ff */
[----:B------:R-:W-:-:S03]  /*d800*/  IADD3.X R49, R35, R0, R45, P1, !PT ;  /* 0x0000000023317210 */ /* 0x000fc60000ffe42d */
[----:B------:R-:W-:-:S04]  /*d810*/  IMAD.WIDE.U32 R48, R2, UR14, R48 ;  /* 0x0000000e02307c25 */ /* 0x000fc8000f8e0030 */
[----:B0-----:R-:W-:Y:S01]  /*d820*/  VIADD R14, R49, UR6 ;  /* 0x00000006310e7c36 */ /* 0x001fe20008000000 */
[----:B------:R-:W-:-:S04]  /*d830*/  LEA R44, P1, R48, UR8, 0x2 ;  /* 0x00000008302c7c11 */ /* 0x000fc8000f8210ff */
[----:B------:R-:W-:Y:S02]  /*d840*/  LEA.HI.X R45, R48, UR9, R14, 0x2, P1 ;  /* 0x00000009302d7c11 */ /* 0x000fe400088f140e */
[----:B------:R-:W-:-:S13]  /*d850*/  ISETP.GT.AND P1, PT, R50, 0x10, P0 ;  /* 0x000000103200780c */ /* 0x000fda0000724270 */
[----:B------:R-:W-:Y:S05]  /*d860*/  @!P1 BRA `(.L_x_41) ;  /* 0x0000000000049947 */ /* 0x000fea0003800000 */
[----:B------:R0:W5:Y:S02]  /*d870*/  LDG.E.LTC128B R54, desc[UR16][R44.64+0x20] ;  /* 0x000020102c367981 */ /* 0x000164000c1e1920 */
.L_x_41:
[----:B------:R-:W-:Y:S05]  /*d880*/  BSYNC B1 ;  /* 0x0000000000017941 */ /* 0x000fea0003800000 */
.L_x_40:
[----:B-----5:R-:W-:Y:S01]  /*d890*/  FMUL R14, R54, UR22 ;  /* 0x00000016360e7c20 */ /* 0x020fe20008400000 */
[----:B------:R-:W-:Y:S01]  /*d8a0*/  IMAD.WIDE.U32 R42, R30, 0x7, R42 ;  /* 0x000000071e2a7825 */ /* 0x000fe200078e002a */
[----:B------:R-:W-:Y:S01]  /*d8b0*/  ISETP.GT.AND P5, PT, R50, 0x11, P0 ;  /* 0x000000113200780c */ /* 0x000fe200007a4270 */
[----:B------:R-:W-:Y:S02]  /*d8c0*/  BSSY B1, `(.L_x_42) ;  /* 0x000000f000017945 */ /* 0x000fe40003800000 */
[----:B------:R-:W-:Y:S01]  /*d8d0*/  FFMA R14, R15, UR21, R14 ;  /* 0x000000150f0e7c23 */ /* 0x000fe2000800000e */
[----:B------:R-:W-:-:S04]  /*d8e0*/  IMAD.WIDE.U32 R6, R30, 0x7, R6 ;  /* 0x000000071e067825 */ /* 0x000fc800078e0006 */
[----:B------:R4:W-:Y:S02]  /*d8f0*/  @P1 STG.E desc[UR16][R10.64+0x20], R14 ;  /* 0x0000200e0a001986 */ /* 0x0009e4000c101910 */
[----:B----4-:R-:W-:-:S04]  /*d900*/  IADD3 R10, P1, R42, R30, RZ ;  /* 0x0000001e2a0a7210 */ /* 0x010fc80007f3e0ff */
[----:B------:R-:W-:-:S03]  /*d910*/  IADD3.X R11, R31, R52, R43, P1, !PT ;  /* 0x000000341f0b7210 */ /* 0x000fc60000ffe42b */
[----:B------:R-:W-:-:S03]  /*d920*/  IMAD.WIDE.U32 R14, R3, R30, R10 ;  /* 0x0000001e030e7225 */ /* 0x000fc600078e000a */
        /* <DEDUP_REMOVED lines=8> */
.L_x_43:
[----:B------:R-:W-:Y:S05]  /*d9b0*/  BSYNC B1 ;  /* 0x0000000000017941 */ /* 0x000fea0003800000 */
.L_x_42:
        /* <DEDUP_REMOVED lines=9> */
[----:B------:R1:W2:Y:S01]  /*da50*/  @P1 LDG.E.LTC128B R54, desc[UR16][R42.64] ;  /* 0x000000102a361981 */ /* 0x0002a2000c1e1920 */
[----:B------:R-:W-:Y:S01]  /*da60*/  IADD3 R6, P3, R6, R30, RZ ;  /* 0x0000001e06067210 */ /* 0x000fe20007f7e0ff */
[----:B------:R-:W-:Y:S04]  /*da70*/  BSSY B1, `(.L_x_44) ;  /* 0x000000f000017945 */ /* 0x000fe80003800000 */
[----:B------:R-:W-:Y:S02]  /*da80*/  IMAD.X R7, R7, 0x1, R31, P3 ;  /* 0x0000000107077824 */ /* 0x000fe400018e061f */
[----:B-1----:R-:W-:-:S03]  /*da90*/  IMAD.WIDE.U32 R42, R32, 0x1c, R12 ;  /* 0x0000001c202a7825 */ /* 0x002fc600078e000c */
[----:B0-----:R-:W-:Y:S01]  /*daa0*/  MOV R16, R42 ;  /* 0x0000002a00107202 */ /* 0x001fe20000000f00 */
[----:B--2---:R-:W-:-:S04]  /*dab0*/  FMUL R48, R54, UR22 ;  /* 0x0000001636307c20 */ /* 0x004fc80008400000 */
[----:B------:R-:W-:Y:S01]  /*dac0*/  FFMA R48, R17, UR21, R48 ;  /* 0x0000001511307c23 */ /* 0x000fe20008000030 */
[----:B------:R-:W-:Y:S01]  /*dad0*/  IMAD.IADD R17, R53, 0x1, R43 ;  /* 0x0000000135117824 */ /* 0x000fe200078e022b */
[----:B------:R-:W-:-:S04]  /*dae0*/  IADD3 R43, P3, R6, R28, RZ ;  /* 0x0000001c062b7210 */ /* 0x000fc80007f7e0ff */
[----:B------:R0:W-:Y:S01]  /*daf0*/  @P1 STG.E desc[UR16][R16.64], R48 ;  /* 0x0000003010001986 */ /* 0x0001e2000c101910 */
[----:B------:R-:W-:Y:S02]  /*db00*/  ISETP.GT.AND P1, PT, R50, 0x19, P2 ;  /* 0x000000193200780c */ /* 0x000fe40001724270 */
[----:B0-----:R-:W-:Y:S02]  /*db10*/  IADD3.X R48, R7, R27, RZ, P3, !PT ;  /* 0x0000001b07307210 */ /* 0x001fe40001ffe4ff */
[----:B------:R-:W-:-:S04]  /*db20*/  LEA R42, P3, R43, UR8, 0x2 ;  /* 0x000000082b2a7c11 */ /* 0x000fc8000f8610ff */
[----:B------:R-:W-:-:S05]  /*db30*/  LEA.HI.X R43, R43, UR9, R48, 0x2, P3 ;  /* 0x000000092b2b7c11 */ /* 0x000fca00098f1430 */
[----:B------:R-:W-:Y:S05]  /*db40*/  @!P1 BRA `(.L_x_45) ;  /* 0x0000000000049947 */ /* 0x000fea0003800000 */
[----:B------:R0:W5:Y:S02]  /*db50*/  LDG.E.LTC128B R54, desc[UR16][R42.64] ;  /* 0x000000102a367981 */ /* 0x000164000c1e1920 */
.L_x_45:
[----:B------:R-:W-:Y:S05]  /*db60*/  BSYNC B1 ;  /* 0x0000000000017941 */ /* 0x000fea0003800000 */
.L_x_44:
[----:B------:R-:W-:Y:S01]  /*db70*/  IADD3 R12, P3, R12, R59, RZ ;  /* 0x0000003b0c0c7210 */ /* 0x000fe20007f7e0ff */
[----:B0----5:R-:W-:Y:S01]  /*db80*/  FMUL R42, R54, UR22 ;  /* 0x00000016362a7c20 */ /* 0x021fe20008400000 */
[----:B------:R-:W-:Y:S01]  /*db90*/  IMAD.WIDE.U32 R36, R30, 0x7, R36 ;  /* 0x000000071e247825 */ /* 0x000fe200078e0024 */
[----:B------:R-:W-:Y:S03]  /*dba0*/  BSSY B1, `(.L_x_46) ;  /* 0x0000010000017945 */ /* 0x000fe60003800000 */
[----:B------:R-:W-:Y:S01]  /*dbb0*/  FFMA R42, R18, UR21, R42 ;  /* 0x00000015122a7c23 */ /* 0x000fe2000800002a */
[----:B------:R-:W-:-:S05]  /*dbc0*/  IMAD.X R13, R13, 0x1, R33, P3 ;  /* 0x000000010d0d7824 */ /* 0x000fca00018e0621 */
[----:B------:R0:W-:Y:S01]  /*dbd0*/  @P1 STG.E desc[UR16][R12.64], R42 ;  /* 0x0000002a0c001986 */ /* 0x0001e2000c101910 */
[----:B------:R-:W-:-:S04]  /*dbe0*/  IADD3 R36, P1, R36, R30, RZ ;  /* 0x0000001e24247210 */ /* 0x000fc80007f3e0ff */
[----:B------:R-:W-:-:S03]  /*dbf0*/  IADD3.X R37, R31, R52, R37, P1, !PT ;  /* 0x000000341f257210 */ /* 0x000fc60000ffe425 */
[----:B0-----:R-:W-:-:S03]  /*dc00*/  IMAD.WIDE.U32 R42, R3, R30, R36 ;  /* 0x0000001e032a7225 */ /* 0x001fc600078e0024 */
[----:B------:R-:W-:-:S04]  /*dc10*/  IADD3 R48, P1, R34, R42, RZ ;  /* 0x0000002a22307210 */ /* 0x000fc80007f3e0ff */
[----:B------:R-:W-:-:S03]  /*dc20*/  IADD3.X R49, R35, R0, R43, P1, !PT ;  /* 0x0000000023317210 */ /* 0x000fc60000ffe42b */
[----:B------:R-:W-:-:S05]  /*dc30*/  IMAD.WIDE.U32 R48, R2, UR14, R48 ;  /* 0x0000000e02307c25 */ /* 0x000fca000f8e0030 */
[----:B------:R-:W-:Y:S02]  /*dc40*/  IADD3 R18, R49, UR6, RZ ;  /* 0x0000000631127c10 */ /* 0x000fe4000fffe0ff */
[----:B------:R-:W-:-:S04]  /*dc50*/  LEA R42, P1, R48, UR8, 0x2 ;  /* 0x00000008302a7c11 */ /* 0x000fc8000f8210ff */
[----:B------:R-:W-:Y:S02]  /*dc60*/  LEA.HI.X R43, R48, UR9, R18, 0x2, P1 ;  /* 0x00000009302b7c11 */ /* 0x000fe400088f1412 */
[----:B------:R-:W-:-:S13]  /*dc70*/  ISETP.GT.AND P1, PT, R50, 0x18, P0 ;  /* 0x000000183200780c */ /* 0x000fda0000724270 */
[----:B------:R-:W-:Y:S05]  /*dc80*/  @!P1 BRA `(.L_x_47) ;  /* 0x0000000000049947 */ /* 0x000fea0003800000 */
[----:B------:R0:W5:Y:S02]  /*dc90*/  LDG.E.LTC128B R54, desc[UR16][R42.64+0x20] ;  /* 0x000020102a367981 */ /* 0x000164000c1e1920 */
.L_x_47:
[----:B------:R-:W-:Y:S05]  /*dca0*/  BSYNC B1 ;  /* 0x0000000000017941 */ /* 0x000fea0003800000 */
.L_x_46:
[----:B-----5:R-:W-:Y:S01]  /*dcb0*/  FMUL R18, R54, UR22 ;  /* 0x0000001636127c20 */ /* 0x020fe20008400000 */
[----:B------:R-:W-:Y:S01]  /*dcc0*/  IMAD.WIDE.U32 R10, R30, 0x7, R10 ;  /* 0x000000071e0a7825 */ /* 0x000fe200078e000a */
[----:B------:R-:W-:Y:S01]  /*dcd0*/  ISETP.GT.AND P5, PT, R50, 0x19, P0 ;  /* 0x000000193200780c */ /* 0x000fe200007a4270 */
[----:B------:R-:W-:Y:S02]  /*dce0*/  BSSY B1, `(.L_x_48) ;  /* 0x000000f000017945 */ /* 0x000fe40003800000 */
[----:B------:R-:W-:Y:S01]  /*dcf0*/  FFMA R18, R19, UR21, R18 ;  /* 0x0000001513127c23 */ /* 0x000fe20008000012 */
[----:B------:R-:W-:-:S04]  /*dd00*/  IMAD.WIDE.U32 R6, R30, 0x7, R6 ;  /* 0x000000071e067825 */ /* 0x000fc800078e0006 */
[----:B------:R1:W-:Y:S01]  /*dd10*/  @P1 STG.E desc[UR16][R16.64+0x20], R18 ;  /* 0x0000201210001986 */ /* 0x0003e2000c101910 */
[----:B------:R-:W-:-:S04]  /*dd20*/  IADD3 R10, P1, R10, R30, RZ ;  /* 0x0000001e0a0a7210 */ /* 0x000fc80007f3e0ff */
[----:B------:R-:W-:-:S03]  /*dd30*/  IADD3.X R11, R31, R52, R11, P1, !PT ;  /* 0x000000341f0b7210 */ /* 0x000fc60000ffe40b */
[----:B-1----:R-:W-:-:S03]  /*dd40*/  IMAD.WIDE.U32 R16, R3, R30, R10 ;  /* 0x0000001e03107225 */ /* 0x002fc600078e000a */
[----:B------:R-:W-:-:S04]  /*dd50*/  IADD3 R18, P1, R34, R16, RZ ;  /* 0x0000001022127210 */ /* 0x000fc80007f3e0ff */
[----:B------:R-:W-:-:S03]  /*dd60*/  IADD3.X R19, R35, R0, R17, P1, !PT ;  /* 0x0000000023137210 */ /* 0x000fc60000ffe411 */
[----:B------:R-:W-:-:S04]  /*dd70*/  IMAD.WIDE.U32 R18, R2, UR14, R18 ;  /* 0x0000000e02127c25 */ /* 0x000fc8000f8e0012 */
[----:B------:R-:W-:Y:S01]  /*dd80*/  VIADD R17, R19, UR6 ;  /* 0x0000000613117c36 */ /* 0x000fe20008000000 */
[----:B------:R-:W-:-:S04]  /*dd90*/  LEA R16, P1, R18, UR8, 0x2 ;  /* 0x0000000812107c11 */ /* 0x000fc8000f8210ff */
[----:B------:R-:W-:Y:S01]  /*dda0*/  LEA.HI.X R17, R18, UR9, R17, 0x2, P1 ;  /* 0x0000000912117c11 */ /* 0x000fe200088f1411 */
[----:B------:R-:W-:Y:S08]  /*ddb0*/  @!P5 BRA `(.L_x_49) ;  /* 0x000000000004d947 */ /* 0x000ff00003800000 */
[----:B------:R1:W5:Y:S02]  /*ddc0*/  LDG.E.LTC128B R54, desc[UR16][R16.64+0x20] ;  /* 0x0000201010367981 */ /* 0x000364000c1e1920 */
.L_x_49:
[----:B------:R-:W-:Y:S05]  /*ddd0*/  BSYNC B1 ;  /* 0x0000000000017941 */ /* 0x000fea0003800000 */
.L_x_48:
[----:B------:R-:W-:Y:S01]  /*dde0*/  IADD3 R7, R52, R7, RZ ;  /* 0x0000000734077210 */ /* 0x000fe20007ffe0ff */
[----:B-----5:R-:W-:Y:S01]  /*ddf0*/  FMUL R18, R54, UR22 ;  /* 0x0000001636127c20 */ /* 0x020fe20008400000 */
[----:B------:R-:W-:Y:S02]  /*de00*/  IADD3 R19, P3, R28, R6, RZ ;  /* 0x000000061c137210 */ /* 0x000fe40007f7e0ff */
[----:B------:R-:W-:Y:S01]  /*de10*/  ISETP.GT.AND P1, PT, R50, 0x20, P2 ;  /* 0x000000203200780c */ /* 0x000fe20001724270 */
[----:B------:R-:W-:Y:S02]  /*de20*/  FFMA R20, R20, UR21, R18 ;  /* 0x0000001514147c23 */ /* 0x000fe40008000012 */
[----:B------:R-:W-:Y:S01]  /*de30*/  IMAD.X R48, R7, 0x1, R27, P3 ;  /* 0x0000000107307824 */ /* 0x000fe200018e061b */
[C---:B------:R-:W-:Y:S02]  /*de40*/  LEA R18, P3, R19.reuse, UR8, 0x2 ;  /* 0x0000000813127c11 */ /* 0x040fe4000f8610ff */
[----:B------:R2:W-:Y:S02]  /*de50*/  @P5 STG.E desc[UR16][R12.64+0x20], R20 ;  /* 0x000020140c005986 */ /* 0x0005e4000c101910 */
[----:B------:R-:W-:-:S05]  /*de60*/  LEA.HI.X R19, R19, UR9, R48, 0x2, P3 ;  /* 0x0000000913137c11 */ /* 0x000fca00098f1430 */
[----:B------:R0:W2:Y:S01]  /*de70*/  @P1 LDG.E.LTC128B R54, desc[UR16][R18.64] ;  /* 0x0000001012361981 */ /* 0x0000a2000c1e1920 */
[----:B------:R-:W-:Y:S01]  /*de80*/  IADD3 R6, P3, R6, R30, RZ ;  /* 0x0000001e06067210 */ /* 0x000fe20007f7e0ff */
[----:B------:R-:W-:Y:S04]  /*de90*/  BSSY B1, `(.L_x_50) ;  /* 0x000000e000017945 */ /* 0x000fe80003800000 */
[----:B------:R-:W-:Y:S02]  /*dea0*/  IMAD.X R7, R7, 0x1, R31, P3 ;  /* 0x0000000107077824 */ /* 0x000fe400018e061f */
[----:B0-----:R-:W-:-:S05]  /*deb0*/  IMAD.WIDE.U32 R18, R32, 0x1c, R12 ;  /* 0x0000001c20127825 */ /* 0x001fca00078e000c */
[----:B------:R-:W-:Y:S01]  /*dec0*/  IADD3 R19, R53, R19, RZ ;  /* 0x0000001335137210 */ /* 0x000fe20007ffe0ff */
[----:B--2---:R-:W-:-:S04]  /*ded0*/  FMUL R20, R54, UR22 ;  /* 0x0000001636147c20 */ /* 0x004fc80008400000 */
[----:B------:R-:W-:-:S05]  /*dee0*/  FFMA R21, R21, UR21, R20 ;  /* 0x0000001515157c23 */ /* 0x000fca0008000014 */
[----:B------:R0:W-:Y:S01]  /*def0*/  @P1 STG.E desc[UR16][R18.64], R21 ;  /* 0x0000001512001986 */ /* 0x0001e2000c101910 */
[----:B------:R-:W-:Y:S02]  /*df00*/  ISETP.GT.AND P1, PT, R50, 0x21, P2 ;  /* 0x000000213200780c */ /* 0x000fe40001724270 */
[----:B0-----:R-:W-:-:S04]  /*df10*/  IADD3 R21, P3, R6, R28, RZ ;  /* 0x0000001c06157210 */ /* 0x001fc80007f7e0ff */
[----:B------:R-:W-:Y:S02]  /*df20*/  IADD3.X R48, R7, R27, RZ, P3, !PT ;  /* 0x0000001b07307210 */ /* 0x000fe40001ffe4ff */
[----:B------:R-:W-:-:S04]  /*df30*/  LEA R20, P3, R21, UR8, 0x2 ;  /* 0x0000000815147c11 */ /* 0x000fc8000f8610ff */
[----:B------:R-:W-:Y:S01]  /*df40*/  LEA.HI.X R21, R21, UR9, R48, 0x2, P3 ;  /* 0x0000000915157c11 */ /* 0x000fe200098f1430 */
[----:B------:R-:W-:Y:S08]  /*df50*/  @!P1 BRA `(.L_x_51) ;  /* 0x0000000000049947 */ /* 0x000ff00003800000 */
[----:B------:R0:W5:Y:S02]  /*df60*/  LDG.E.LTC128B R54, desc[UR16][R20.64] ;  /* 0x0000001014367981 */ /* 0x000164000c1e1920 */
.L_x_51:
[----:B------:R-:W-:Y:S05]  /*df70*/  BSYNC B1 ;  /* 0x0000000000017941 */ /* 0x000fea0003800000 */
.L_x_50:
[----:B------:R-:W-:Y:S01]  /*df80*/  IADD3 R12, P3, R12, R59, RZ ;  /* 0x0000003b0c0c7210 */ /* 0x000fe20007f7e0ff */
[----:B0----5:R-:W-:Y:S01]  /*df90*/  FMUL R20, R54, UR22 ;  /* 0x0000001636147c20 */ /* 0x021fe20008400000 */
[----:B------:R-:W-:Y:S01]  /*dfa0*/  IMAD.WIDE.U32 R36, R30, 0x7, R36 ;  /* 0x000000071e247825 */ /* 0x000fe200078e0024 */
[----:B------:R-:W-:Y:S03]  /*dfb0*/  BSSY B1, `(.L_x_52) ;  /* 0x0000010000017945 */ /* 0x000fe60003800000 */
[----:B------:R-:W-:Y:S01]  /*dfc0*/  FFMA R20, R22, UR21, R20 ;  /* 0x0000001516147c23 */ /* 0x000fe20008000014 */
[----:B------:R-:W-:-:S05]  /*dfd0*/  IMAD.X R13, R13, 0x1, R33, P3 ;  /* 0x000000010d0d7824 */ /* 0x000fca00018e0621 */
[----:B------:R0:W-:Y:S02]  /*dfe0*/  @P1 STG.E desc[UR16][R12.64], R20 ;  /* 0x000000140c001986 */ /* 0x0001e4000c101910 */
[----:B0-----:R-:W-:-:S04]  /*dff0*/  IADD3 R20, P1, R36, R30, RZ ;  /* 0x0000001e24147210 */ /* 0x001fc80007f3e0ff */
[----:B------:R-:W-:-:S03]  /*e000*/  IADD3.X R21, R31, R52, R37, P1, !PT ;  /* 0x000000341f157210 */ /* 0x000fc60000ffe425 */
[----:B------:R-:W-:-:S03]  /*e010*/  IMAD.WIDE.U32 R36, R3, R30, R20 ;  /* 0x0000001e03247225 */ /* 0x000fc600078e0014 */
        /* <DEDUP_REMOVED lines=9> */
.L_x_53:
[----:B------:R-:W-:Y:S05]  /*e0b0*/  BSYNC B1 ;  /* 0x0000000000017941 */ /* 0x000fea0003800000 */
.L_x_52:
        /* <DEDUP_REMOVED lines=9> */
[----:B--2---:R-:W-:-:S03]  /*e150*/  IMAD.WIDE.U32 R18, R3, R30, R10 ;  /* 0x0000001e03127225 */ /* 0x004fc600078e000a */
        /* <DEDUP_REMOVED lines=8> */
.L_x_55:
[----:B------:R-:W-:Y:S05]  /*e1e0*/  BSYNC B1 ;  /* 0x0000000000017941 */ /* 0x000fea0003800000 */
.L_x_54:
[----:B------:R-:W-:Y:S01]  /*e1f0*/  IADD3 R7, R52, R7, RZ ;  /* 0x0000000734077210 */ /* 0x000fe20007ffe0ff */
[----:B-----5:R-:W-:Y:S01]  /*e200*/  FMUL R22, R54, UR22 ;  /* 0x0000001636167c20 */ /* 0x020fe20008400000 */
[----:B------:R-:W-:Y:S02]  /*e210*/  IADD3 R23, P3, R28, R6, RZ ;  /* 0x000000061c177210 */ /* 0x000fe40007f7e0ff */
[----:B------:R-:W-:Y:S01]  /*e220*/  ISETP.GT.AND P1, PT, R50, 0x28, P2 ;  /* 0x000000283200780c */ /* 0x000fe20001724270 */
[----:B------:R-:W-:Y:S01]  /*e230*/  FFMA R152, R152, UR21, R22 ;  /* 0x0000001598987c23 */ /* 0x000fe20008000016 */
[----:B------:R-:W-:Y:S01]  /*e240*/  MOV R56, R54 ;  /* 0x0000003600387202 */ /* 0x000fe20000000f00 */
[----:B------:R-:W-:Y:S01]  /*e250*/  IMAD.X R48, R7, 0x1, R27, P3 ;  /* 0x0000000107307824 */ /* 0x000fe200018e061b */
[C---:B------:R-:W-:Y:S02]  /*e260*/  LEA R22, P3, R23.reuse, UR8, 0x2 ;  /* 0x0000000817167c11 */ /* 0x040fe4000f8610ff */
[----:B------:R0:W-:Y:S02]  /*e270*/  @P5 STG.E desc[UR16][R12.64+0x20], R152 ;  /* 0x000020980c005986 */ /* 0x0001e4000c101910 */
[----:B------:R-:W-:-:S05]  /*e280*/  LEA.HI.X R23, R23, UR9, R48, 0x2, P3 ;  /* 0x0000000917177c11 */ /* 0x000fca00098f1430 */
[----:B------:R1:W3:Y:S01]  /*e290*/  @P1 LDG.E.LTC128B R56, desc[UR16][R22.64] ;  /* 0x0000001016381981 */ /* 0x0002e2000c1e1920 */
[----:B------:R-:W-:Y:S01]  /*e2a0*/  IADD3 R6, P3, R6, R30, RZ ;  /* 0x0000001e06067210 */ /* 0x000fe20007f7e0ff */
[----:B------:R-:W-:Y:S03]  /*e2b0*/  BSSY B1, `(.L_x_56) ;  /* 0x000000e000017945 */ /* 0x000fe60003800000 */
[----:B------:R-:W-:Y:S02]  /*e2c0*/  IADD3.X R7, R7, R31, RZ, P3, !PT ;  /* 0x0000001f07077210 */ /* 0x000fe40001ffe4ff */
[----:B------:R-:W-:Y:S01]  /*e2d0*/  IADD3 R49, P3, R6, R28, RZ ;  /* 0x0000001c06317210 */ /* 0x000fe20007f7e0ff */
[----:B-1----:R-:W-:-:S04]  /*e2e0*/  IMAD.WIDE.U32 R22, R32, 0x1c, R12 ;  /* 0x0000001c20167825 */ /* 0x002fc800078e000c */
[----:B------:R-:W-:Y:S02]  /*e2f0*/  IMAD.IADD R23, R53, 0x1, R23 ;  /* 0x0000000135177824 */ /* 0x000fe400078e0217 */
[----:B------:R-:W-:Y:S02]  /*e300*/  IMAD.X R54, R7, 0x1, R27, P3 ;  /* 0x0000000107367824 */ /* 0x000fe400018e061b */
[----:B---3--:R-:W-:-:S04]  /*e310*/  FMUL R48, R56, UR22 ;  /* 0x0000001638307c20 */ /* 0x008fc80008400000 */
[----:B------:R-:W-:Y:S01]  /*e320*/  FFMA R153, R153, UR21, R48 ;  /* 0x0000001599997c23 */ /* 0x000fe20008000030 */
[----:B------:R-:W-:-:S04]  /*e330*/  LEA R48, P3, R49, UR8, 0x2 ;  /* 0x0000000831307c11 */ /* 0x000fc8000f8610ff */
[----:B------:R0:W-:Y:S01]  /*e340*/  @P1 STG.E desc[UR16][R22.64], R153 ;  /* 0x0000009916001986 */ /* 0x0001e2000c101910 */
[----:B------:R-:W-:Y:S02]  /*e350*/  ISETP.GT.AND P1, PT, R50, 0x29, P2 ;  /* 0x000000293200780c */ /* 0x000fe40001724270 */
[----:B------:R-:W-:-:S11]  /*e360*/  LEA.HI.X R49, R49, UR9, R54, 0x2, P3 ;  /* 0x0000000931317c11 */ /* 0x000fd600098f1436 */
[----:B0-----:R-:W-:Y:S05]  /*e370*/  @!P1 BRA `(.L_x_57) ;  /* 0x0000000000049947 */ /* 0x001fea0003800000 */
[----:B------:R0:W5:Y:S02]  /*e380*/  LDG.E.LTC128B R56, desc[UR16][R48.64] ;  /* 0x0000001030387981 */ /* 0x000164000c1e1920 */
.L_x_57:
[----:B------:R-:W-:Y:S05]  /*e390*/  BSYNC B1 ;  /* 0x0000000000017941 */ /* 0x000fea0003800000 */
.L_x_56:
[----:B------:R-:W-:Y:S01]  /*e3a0*/  IADD3 R12, P3, R12, R59, RZ ;  /* 0x0000003b0c0c7210 */ /* 0x000fe20007f7e0ff */
[----:B0----5:R-:W-:Y:S01]  /*e3b0*/  FMUL R48, R56, UR22 ;  /* 0x0000001638307c20 */ /* 0x021fe20008400000 */
[----:B------:R-:W-:Y:S01]  /*e3c0*/  IMAD.WIDE.U32 R20, R30, 0x7, R20 ;  /* 0x000000071e147825 */ /* 0x000fe200078e0014 */
[----:B------:R-:W-:Y:S01]  /*e3d0*/  BSSY B1, `(.L_x_58) ;  /* 0x0000010000017945 */ /* 0x000fe20003800000 */
[----:B------:R-:W-:Y:S02]  /*e3e0*/  IADD3.X R13, R13, R33, RZ, P3, !PT ;  /* 0x000000210d0d7210 */ /* 0x000fe40001ffe4ff */
[----:B------:R-:W-:-:S05]  /*e3f0*/  FFMA R48, R154, UR21, R48 ;  /* 0x000000159a307c23 */ /* 0x000fca0008000030 */
[----:B------:R0:W-:Y:S01]  /*e400*/  @P1 STG.E desc[UR16][R12.64], R48 ;  /* 0x000000300c001986 */ /* 0x0001e2000c101910 */
[----:B------:R-:W-:-:S04]  /*e410*/  IADD3 R20, P1, R20, R30, RZ ;  /* 0x0000001e14147210 */ /* 0x000fc80007f3e0ff */
[----:B------:R-:W-:-:S03]  /*e420*/  IADD3.X R21, R31, R52, R21, P1, !PT ;  /* 0x000000341f157210 */ /* 0x000fc60000ffe415 */
[----:B0-----:R-:W-:-:S03]  /*e430*/  IMAD.WIDE.U32 R48, R3, R30, R20 ;  /* 0x0000001e03307225 */ /* 0x001fc600078e0014 */
[----:B------:R-:W-:-:S04]  /*e440*/  IADD3 R54, P1, R34, R48, RZ ;  /* 0x0000003022367210 */ /* 0x000fc80007f3e0ff */
[----:B------:R-:W-:-:S03]  /*e450*/  IADD3.X R55, R35, R0, R49, P1, !PT ;  /* 0x0000000023377210 */ /* 0x000fc60000ffe431 */
[----:B------:R-:W-:-:S04]  /*e460*/  IMAD.WIDE.U32 R54, R2, UR14, R54 ;  /* 0x0000000e02367c25 */ /* 0x000fc8000f8e0036 */
[----:B------:R-:W-:Y:S01]  /*e470*/  VIADD R49, R55, UR6 ;  /* 0x0000000637317c36 */ /* 0x000fe20008000000 */
[----:B------:R-:W-:-:S04]  /*e480*/  LEA R48, P1, R54, UR8, 0x2 ;  /* 0x0000000836307c11 */ /* 0x000fc8000f8210ff */
[----:B------:R-:W-:Y:S02]  /*e490*/  LEA.HI.X R49, R54, UR9, R49, 0x2, P1 ;  /* 0x0000000936317c11 */ /* 0x000fe400088f1431 */
[----:B------:R-:W-:-:S13]  /*e4a0*/  ISETP.GT.AND P1, PT, R50, 0x28, P0 ;  /* 0x000000283200780c */ /* 0x000fda0000724270 */
[----:B------:R-:W-:Y:S05]  /*e4b0*/  @!P1 BRA `(.L_x_59) ;  /* 0x0000000000049947 */ /* 0x000fea0003800000 */
[----:B------:R0:W5:Y:S02]  /*e4c0*/  LDG.E.LTC128B R56, desc[UR16][R48.64+0x20] ;  /* 0x0000201030387981 */ /* 0x000164000c1e1920 */
.L_x_59:
[----:B------:R-:W-:Y:S05]  /*e4d0*/  BSYNC B1 ;  /* 0x0000000000017941 */ /* 0x000fea0003800000 */
.L_x_58:
        /* <DEDUP_REMOVED lines=18> */
.L_x_61:
[----:B------:R-:W-:Y:S05]  /*e600*/  BSYNC B1 ;  /* 0x0000000000017941 */ /* 0x000fea0003800000 */
.L_x_60:
[----:B------:R-:W-:Y:S02]  /*e610*/  IMAD.IADD R7, R52, 0x1, R7 ;  /* 0x0000000134077824 */ /* 0x000fe400078e0207 */
[----:B-----5:R-:W-:Y:S01]  /*e620*/  FMUL R54, R56, UR22 ;  /* 0x0000001638367c20 */ /* 0x020fe20008400000 */
[----:B------:R-:W-:Y:S01]  /*e630*/  IADD3 R55, P3, R28, R6, RZ ;  /* 0x000000061c377210 */ /* 0x000fe20007f7e0ff */
[----:B------:R-:W-:Y:S01]  /*e640*/  IMAD.MOV.U32 R60, RZ, RZ, R56 ;  /* 0x000000ffff3c7224 */ /* 0x000fe200078e0038 */
        /* <DEDUP_REMOVED lines=9> */
[----:B------:R-:W-:Y:S01]  /*e6e0*/  IMAD.X R7, R7, 0x1, R31, P3 ;  /* 0x0000000107077824 */ /* 0x000fe200018e061f */
[----:B------:R-:W-:Y:S01]  /*e6f0*/  IADD3 R57, P3, R6, R28, RZ ;  /* 0x0000001c06397210 */ /* 0x000fe20007f7e0ff */
[----:B0-----:R-:W-:-:S03]  /*e700*/  IMAD.WIDE.U32 R54, R32, 0x1c, R12 ;  /* 0x0000001c20367825 */ /* 0x001fc600078e000c */
[----:B------:R-:W-:Y:S02]  /*e710*/  IADD3.X R58, R7, R27, RZ, P3, !PT ;  /* 0x0000001b073a7210 */ /* 0x000fe40001ffe4ff */
[----:B------:R-:W-:Y:S01]  /*e720*/  IADD3 R55, R53, R55, RZ ;  /* 0x0000003735377210 */ /* 0x000fe20007ffe0ff */
[----:B--2---:R-:W-:-:S04]  /*e730*/  FMUL R56, R60, UR22 ;  /* 0x000000163c387c20 */ /* 0x004fc80008400000 */
[----:B------:R-:W-:Y:S01]  /*e740*/  FFMA R157, R157, UR21, R56 ;  /* 0x000000159d9d7c23 */ /* 0x000fe20008000038 */
[----:B------:R-:W-:-:S04]  /*e750*/  LEA R56, P3, R57, UR8, 0x2 ;  /* 0x0000000839387c11 */ /* 0x000fc8000f8610ff */
[----:B------:R3:W-:Y:S01]  /*e760*/  @P1 STG.E desc[UR16][R54.64], R157 ;  /* 0x0000009d36001986 */ /* 0x0007e2000c101910 */
[----:B------:R-:W-:Y:S02]  /*e770*/  ISETP.GT.AND P1, PT, R50, 0x31, P2 ;  /* 0x000000313200780c */ /* 0x000fe40001724270 */
[----:B------:R-:W-:-:S11]  /*e780*/  LEA.HI.X R57, R57, UR9, R58, 0x2, P3 ;  /* 0x0000000939397c11 */ /* 0x000fd600098f143a */
[----:B---3--:R-:W-:Y:S05]  /*e790*/  @!P1 BRA `(.L_x_63) ;  /* 0x0000000000049947 */ /* 0x008fea0003800000 */
[----:B------:R0:W5:Y:S02]  /*e7a0*/  LDG.E.LTC128B R60, desc[UR16][R56.64] ;  /* 0x00000010383c7981 */ /* 0x000164000c1e1920 */
.L_x_63:
[----:B------:R-:W-:Y:S05]  /*e7b0*/  BSYNC B1 ;  /* 0x0000000000017941 */ /* 0x000fea0003800000 */
.L_x_62:
        /* <DEDUP_REMOVED lines=19> */
.L_x_65:
[----:B------:R-:W-:Y:S05]  /*e8f0*/  BSYNC B1 ;  /* 0x0000000000017941 */ /* 0x000fea0003800000 */
.L_x_64:
        /* <DEDUP_REMOVED lines=18> */
.L_x_67:
[----:B------:R-:W-:Y:S05]  /*ea20*/  BSYNC B1 ;  /* 0x0000000000017941 */ /* 0x000fea0003800000 */
.L_x_66:
        /* <DEDUP_REMOVED lines=10> */
[----:B------:R0:W4:Y:S01]  /*ead0*/  @P1 LDG.E.LTC128B R64, desc[UR16][R58.64] ;  /* 0x000000103a401981 */ /* 0x000122000c1e1920 */
[----:B------:R-:W-:Y:S01]  /*eae0*/  IADD3 R6, P3, R6, R30, RZ ;  /* 0x0000001e06067210 */ /* 0x000fe20007f7e0ff */
[----:B------:R-:W-:Y:S03]  /*eaf0*/  BSSY B1, `(.L_x_68) ;  /* 0x000000e000017945 */ /* 0x000fe60003800000 */
[----:B------:R-:W-:Y:S02]  /*eb00*/  IADD3.X R7, R7, R31, RZ, P3, !PT ;  /* 0x0000001f07077210 */ /* 0x000fe40001ffe4ff */
[----:B------:R-:W-:Y:S01]  /*eb10*/  IADD3 R61, P3, R6, R28, RZ ;  /* 0x0000001c063d7210 */ /* 0x000fe20007f7e0ff */
[----:B0-----:R-:W-:-:S04]  /*eb20*/  IMAD.WIDE.U32 R58, R32, 0x1c, R12 ;  /* 0x0000001c203a7825 */ /* 0x001fc800078e000c */
[----:B------:R-:W-:Y:S02]  /*eb30*/  IMAD.IADD R59, R53, 0x1, R59 ;  /* 0x00000001353b7824 */ /* 0x000fe400078e023b */
[----:B------:R-:W-:Y:S02]  /*eb40*/  IMAD.X R62, R7, 0x1, R27, P3 ;  /* 0x00000001073e7824 */ /* 0x000fe400018e061b */
[----:B----4-:R-:W-:-:S04]  /*eb50*/  FMUL R60, R64, UR22 ;  /* 0x00000016403c7c20 */ /* 0x010fc80008400000 */
[----:B------:R-:W-:Y:S01]  /*eb60*/  FFMA R161, R161, UR21, R60 ;  /* 0x00000015a1a17c23 */ /* 0x000fe2000800003c */
[----:B------:R-:W-:-:S04]  /*eb70*/  LEA R60, P3, R61, UR8, 0x2 ;  /* 0x000000083d3c7c11 */ /* 0x000fc8000f8610ff */
[----:B------:R3:W-:Y:S01]  /*eb80*/  @P1 STG.E desc[UR16][R58.64], R161 ;  /* 0x000000a13a001986 */ /* 0x0007e2000c101910 */
[----:B------:R-:W-:Y:S02]  /*eb90*/  ISETP.GT.AND P1, PT, R50, 0x39, P2 ;  /* 0x000000393200780c */ /* 0x000fe40001724270 */
[----:B------:R-:W-:-:S11]  /*eba0*/  LEA.HI.X R61, R61, UR9, R62, 0x2, P3 ;  /* 0x000000093d3d7c11 */ /* 0x000fd600098f143e */
[----:B---3--:R-:W-:Y:S05]  /*ebb0*/  @!P1 BRA `(.L_x_69) ;  /* 0x0000000000049947 */ /* 0x008fea0003800000 */
[----:B------:R0:W5:Y:S02]  /*ebc0*/  LDG.E.LTC128B R64, desc[UR16][R60.64] ;  /* 0x000000103c407981 */ /* 0x000164000c1e1920 */
.L_x_69:
[----:B------:R-:W-:Y:S05]  /*ebd0*/  BSYNC B1 ;  /* 0x0000000000017941 */ /* 0x000fea0003800000 */
.L_x_68:
[----:B------:R-:W-:Y:S01]  /*ebe0*/  SHF.L.U32 R158, R32, 0x5, RZ ;  /* 0x00000005209e7819 */ /* 0x000fe200000006ff */
[----:B0----5:R-:W-:Y:S01]  /*ebf0*/  FMUL R60, R64, UR22 ;  /* 0x00000016403c7c20 */ /* 0x021fe20008400000 */
[----:B------:R-:W-:Y:S01]  /*ec00*/  IMAD.WIDE.U32 R20, R30, 0x7, R20 ;  /* 0x000000071e147825 */ /* 0x000fe200078e0014 */
[----:B------:R-:W-:Y:S01]  /*ec10*/  BSSY B1, `(.L_x_70) ;  /* 0x0000011000017945 */ /* 0x000fe20003800000 */
[----:B------:R-:W-:Y:S02]  /*ec20*/  IADD3 R12, P3, R12, R158, RZ ;  /* 0x0000009e0c0c7210 */ /* 0x000fe40007f7e0ff */
[----:B------:R-:W-:-:S03]  /*ec30*/  FFMA R60, R162, UR21, R60 ;  /* 0x00000015a23c7c23 */ /* 0x000fc6000800003c */
        /* <DEDUP_REMOVED lines=14> */
.L_x_71:
[----:B------:R-:W-:Y:S05]  /*ed20*/  BSYNC B1 ;  /* 0x0000000000017941 */ /* 0x000fea0003800000 */
.L_x_70:
        /* <DEDUP_REMOVED lines=9> */
[----:B---3--:R-:W-:-:S03]  /*edc0*/  IMAD.WIDE.U32 R58, R3, R30, R10 ;  /* 0x0000001e033a7225 */ /* 0x008fc600078e000a */
        /* <DEDUP_REMOVED lines=8> */
.L_x_73:
[----:B------:R-:W-:Y:S05]  /*ee50*/  BSYNC B1 ;  /* 0x0000000000017941 */ /* 0x000fea0003800000 */
.L_x_72:
        /* <DEDUP_REMOVED lines=10> */
[----:B------:R0:W2:Y:S01]  /*ef00*/  @P1 LDG.E.LTC128B R68, desc[UR16][R62.64] ;  /* 0x000000103e441981 */ /* 0x0000a2000c1e1920 */
[----:B------:R-:W-:Y:S01]  /*ef10*/  IADD3 R6, P3, R6, R30, RZ ;  /* 0x0000001e06067210 */ /* 0x000fe20007f7e0ff */
[----:B------:R-:W-:Y:S03]  /*ef20*/  BSSY B1, `(.L_x_74) ;  /* 0x000000e000017945 */ /* 0x000fe60003800000 */
[----:B------:R-:W-:Y:S02]  /*ef30*/  IADD3.X R7, R7, R31, RZ, P3, !PT ;  /* 0x0000001f07077210 */ /* 0x000fe40001ffe4ff */
[----:B------:R-:W-:Y:S01]  /*ef40*/  IADD3 R65, P3, R6, R28, RZ ;  /* 0x0000001c06417210 */ /* 0x000fe20007f7e0ff */
[----:B0-----:R-:W-:-:S04]  /*ef50*/  IMAD.WIDE.U32 R62, R32, 0x1c, R12 ;  /* 0x0000001c203e7825 */ /* 0x001fc800078e000c */
[----:B------:R-:W-:Y:S02]  /*ef60*/  IMAD.IADD R63, R53, 0x1, R63 ;  /* 0x00000001353f7824 */ /* 0x000fe400078e023f */
[----:B------:R-:W-:Y:S02]  /*ef70*/  IMAD.X R66, R7, 0x1, R27, P3 ;  /* 0x0000000107427824 */ /* 0x000fe400018e061b */
[----:B--2---:R-:W-:-:S04]  /*ef80*/  FMUL R64, R68, UR22 ;  /* 0x0000001644407c20 */ /* 0x004fc80008400000 */
[----:B------:R-:W-:Y:S01]  /*ef90*/  FFMA R165, R165, UR21, R64 ;  /* 0x00000015a5a57c23 */ /* 0x000fe20008000040 */
[----:B------:R-:W-:-:S04]  /*efa0*/  LEA R64, P3, R65, UR8, 0x2 ;  /* 0x0000000841407c11 */ /* 0x000fc8000f8610ff */
[----:B------:R4:W-:Y:S01]  /*efb0*/  @P1 STG.E desc[UR16][R62.64], R165 ;  /* 0x000000a53e001986 */ /* 0x0009e2000c101910 */
[----:B------:R-:W-:Y:S02]  /*efc0*/  ISETP.GT.AND P1, PT, R50, 0x41, P2 ;  /* 0x000000413200780c */ /* 0x000fe40001724270 */
[----:B------:R-:W-:-:S11]  /*efd0*/  LEA.HI.X R65, R65, UR9, R66, 0x2, P3 ;  /* 0x0000000941417c11 */ /* 0x000fd600098f1442 */
[----:B----4-:R-:W-:Y:S05]  /*efe0*/  @!P1 BRA `(.L_x_75) ;  /* 0x0000000000049947 */ /* 0x010fea0003800000 */
[----:B------:R0:W5:Y:S02]  /*eff0*/  LDG.E.LTC128B R68, desc[UR16][R64.64] ;  /* 0x0000001040447981 */ /* 0x000164000c1e1920 */
.L_x_75:
[----:B------:R-:W-:Y:S05]  /*f000*/  BSYNC B1 ;  /* 0x0000000000017941 */ /* 0x000fea0003800000 */
.L_x_74:
        /* <DEDUP_REMOVED lines=19> */
.L_x_77:
[----:B------:R-:W-:Y:S05]  /*f140*/  BSYNC B1 ;  /* 0x0000000000017941 */ /* 0x000fea0003800000 */
.L_x_76:
        /* <DEDUP_REMOVED lines=18> */
.L_x_79:
[----:B------:R-:W-:Y:S05]  /*f270*/  BSYNC B1 ;  /* 0x0000000000017941 */ /* 0x000fea0003800000 */
.L_x_78:
        /* <DEDUP_REMOVED lines=10> */
[----:B------:R0:W3:Y:S01]  /*f320*/  @P1 LDG.E.LTC128B R72, desc[UR16][R66.64] ;  /* 0x0000001042481981 */ /* 0x0000e2000c1e1920 */
[----:B------:R-:W-:Y:S01]  /*f330*/  IADD3 R6, P3, R6, R30, RZ ;  /* 0x0000001e06067210 */ /* 0x000fe20007f7e0ff */
[----:B------:R-:W-:Y:S04]  /*f340*/  BSSY B1, `(.L_x_80) ;  /* 0x000000e000017945 */ /* 0x000fe80003800000 */
[----:B------:R-:W-:Y:S01]  /*f350*/  IMAD.X R7, R7, 0x1, R31, P3 ;  /* 0x0000000107077824 */ /* 0x000fe200018e061f */
[----:B------:R-:W-:Y:S01]  /*f360*/  IADD3 R69, P3, R6, R28, RZ ;  /* 0x0000001c06457210 */ /* 0x000fe20007f7e0ff */
[----:B0-----:R-:W-:-:S03]  /*f370*/  IMAD.WIDE.U32 R66, R32, 0x1c, R12 ;  /* 0x0000001c20427825 */ /* 0x001fc600078e000c */
[----:B------:R-:W-:Y:S02]  /*f380*/  IADD3.X R70, R7, R27, RZ, P3, !PT ;  /* 0x0000001b07467210 */ /* 0x000fe40001ffe4ff */
[----:B------:R-:W-:Y:S01]  /*f390*/  IADD3 R67, R53, R67, RZ ;  /* 0x0000004335437210 */ /* 0x000fe20007ffe0ff */
[----:B---3--:R-:W-:-:S04]  /*f3a0*/  FMUL R68, R72, UR22 ;  /* 0x0000001648447c20 */ /* 0x008fc80008400000 */
[----:B------:R-:W-:Y:S01]  /*f3b0*/  FFMA R169, R169, UR21, R68 ;  /* 0x00000015a9a97c23 */ /* 0x000fe20008000044 */
[----:B------:R-:W-:-:S04]  /*f3c0*/  LEA R68, P3, R69, UR8, 0x2 ;  /* 0x0000000845447c11 */ /* 0x000fc8000f8610ff */
[----:B------:R4:W-:Y:S01]  /*f3d0*/  @P1 STG.E desc[UR16][R66.64], R169 ;  /* 0x000000a942001986 */ /* 0x0009e2000c101910 */
[----:B------:R-:W-:Y:S02]  /*f3e0*/  ISETP.GT.AND P1, PT, R50, 0x49, P2 ;  /* 0x000000493200780c */ /* 0x000fe40001724270 */
[----:B------:R-:W-:-:S11]  /*f3f0*/  LEA.HI.X R69, R69, UR9, R70, 0x2, P3 ;  /* 0x0000000945457c11 */ /* 0x000fd600098f1446 */
[----:B----4-:R-:W-:Y:S05]  /*f400*/  @!P1 BRA `(.L_x_81) ;  /* 0x0000000000049947 */ /* 0x010fea0003800000 */
[----:B------:R0:W5:Y:S02]  /*f410*/  LDG.E.LTC128B R72, desc[UR16][R68.64] ;  /* 0x0000001044487981 */ /* 0x000164000c1e1920 */
.L_x_81:
[----:B------:R-:W-:Y:S05]  /*f420*/  BSYNC B1 ;  /* 0x0000000000017941 */ /* 0x000fea0003800000 */
.L_x_80:
        /* <DEDUP_REMOVED lines=19> */
.L_x_83:
[----:B------:R-:W-:Y:S05]  /*f560*/  BSYNC B1 ;  /* 0x0000000000017941 */ /* 0x000fea0003800000 */
.L_x_82:
        /* <DEDUP_REMOVED lines=18> */
.L_x_85:
[----:B------:R-:W-:Y:S05]  /*f690*/  BSYNC B1 ;  /* 0x0000000000017941 */ /* 0x000fea0003800000 */
.L_x_84:
        /* <DEDUP_REMOVED lines=26> */
.L_x_87:
[----:B------:R-:W-:Y:S05]  /*f840*/  BSYNC B1 ;  /* 0x0000000000017941 */ /* 0x000fea0003800000 */
.L_x_86:
        /* <DEDUP_REMOVED lines=19> */
.L_x_89:
[----:B------:R-:W-:Y:S05]  /*f980*/  BSYNC B1 ;  /* 0x0000000000017941 */ /* 0x000fea0003800000 */
.L_x_88:
        /* <DEDUP_REMOVED lines=18> */
.L_x_91:
[----:B------:R-:W-:Y:S05]  /*fab0*/  BSYNC B1 ;  /* 0x0000000000017941 */ /* 0x000fea0003800000 */
.L_x_90:
        /* <DEDUP_REMOVED lines=26> */
.L_x_93:
[----:B------:R-:W-:Y:S05]  /*fc60*/  BSYNC B1 ;  /* 0x0000000000017941 */ /* 0x000fea0003800000 */
.L_x_92:
        /* <DEDUP_REMOVED lines=19> */
.L_x_95:
[----:B------:R-:W-:Y:S05]  /*fda0*/  BSYNC B1 ;  /* 0x0000000000017941 */ /* 0x000fea0003800000 */
.L_x_94:
        /* <DEDUP_REMOVED lines=18> */
.L_x_97:
[----:B------:R-:W-:Y:S05]  /*fed0*/  BSYNC B1 ;  /* 0x0000000000017941 */ /* 0x000fea0003800000 */
.L_x_96:
        /* <DEDUP_REMOVED lines=26> */
.L_x_99:
[----:B------:R-:W-:Y:S05]  /*10080*/  BSYNC B1 ;  /* 0x0000000000017941 */ /* 0x000fea0003800000 */
.L_x_98:
        /* <DEDUP_REMOVED lines=19> */
.L_x_101:
[----:B------:R-:W-:Y:S05]  /*101c0*/  BSYNC B1 ;  /* 0x0000000000017941 */ /* 0x000fea0003800000 */
.L_x_100:
        /* <DEDUP_REMOVED lines=18> */
.L_x_103:
[----:B------:R-:W-:Y:S05]  /*102f0*/  BSYNC B1 ;  /* 0x0000000000017941 */ /* 0x000fea0003800000 */
.L_x_102:
        /* <DEDUP_REMOVED lines=26> */
.L_x_105:
[----:B------:R-:W-:Y:S05]  /*104a0*/  BSYNC B1 ;  /* 0x0000000000017941 */ /* 0x000fea0003800000 */
.L_x_104:
        /* <DEDUP_REMOVED lines=19> */
.L_x_107:
[----:B------:R-:W-:Y:S05]  /*105e0*/  BSYNC B1 ;  /* 0x0000000000017941 */ /* 0x000fea0003800000 */
.L_x_106:
        /* <DEDUP_REMOVED lines=18> */
.L_x_109:
[----:B------:R-:W-:Y:S05]  /*10710*/  BSYNC B1 ;  /* 0x0000000000017941 */ /* 0x000fea0003800000 */
.L_x_108:
        /* <DEDUP_REMOVED lines=26> */
.L_x_111:
[----:B------:R-:W-:Y:S05]  /*108c0*/  BSYNC B1 ;  /* 0x0000000000017941 */ /* 0x000fea0003800000 */
.L_x_110:
        /* <DEDUP_REMOVED lines=19> */
.L_x_113:
[----:B------:R-:W-:Y:S05]  /*10a00*/  BSYNC B1 ;  /* 0x0000000000017941 */ /* 0x000fea0003800000 */
.L_x_112:
        /* <DEDUP_REMOVED lines=18> */
.L_x_115:
[----:B------:R-:W-:Y:S05]  /*10b30*/  BSYNC B1 ;  /* 0x0000000000017941 */ /* 0x000fea0003800000 */
.L_x_114:
        /* <DEDUP_REMOVED lines=26> */
.L_x_117:
[----:B------:R-:W-:Y:S05]  /*10ce0*/  BSYNC B1 ;  /* 0x0000000000017941 */ /* 0x000fea0003800000 */
.L_x_116:
        /* <DEDUP_REMOVED lines=19> */
.L_x_119:
[----:B------:R-:W-:Y:S05]  /*10e20*/  BSYNC B1 ;  /* 0x0000000000017941 */ /* 0x000fea0003800000 */
.L_x_118:
        /* <DEDUP_REMOVED lines=18> */
.L_x_121:
[----:B------:R-:W-:Y:S05]  /*10f50*/  BSYNC B1 ;  /* 0x0000000000017941 */ /* 0x000fea0003800000 */
.L_x_120:
        /* <DEDUP_REMOVED lines=26> */
.L_x_123:
[----:B------:R-:W-:Y:S05]  /*11100*/  BSYNC B1 ;  /* 0x0000000000017941 */ /* 0x000fea0003800000 */
.L_x_122:
        /* <DEDUP_REMOVED lines=19> */
.L_x_125:
[----:B------:R-:W-:Y:S05]  /*11240*/  BSYNC B1 ;  /* 0x0000000000017941 */ /* 0x000fea0003800000 */
.L_x_124:
        /* <DEDUP_REMOVED lines=18> */
.L_x_127:
[----:B------:R-:W-:Y:S05]  /*11370*/  BSYNC B1 ;  /* 0x0000000000017941 */ /* 0x000fea0003800000 */
.L_x_126:
        /* <DEDUP_REMOVED lines=26> */
.L_x_129:
[----:B------:R-:W-:Y:S05]  /*11520*/  BSYNC B1 ;  /* 0x0000000000017941 */ /* 0x000fea0003800000 */
.L_x_128:
        /* <DEDUP_REMOVED lines=19> */
.L_x_131:
[----:B------:R-:W-:Y:S05]  /*11660*/  BSYNC B1 ;  /* 0x0000000000017941 */ /* 0x000fea0003800000 */
.L_x_130:
        /* <DEDUP_REMOVED lines=18> */
.L_x_133:
[----:B------:R-:W-:Y:S05]  /*11790*/  BSYNC B1 ;  /* 0x0000000000017941 */ /* 0x000fea0003800000 */
.L_x_132:
        /* <DEDUP_REMOVED lines=26> */
.L_x_135:
[----:B------:R-:W-:Y:S05]  /*11940*/  BSYNC B1 ;  /* 0x0000000000017941 */ /* 0x000fea0003800000 */
.L_x_134:
        /* <DEDUP_REMOVED lines=19> */
.L_x_137:
[----:B------:R-:W-:Y:S05]  /*11a80*/  BSYNC B1 ;  /* 0x0000000000017941 */ /* 0x000fea0003800000 */
.L_x_136:
        /* <DEDUP_REMOVED lines=18> */
.L_x_139:
[----:B------:R-:W-:Y:S05]  /*11bb0*/  BSYNC B1 ;  /* 0x0000000000017941 */ /* 0x000fea0003800000 */
.L_x_138:
        /* <DEDUP_REMOVED lines=26> */
.L_x_141:
[----:B------:R-:W-:Y:S05]  /*11d60*/  BSYNC B1 ;  /* 0x0000000000017941 */ /* 0x000fea0003800000 */
.L_x_140:
        /* <DEDUP_REMOVED lines=19> */
.L_x_143:
[----:B------:R-:W-:Y:S05]  /*11ea0*/  BSYNC B1 ;  /* 0x0000000000017941 */ /* 0x000fea0003800000 */
.L_x_142:
        /* <DEDUP_REMOVED lines=18> */
.L_x_145:
[----:B------:R-:W-:Y:S05]  /*11fd0*/  BSYNC B1 ;  /* 0x0000000000017941 */ /* 0x000fea0003800000 */
.L_x_144:
        /* <DEDUP_REMOVED lines=26> */
.L_x_147:
[----:B------:R-:W-:Y:S05]  /*12180*/  BSYNC B1 ;  /* 0x0000000000017941 */ /* 0x000fea0003800000 */
.L_x_146:
        /* <DEDUP_REMOVED lines=19> */
.L_x_149:
[----:B------:R-:W-:Y:S05]  /*122c0*/  BSYNC B1 ;  /* 0x0000000000017941 */ /* 0x000fea0003800000 */
.L_x_148:
        /* <DEDUP_REMOVED lines=18> */
.L_x_151:
[----:B------:R-:W-:Y:S05]  /*123f0*/  BSYNC B1 ;  /* 0x0000000000017941 */ /* 0x000fea0003800000 */
.L_x_150:
        /* <DEDUP_REMOVED lines=26> */
.L_x_153:
[----:B------:R-:W-:Y:S05]  /*125a0*/  BSYNC B1 ;  /* 0x0000000000017941 */ /* 0x000fea0003800000 */
.L_x_152:
        /* <DEDUP_REMOVED lines=19> */
.L_x_155:
[----:B------:R-:W-:Y:S05]  /*126e0*/  BSYNC B1 ;  /* 0x0000000000017941 */ /* 0x000fea0003800000 */
.L_x_154:
        /* <DEDUP_REMOVED lines=18> */
.L_x_157:
[----:B------:R-:W-:Y:S05]  /*12810*/  BSYNC B1 ;  /* 0x0000000000017941 */ /* 0x000fea0003800000 */
.L_x_156:
        /* <DEDUP_REMOVED lines=26> */
.L_x_159:
[----:B------:R-:W-:Y:S05]  /*129c0*/  BSYNC B1 ;  /* 0x0000000000017941 */ /* 0x000fea0003800000 */
.L_x_158:
        /* <DEDUP_REMOVED lines=19> */
.L_x_161:
[----:B------:R-:W-:Y:S05]  /*12b00*/  BSYNC B1 ;  /* 0x0000000000017941 */ /* 0x000fea0003800000 */
.L_x_160:
        /* <DEDUP_REMOVED lines=18> */
.L_x_163:
[----:B------:R-:W-:Y:S05]  /*12c30*/  BSYNC B1 ;  /* 0x0000000000017941 */ /* 0x000fea0003800000 */
.L_x_162:
        /* <DEDUP_REMOVED lines=26> */
.L_x_165:
[----:B------:R-:W-:Y:S05]  /*12de0*/  BSYNC B1 ;  /* 0x0000000000017941 */ /* 0x000fea0003800000 */
.L_x_164:
        /* <DEDUP_REMOVED lines=19> */
.L_x_167:
[----:B------:R-:W-:Y:S05]  /*12f20*/  BSYNC B1 ;  /* 0x0000000000017941 */ /* 0x000fea0003800000 */
.L_x_166:
        /* <DEDUP_REMOVED lines=18> */
.L_x_169:
[----:B------:R-:W-:Y:S05]  /*13050*/  BSYNC B1 ;  /* 0x0000000000017941 */ /* 0x000fea0003800000 */
.L_x_168:
        /* <DEDUP_REMOVED lines=26> */
.L_x_171:
[----:B------:R-:W-:Y:S05]  /*13200*/  BSYNC B1 ;  /* 0x0000000000017941 */ /* 0x000fea0003800000 */
.L_x_170:
        /* <DEDUP_REMOVED lines=19> */
.L_x_173:
[----:B------:R-:W-:Y:S05]  /*13340*/  BSYNC B1 ;  /* 0x0000000000017941 */ /* 0x000fea0003800000 */
.L_x_172:
        /* <DEDUP_REMOVED lines=18> */
.L_x_175:
[----:B------:R-:W-:Y:S05]  /*13470*/  BSYNC B1 ;  /* 0x0000000000017941 */ /* 0x000fea0003800000 */
.L_x_174:
        /* <DEDUP_REMOVED lines=26> */
.L_x_177:
[----:B------:R-:W-:Y:S05]  /*13620*/  BSYNC B1 ;  /* 0x0000000000017941 */ /* 0x000fea0003800000 */
.L_x_176:
        /* <DEDUP_REMOVED lines=19> */
.L_x_179:
[----:B------:R-:W-:Y:S05]  /*13760*/  BSYNC B1 ;  /* 0x0000000000017941 */ /* 0x000fea0003800000 */
.L_x_178:
        /* <DEDUP_REMOVED lines=18> */
.L_x_181:
[----:B------:R-:W-:Y:S05]  /*13890*/  BSYNC B1 ;  /* 0x0000000000017941 */ /* 0x000fea0003800000 */
.L_x_180:
        /* <DEDUP_REMOVED lines=26> */
.L_x_183:
[----:B------:R-:W-:Y:S05]  /*13a40*/  BSYNC B1 ;  /* 0x0000000000017941 */ /* 0x000fea0003800000 */
.L_x_182:
[----:B0-----:R-:W2:Y:S01]  /*13a50*/  LDL.LU R137, [R1+0x200] ;  /* 0x0002000001897983 */ /* 0x001ea20000300800 */
[----:B------:R-:W-:Y:S01]  /*13a60*/  IADD3 R12, P3, R12, R158, RZ ;  /* 0x0000009e0c0c7210 */ /* 0x000fe20007f7e0ff */
[----:B-----5:R-:W-:Y:S01]  /*13a70*/  FMUL R136, R140, UR22 ;  /* 0x000000168c887c20 */ /* 0x020fe20008400000 */
[----:B------:R-:W-:Y:S01]  /*13a80*/  IMAD.WIDE.U32 R20, R30, 0x7, R20 ;  /* 0x000000071e147825 */ /* 0x000fe200078e0014 */
[----:B------:R-:W-:Y:S01]  /*13a90*/  BSSY B1, `(.L_x_184) ;  /* 0x0000010000017945 */ /* 0x000fe20003800000 */
[----:B------:R-:W-:Y:S02]  /*13aa0*/  IADD3.X R13, R13, R33, RZ, P3, !PT ;  /* 0x000000210d0d7210 */ /* 0x000fe40001ffe4ff */
[----:B--2---:R-:W-:-:S05]  /*13ab0*/  FFMA R136, R137, UR21, R136 ;  /* 0x0000001589887c23 */ /* 0x004fca0008000088 */
        /* <DEDUP_REMOVED lines=13> */
.L_x_185:
[----:B------:R-:W-:Y:S05]  /*13b90*/  BSYNC B1 ;  /* 0x0000000000017941 */ /* 0x000fea0003800000 */
.L_x_184:
[----:B------:R-:W2:Y:S01]  /*13ba0*/  LDL.LU R139, [R1+0x204] ;  /* 0x00020400018b7983 */ /* 0x000ea20000300800 */
[----:B-----5:R-:W-:Y:S01]  /*13bb0*/  FMUL R138, R140, UR22 ;  /* 0x000000168c8a7c20 */ /* 0x020fe20008400000 */
[----:B------:R-:W-:Y:S01]  /*13bc0*/  IMAD.WIDE.U32 R10, R30, 0x7, R10 ;  /* 0x000000071e0a7825 */ /* 0x000fe200078e000a */
[----:B------:R-:W-:Y:S01]  /*13bd0*/  ISETP.GT.AND P5, PT, R50, 0xd1, P0 ;  /* 0x000000d13200780c */ /* 0x000fe200007a4270 */
[----:B------:R-:W-:Y:S02]  /*13be0*/  BSSY B1, `(.L_x_186) ;  /* 0x0000010000017945 */ /* 0x000fe40003800000 */
[----:B------:R-:W-:-:S04]  /*13bf0*/  IMAD.WIDE.U32 R6, R30, 0x7, R6 ;  /* 0x000000071e067825 */ /* 0x000fc800078e0006 */
[----:B------:R-:W-:Y:S02]  /*13c00*/  IMAD.MOV.U32 R144, RZ, RZ, R140 ;  /* 0x000000ffff907224 */ /* 0x000fe400078e008c */
[----:B--2---:R-:W-:-:S05]  /*13c10*/  FFMA R138, R139, UR21, R138 ;  /* 0x000000158b8a7c23 */ /* 0x004fca000800008a */
        /* <DEDUP_REMOVED lines=12> */
.L_x_187:
[----:B------:R-:W-:Y:S05]  /*13ce0*/  BSYNC B1 ;  /* 0x0000000000017941 */ /* 0x000fea0003800000 */
.L_x_186:
[----:B------:R-:W4:Y:S01]  /*13cf0*/  LDL.LU R138, [R1+0x208] ;  /* 0x00020800018a7983 */ /* 0x000f220000300800 */
[----:B------:R-:W-:Y:S01]  /*13d00*/  IADD3 R7, R52, R7, RZ ;  /* 0x0000000734077210 */ /* 0x000fe20007ffe0ff */
[----:B-----5:R-:W-:Y:S01]  /*13d10*/  FMUL R140, R144, UR22 ;  /* 0x00000016908c7c20 */ /* 0x020fe20008400000 */
[----:B------:R-:W-:Y:S01]  /*13d20*/  IADD3 R139, P3, R28, R6, RZ ;  /* 0x000000061c8b7210 */ /* 0x000fe20007f7e0ff */
[----:B------:R-:W3:Y:S01]  /*13d30*/  LDL.LU R142, [R1+0x20c] ;  /* 0x00020c00018e7983 */ /* 0x000ee20000300800 */
[----:B------:R-:W-:-:S03]  /*13d40*/  ISETP.GT.AND P1, PT, R50, 0xd8, P2 ;  /* 0x000000d83200780c */ /* 0x000fc60001724270 */
[----:B------:R-:W-:Y:S02]  /*13d50*/  IMAD.X R141, R7, 0x1, R27, P3 ;  /* 0x00000001078d7824 */ /* 0x000fe400018e061b */
[----:B----4-:R-:W-:Y:S01]  /*13d60*/  FFMA R140, R138, UR21, R140 ;  /* 0x000000158a8c7c23 */ /* 0x010fe2000800008c */
[----:B------:R-:W-:-:S04]  /*13d70*/  LEA R138, P3, R139, UR8, 0x2 ;  /* 0x000000088b8a7c11 */ /* 0x000fc8000f8610ff */
[----:B------:R-:W-:Y:S01]  /*13d80*/  LEA.HI.X R139, R139, UR9, R141, 0x2, P3 ;  /* 0x000000098b8b7c11 */ /* 0x000fe200098f148d */
[----:B------:R4:W-:Y:S04]  /*13d90*/  @P5 STG.E desc[UR16][R12.64+0x20], R140 ;  /* 0x0000208c0c005986 */ /* 0x0009e8000c101910 */
[----:B------:R0:W4:Y:S01]  /*13da0*/  @P1 LDG.E.LTC128B R144, desc[UR16][R138.64] ;  /* 0x000000108a901981 */ /* 0x000122000c1e1920 */
[----:B------:R-:W-:Y:S01]  /*13db0*/  IADD3 R6, P3, R6, R30, RZ ;  /* 0x0000001e06067210 */ /* 0x000fe20007f7e0ff */
[----:B------:R-:W-:Y:S04]  /*13dc0*/  BSSY B1, `(.L_x_188) ;  /* 0x000000e000017945 */ /* 0x000fe80003800000 */
[----:B------:R-:W-:Y:S01]  /*13dd0*/  IMAD.X R7, R7, 0x1, R31, P3 ;  /* 0x0000000107077824 */ /* 0x000fe200018e061f */
[----:B------:R-:W-:Y:S01]  /*13de0*/  IADD3 R141, P3, R6, R28, RZ ;  /* 0x0000001c068d7210 */ /* 0x000fe20007f7e0ff */
[----:B0-----:R-:W-:-:S05]  /*13df0*/  IMAD.WIDE.U32 R138, R32, 0x1c, R12 ;  /* 0x0000001c208a7825 */ /* 0x001fca00078e000c */
[----:B------:R-:W-:Y:S01]  /*13e00*/  IADD3 R139, R53, R139, RZ ;  /* 0x0000008b358b7210 */ /* 0x000fe20007ffe0ff */
[----:B----4-:R-:W-:-:S04]  /*13e10*/  FMUL R140, R144, UR22 ;  /* 0x00000016908c7c20 */ /* 0x010fc80008400000 */
[----:B---3--:R-:W-:Y:S01]  /*13e20*/  FFMA R140, R142, UR21, R140 ;  /* 0x000000158e8c7c23 */ /* 0x008fe2000800008c */
[----:B------:R-:W-:-:S04]  /*13e30*/  IADD3.X R142, R7, R27, RZ, P3, !PT ;  /* 0x0000001b078e7210 */ /* 0x000fc80001ffe4ff */
[----:B------:R0:W-:Y:S01]  /*13e40*/  @P1 STG.E desc[UR16][R138.64], R140 ;  /* 0x0000008c8a001986 */ /* 0x0001e2000c101910 */
[----:B------:R-:W-:Y:S02]  /*13e50*/  ISETP.GT.AND P1, PT, R50, 0xd9, P2 ;  /* 0x000000d93200780c */ /* 0x000fe40001724270 */
[----:B0-----:R-:W-:-:S04]  /*13e60*/  LEA R140, P3, R141, UR8, 0x2 ;  /* 0x000000088d8c7c11 */ /* 0x001fc8000f8610ff */
[----:B------:R-:W-:-:S07]  /*13e70*/  LEA.HI.X R141, R141, UR9, R142, 0x2, P3 ;  /* 0x000000098d8d7c11 */ /* 0x000fce00098f148e */
[----:B------:R-:W-:Y:S05]  /*13e80*/  @!P1 BRA `(.L_x_189) ;  /* 0x0000000000049947 */ /* 0x000fea0003800000 */
[----:B------:R0:W5:Y:S02]  /*13e90*/  LDG.E.LTC128B R144, desc[UR16][R140.64] ;  /* 0x000000108c907981 */ /* 0x000164000c1e1920 */
.L_x_189:
[----:B------:R-:W-:Y:S05]  /*13ea0*/  BSYNC B1 ;  /* 0x0000000000017941 */ /* 0x000fea0003800000 */
.L_x_188:
[----:B0-----:R-:W3:Y:S01]  /*13eb0*/  LDL.LU R141, [R1+0x210] ;  /* 0x00021000018d7983 */ /* 0x001ee20000300800 */
[----:B------:R-:W-:Y:S01]  /*13ec0*/  IADD3 R12, P3, R12, R158, RZ ;  /* 0x0000009e0c0c7210 */ /* 0x000fe20007f7e0ff */
[----:B-----5:R-:W-:Y:S01]  /*13ed0*/  FMUL R140, R144, UR22 ;  /* 0x00000016908c7c20 */ /* 0x020fe20008400000 */
[----:B------:R-:W-:Y:S01]  /*13ee0*/  IMAD.WIDE.U32 R20, R30, 0x7, R20 ;  /* 0x000000071e147825 */ /* 0x000fe200078e0014 */
[----:B------:R-:W-:Y:S03]  /*13ef0*/  BSSY B1, `(.L_x_190) ;  /* 0x0000010000017945 */ /* 0x000fe60003800000 */
[----:B------:R-:W-:Y:S02]  /*13f00*/  IMAD.X R13, R13, 0x1, R33, P3 ;  /* 0x000000010d0d7824 */ /* 0x000fe400018e0621 */
[----:B---3--:R-:W-:-:S05]  /*13f10*/  FFMA R140, R141, UR21, R140 ;  /* 0x000000158d8c7c23 */ /* 0x008fca000800008c */
        /* <DEDUP_REMOVED lines=13> */
.L_x_191:
[----:B------:R-:W-:Y:S05]  /*13ff0*/  BSYNC B1 ;  /* 0x0000000000017941 */ /* 0x000fea0003800000 */
.L_x_190:
[----:B------:R-:W3:Y:S01]  /*14000*/  LDL.LU R143, [R1+0x214] ;  /* 0x00021400018f7983 */ /* 0x000ee20000300800 */
[----:B-----5:R-:W-:Y:S01]  /*14010*/  FMUL R142, R144, UR22 ;  /* 0x00000016908e7c20 */ /* 0x020fe20008400000 */
[----:B------:R-:W-:Y:S01]  /*14020*/  IMAD.WIDE.U32 R10, R30, 0x7, R10 ;  /* 0x000000071e0a7825 */ /* 0x000fe200078e000a */
[----:B------:R-:W-:Y:S01]  /*14030*/  ISETP.GT.AND P5, PT, R50, 0xd9, P0 ;  /* 0x000000d93200780c */ /* 0x000fe200007a4270 */
[----:B------:R-:W-:Y:S01]  /*14040*/  BSSY B1, `(.L_x_192) ;  /* 0x0000010000017945 */ /* 0x000fe20003800000 */
[----:B------:R-:W-:Y:S01]  /*14050*/  MOV R148, R144 ;  /* 0x0000009000947202 */ /* 0x000fe20000000f00 */
[----:B------:R-:W-:-:S04]  /*14060*/  IMAD.WIDE.U32 R6, R30, 0x7, R6 ;  /* 0x000000071e067825 */ /* 0x000fc800078e0006 */
[----:B---3--:R-:W-:-:S05]  /*14070*/  FFMA R142, R143, UR21, R142 ;  /* 0x000000158f8e7c23 */ /* 0x008fca000800008e */
        /* <DEDUP_REMOVED lines=12> */
.L_x_193:
[----:B------:R-:W-:Y:S05]  /*14140*/  BSYNC B1 ;  /* 0x0000000000017941 */ /* 0x000fea0003800000 */
.L_x_192:
[----:B------:R-:W4:Y:S01]  /*14150*/  LDL.LU R142, [R1+0x218] ;  /* 0x00021800018e7983 */ /* 0x000f220000300800 */
[----:B------:R-:W-:Y:S02]  /*14160*/  IMAD.IADD R7, R52, 0x1, R7 ;  /* 0x0000000134077824 */ /* 0x000fe400078e0207 */
[----:B-----5:R-:W-:Y:S01]  /*14170*/  FMUL R144, R148, UR22 ;  /* 0x0000001694907c20 */ /* 0x020fe20008400000 */
[----:B------:R-:W-:Y:S01]  /*14180*/  IADD3 R143, P3, R28, R6, RZ ;  /* 0x000000061c8f7210 */ /* 0x000fe20007f7e0ff */
[----:B------:R-:W2:Y:S01]  /*14190*/  LDL.LU R146, [R1+0x21c] ;  /* 0x00021c0001927983 */ /* 0x000ea20000300800 */
[----:B------:R-:W-:Y:S02]  /*141a0*/  ISETP.GT.AND P1, PT, R50, 0xe0, P2 ;  /* 0x000000e03200780c */ /* 0x000fe40001724270 */
[----:B------:R-:W-:Y:S01]  /*141b0*/  IADD3.X R145, R7, R27, RZ, P3, !PT ;  /* 0x0000001b07917210 */ /* 0x000fe20001ffe4ff */
[----:B----4-:R-:W-:Y:S01]  /*141c0*/  FFMA R144, R142, UR21, R144 ;  /* 0x000000158e907c23 */ /* 0x010fe20008000090 */
[----:B------:R-:W-:-:S04]  /*141d0*/  LEA R142, P3, R143, UR8, 0x2 ;  /* 0x000000088f8e7c11 */ /* 0x000fc8000f8610ff */
[----:B------:R-:W-:Y:S01]  /*141e0*/  LEA.HI.X R143, R143, UR9, R145, 0x2, P3 ;  /* 0x000000098f8f7c11 */ /* 0x000fe200098f1491 */
[----:B------:R4:W-:Y:S04]  /*141f0*/  @P5 STG.E desc[UR16][R12.64+0x20], R144 ;  /* 0x000020900c005986 */ /* 0x0009e8000c101910 */
[----:B------:R0:W4:Y:S01]  /*14200*/  @P1 LDG.E.LTC128B R148, desc[UR16][R142.64] ;  /* 0x000000108e941981 */ /* 0x000122000c1e1920 */
[----:B------:R-:W-:Y:S01]  /*14210*/  IADD3 R6, P3, R6, R30, RZ ;  /* 0x0000001e06067210 */ /* 0x000fe20007f7e0ff */
[----:B------:R-:W-:Y:S03]  /*14220*/  BSSY B1, `(.L_x_194) ;  /* 0x000000e000017945 */ /* 0x000fe60003800000 */
[----:B------:R-:W-:-:S02]  /*14230*/  IADD3.X R7, R7, R31, RZ, P3, !PT ;  /* 0x0000001f07077210 */ /* 0x000fc40001ffe4ff */
[----:B------:R-:W-:Y:S01]  /*14240*/  IADD3 R145, P3, R6, R28, RZ ;  /* 0x0000001c06917210 */ /* 0x000fe20007f7e0ff */
[----:B0-----:R-:W-:-:S04]  /*14250*/  IMAD.WIDE.U32 R142, R32, 0x1c, R12 ;  /* 0x0000001c208e7825 */ /* 0x001fc800078e000c */
[----:B------:R-:W-:Y:S02]  /*14260*/  IMAD.IADD R143, R53, 0x1, R143 ;  /* 0x00000001358f7824 */ /* 0x000fe400078e028f */
[----:B----4-:R-:W-:-:S04]  /*14270*/  FMUL R144, R148, UR22 ;  /* 0x0000001694907c20 */ /* 0x010fc80008400000 */
[----:B--2---:R-:W-:Y:S01]  /*14280*/  FFMA R144, R146, UR21, R144 ;  /* 0x0000001592907c23 */ /* 0x004fe20008000090 */
[----:B------:R-:W-:-:S04]  /*14290*/  IMAD.X R146, R7, 0x1, R27, P3 ;  /* 0x0000000107927824 */ /* 0x000fc800018e061b */
[----:B------:R0:W-:Y:S01]  /*142a0*/  @P1 STG.E desc[UR16][R142.64], R144 ;  /* 0x000000908e001986 */ /* 0x0001e2000c101910 */
[----:B------:R-:W-:Y:S02]  /*142b0*/  ISETP.GT.AND P1, PT, R50, 0xe1, P2 ;  /* 0x000000e13200780c */ /* 0x000fe40001724270 */
[----:B0-----:R-:W-:-:S04]  /*142c0*/  LEA R144, P3, R145, UR8, 0x2 ;  /* 0x0000000891907c11 */ /* 0x001fc8000f8610ff */
[----:B------:R-:W-:-:S07]  /*142d0*/  LEA.HI.X R145, R145, UR9, R146, 0x2, P3 ;  /* 0x0000000991917c11 */ /* 0x000fce00098f1492 */
[----:B------:R-:W-:Y:S05]  /*142e0*/  @!P1 BRA `(.L_x_195) ;  /* 0x0000000000049947 */ /* 0x000fea0003800000 */
[----:B------:R0:W5:Y:S02]  /*142f0*/  LDG.E.LTC128B R148, desc[UR16][R144.64] ;  /* 0x0000001090947981 */ /* 0x000164000c1e1920 */
.L_x_195:
[----:B------:R-:W-:Y:S05]  /*14300*/  BSYNC B1 ;  /* 0x0000000000017941 */ /* 0x000fea0003800000 */
.L_x_194:
        /* <DEDUP_REMOVED lines=20> */
.L_x_197:
[----:B------:R-:W-:Y:S05]  /*14450*/  BSYNC B1 ;  /* 0x0000000000017941 */ /* 0x000fea0003800000 */
.L_x_196:
        /* <DEDUP_REMOVED lines=20> */
.L_x_199:
[----:B------:R-:W-:Y:S05]  /*145a0*/  BSYNC B1 ;  /* 0x0000000000017941 */ /* 0x000fea0003800000 */
.L_x_198:
        /* <DEDUP_REMOVED lines=27> */
.L_x_201:
[----:B------:R-:W-:Y:S05]  /*14760*/  BSYNC B1 ;  /* 0x0000000000017941 */ /* 0x000fea0003800000 */
.L_x_200:
        /* <DEDUP_REMOVED lines=20> */
.L_x_203:
[----:B------:R-:W-:Y:S05]  /*148b0*/  BSYNC B1 ;  /* 0x0000000000017941 */ /* 0x000fea0003800000 */
.L_x_202:
        /* <DEDUP_REMOVED lines=20> */
.L_x_205:
[----:B------:R-:W-:Y:S05]  /*14a00*/  BSYNC B1 ;  /* 0x0000000000017941 */ /* 0x000fea0003800000 */
.L_x_204:
        /* <DEDUP_REMOVED lines=27> */
.L_x_207:
[----:B------:R-:W-:Y:S05]  /*14bc0*/  BSYNC B1 ;  /* 0x0000000000017941 */ /* 0x000fea0003800000 */
.L_x_206:
        /* <DEDUP_REMOVED lines=20> */
.L_x_209:
[----:B------:R-:W-:Y:S05]  /*14d10*/  BSYNC B1 ;  /* 0x0000000000017941 */ /* 0x000fea0003800000 */
.L_x_208:
        /* <DEDUP_REMOVED lines=20> */
.L_x_211:
[----:B------:R-:W-:Y:S05]  /*14e60*/  BSYNC B1 ;  /* 0x0000000000017941 */ /* 0x000fea0003800000 */
.L_x_210:
[----:B------:R-:W4:Y:S01]  /*14e70*/  LDL.LU R154, [R1+0x248] ;  /* 0x00024800019a7983 */ /* 0x000f220000300800 */
[----:B------:R-:W-:Y:S01]  /*14e80*/  IADD3 R29, P3, R28, R6, RZ ;  /* 0x000000061c1d7210 */ /* 0x000fe20007f7e0ff */
[----:B-----5:R-:W-:Y:S01]  /*14e90*/  FMUL R156, R157, UR22 ;  /* 0x000000169d9c7c20 */ /* 0x020fe20008400000 */
[----:B------:R-:W-:Y:S01]  /*14ea0*/  IADD3 R26, R52, R7, RZ ;  /* 0x00000007341a7210 */ /* 0x000fe20007ffe0ff */
[----:B------:R-:W3:Y:S01]  /*14eb0*/  LDL.LU R159, [R1+0x24c] ;  /* 0x00024c00019f7983 */ /* 0x000ee20000300800 */
[----:B------:R-:W-:-:S03]  /*14ec0*/  ISETP.GT.AND P1, PT, R50, 0xf8, P2 ;  /* 0x000000f83200780c */ /* 0x000fc60001724270 */
[----:B------:R-:W-:Y:S02]  /*14ed0*/  IMAD.X R7, R26, 0x1, R27, P3 ;  /* 0x000000011a077824 */ /* 0x000fe400018e061b */
[----:B------:R-:W-:-:S04]  /*14ee0*/  IMAD.WIDE.U32 R20, R30, 0x7, R20 ;  /* 0x000000071e147825 */ /* 0x000fc800078e0014 */
[----:B----4-:R-:W-:Y:S01]  /*14ef0*/  FFMA R156, R154, UR21, R156 ;  /* 0x000000159a9c7c23 */ /* 0x010fe2000800009c */
[----:B------:R-:W-:-:S04]  /*14f00*/  LEA R154, P5, R29, UR8, 0x2 ;  /* 0x000000081d9a7c11 */ /* 0x000fc8000f8a10ff */
[----:B------:R-:W-:Y:S01]  /*14f10*/  LEA.HI.X R155, R29, UR9, R7, 0x2, P5 ;  /* 0x000000091d9b7c11 */ /* 0x000fe2000a8f1407 */
[----:B------:R4:W-:Y:S01]  /*14f20*/  @P6 STG.E desc[UR16][R12.64+0x20], R156 ;  /* 0x0000209c0c006986 */ /* 0x0009e2000c101910 */
[----:B------:R-:W-:-:S06]  /*14f30*/  MOV R29, R157 ;  /* 0x0000009d001d7202 */ /* 0x000fcc0000000f00 */
[----:B------:R-:W2:Y:S01]  /*14f40*/  @P1 LDG.E.LTC128B R29, desc[UR16][R154.64] ;  /* 0x000000109a1d1981 */ /* 0x000ea2000c1e1920 */
[-C--:B------:R-:W-:Y:S01]  /*14f50*/  IADD3 R28, P3, P5, R28, R30.reuse, R6 ;  /* 0x0000001e1c1c7210 */ /* 0x080fe20007d7e006 */
[----:B------:R-:W-:Y:S01]  /*14f60*/  IMAD.WIDE.U32 R10, R30, 0x7, R10 ;  /* 0x000000071e0a7825 */ /* 0x000fe200078e000a */
[----:B------:R-:W-:Y:S01]  /*14f70*/  IADD3 R6, P6, R20, R30, RZ ;  /* 0x0000001e14067210 */ /* 0x000fe20007fde0ff */
[----:B------:R-:W-:Y:S01]  /*14f80*/  BSSY B1, `(.L_x_212) ;  /* 0x0000016000017945 */ /* 0x000fe20003800000 */
[----:B------:R-:W-:Y:S02]  /*14f90*/  ISETP.GT.AND P2, PT, R50, 0xf9, P2 ;  /* 0x000000f93200780c */ /* 0x000fe40001744270 */
[----:B------:R-:W-:Y:S01]  /*14fa0*/  IADD3.X R7, R31, R52, R21, P6, !PT ;  /* 0x000000341f077210 */ /* 0x000fe200037fe415 */
[----:B------:R-:W-:Y:S01]  /*14fb0*/  IMAD.WIDE.U32 R20, R32, 0x1c, R12 ;  /* 0x0000001c20147825 */ /* 0x000fe200078e000c */
[-C--:B------:R-:W-:Y:S02]  /*14fc0*/  IADD3 R10, P6, R10, R30.reuse, RZ ;  /* 0x0000001e0a0a7210 */ /* 0x080fe40007fde0ff */
[----:B------:R-:W-:Y:S01]  /*14fd0*/  IADD3.X R27, R27, R31, R26, P3, P5 ;  /* 0x0000001f1b1b7210 */ /* 0x000fe20001fea41a */
[----:B------:R-:W-:Y:S01]  /*14fe0*/  IMAD.WIDE.U32 R6, R3, R30, R6 ;  /* 0x0000001e03067225 */ /* 0x000fe200078e0006 */
[----:B------:R-:W-:-:S02]  /*14ff0*/  IADD3.X R11, R31, R52, R11, P6, !PT ;  /* 0x000000341f0b7210 */ /* 0x000fc400037fe40b */
[----:B------:R-:W-:Y:S01]  /*15000*/  LEA R26, P3, R28, UR8, 0x2 ;  /* 0x000000081c1a7c11 */ /* 0x000fe2000f8610ff */
[----:B------:R-:W-:Y:S01]  /*15010*/  IMAD.IADD R21, R53, 0x1, R21 ;  /* 0x0000000135157824 */ /* 0x000fe200078e0215 */
[----:B------:R-:W-:Y:S01]  /*15020*/  IADD3 R6, P6, R34, R6, RZ ;  /* 0x0000000622067210 */ /* 0x000fe20007fde0ff */
[----:B------:R-:W-:Y:S01]  /*15030*/  IMAD.WIDE.U32 R10, R3, R30, R10 ;  /* 0x0000001e030a7225 */ /* 0x000fe200078e000a */
[----:B------:R-:W-:Y:S02]  /*15040*/  LEA.HI.X R27, R28, UR9, R27, 0x2, P3 ;  /* 0x000000091c1b7c11 */ /* 0x000fe400098f141b */
[----:B------:R-:W-:Y:S02]  /*15050*/  IADD3.X R7, R35, R0, R7, P6, !PT ;  /* 0x0000000023077210 */ /* 0x000fe400037fe407 */
[----:B------:R-:W-:Y:S01]  /*15060*/  IADD3 R10, P6, R34, R10, RZ ;  /* 0x0000000a220a7210 */ /* 0x000fe20007fde0ff */
[----:B------:R-:W-:-:S03]  /*15070*/  IMAD.WIDE.U32 R6, R2, UR14, R6 ;  /* 0x0000000e02067c25 */ /* 0x000fc6000f8e0006 */
[----:B------:R-:W-:Y:S01]  /*15080*/  IADD3.X R11, R35, R0, R11, P6, !PT ;  /* 0x00000000230b7210 */ /* 0x000fe200037fe40b */
[----:B--2---:R-:W-:-:S04]  /*15090*/  FMUL R0, R29, UR22 ;  /* 0x000000161d007c20 */ /* 0x004fc80008400000 */
[----:B---3--:R-:W-:-:S05]  /*150a0*/  FFMA R0, R159, UR21, R0 ;  /* 0x000000159f007c23 */ /* 0x008fca0008000000 */
[----:B------:R4:W-:Y:S01]  /*150b0*/  @P1 STG.E desc[UR16][R20.64], R0 ;  /* 0x0000000014001986 */ /* 0x0009e2000c101910 */
[----:B------:R-:W-:Y:S05]  /*150c0*/  @!P2 BRA `(.L_x_213) ;  /* 0x000000000004a947 */ /* 0x000fea0003800000 */
[----:B------:R2:W5:Y:S02]  /*150d0*/  LDG.E.LTC128B R29, desc[UR16][R26.64] ;  /* 0x000000101a1d7981 */ /* 0x000564000c1e1920 */
.L_x_213:
[----:B------:R-:W-:Y:S05]  /*150e0*/  BSYNC B1 ;  /* 0x0000000000017941 */ /* 0x000fea0003800000 */
.L_x_212:
[----:B------:R-:W3:Y:S01]  /*150f0*/  LDL.LU R28, [R1+0x250] ;  /* 0x00025000011c7983 */ /* 0x000ee20000300800 */
[----:B----4-:R-:W-:Y:S01]  /*15100*/  IADD3 R12, P1, R12, R158, RZ ;  /* 0x0000009e0c0c7210 */ /* 0x010fe20007f3e0ff */
[----:B-----5:R-:W-:Y:S01]  /*15110*/  FMUL R3, R29, UR22 ;  /* 0x000000161d037c20 */ /* 0x020fe20008400000 */
[----:B------:R-:W-:Y:S01]  /*15120*/  ISETP.GT.AND P3, PT, R50, 0xf8, P0 ;  /* 0x000000f83200780c */ /* 0x000fe20000764270 */
[----:B------:R-:W-:Y:S01]  /*15130*/  BSSY B1, `(.L_x_214) ;  /* 0x000000a000017945 */ /* 0x000fe20003800000 */
[----:B------:R-:W-:Y:S01]  /*15140*/  IADD3 R0, R7, UR6, RZ ;  /* 0x0000000607007c10 */ /* 0x000fe2000fffe0ff */
[----:B------:R-:W-:Y:S01]  /*15150*/  IMAD.X R13, R13, 0x1, R33, P1 ;  /* 0x000000010d0d7824 */ /* 0x000fe200008e0621 */
[----:B--2---:R-:W-:Y:S01]  /*15160*/  LEA R26, P5, R6, UR8, 0x2 ;  /* 0x00000008061a7c11 */ /* 0x004fe2000f8a10ff */
[----:B------:R-:W-:-:S03]  /*15170*/  IMAD.WIDE.U32 R10, R2, UR14, R10 ;  /* 0x0000000e020a7c25 */ /* 0x000fc6000f8e000a */
[----:B------:R-:W-:Y:S01]  /*15180*/  LEA.HI.X R27, R6, UR9, R0, 0x2, P5 ;  /* 0x00000009061b7c11 */ /* 0x000fe2000a8f1400 */
[----:B---3--:R-:W-:-:S05]  /*15190*/  FFMA R3, R28, UR21, R3 ;  /* 0x000000151c037c23 */ /* 0x008fca0008000003 */
[----:B------:R2:W-:Y:S01]  /*151a0*/  @P2 STG.E desc[UR16][R12.64], R3 ;  /* 0x000000030c002986 */ /* 0x0005e2000c101910 */
[----:B------:R-:W-:Y:S05]  /*151b0*/  @!P3 BRA `(.L_x_215) ;  /* 0x000000000004b947 */ /* 0x000fea0003800000 */
[----:B------:R3:W5:Y:S02]  /*151c0*/  LDG.E.LTC128B R29, desc[UR16][R26.64+0x20] ;  /* 0x000020101a1d7981 */ /* 0x000764000c1e1920 */
.L_x_215:
[----:B------:R-:W-:Y:S05]  /*151d0*/  BSYNC B1 ;  /* 0x0000000000017941 */ /* 0x000fea0003800000 */
.L_x_214:
[----:B------:R-:W4:Y:S01]  /*151e0*/  LDL.LU R6, [R1+0x254] ;  /* 0x0002540001067983 */ /* 0x000f220000300800 */
[----:B-----5:R-:W-:Y:S01]  /*151f0*/  FMUL R0, R29, UR22 ;  /* 0x000000161d007c20 */ /* 0x020fe20008400000 */
[----:B------:R-:W-:Y:S01]  /*15200*/  ISETP.GT.AND P1, PT, R50, 0xf9, P0 ;  /* 0x000000f93200780c */ /* 0x000fe20000724270 */
[----:B------:R-:W-:Y:S01]  /*15210*/  BSSY B1, `(.L_x_216) ;  /* 0x0000009000017945 */ /* 0x000fe20003800000 */
[----:B--2---:R-:W-:Y:S02]  /*15220*/  IADD3 R3, R11, UR6, RZ ;  /* 0x000000060b037c10 */ /* 0x004fe4000fffe0ff */
[C---:B------:R-:W-:Y:S02]  /*15230*/  LEA R2, P2, R10.reuse, UR8, 0x2 ;  /* 0x000000080a027c11 */ /* 0x040fe4000f8410ff */
[----:B------:R-:W-:Y:S02]  /*15240*/  ISETP.GT.AND P0, PT, R51, 0x80, PT ;  /* 0x000000803300780c */ /* 0x000fe40003f04270 */
[----:B------:R-:W-:Y:S01]  /*15250*/  LEA.HI.X R3, R10, UR9, R3, 0x2, P2 ;  /* 0x000000090a037c11 */ /* 0x000fe200090f1403 */
[----:B----4-:R-:W-:-:S05]  /*15260*/  FFMA R0, R6, UR21, R0 ;  /* 0x0000001506007c23 */ /* 0x010fca0008000000 */
[----:B------:R2:W-:Y:S01]  /*15270*/  @P3 STG.E desc[UR16][R20.64+0x20], R0 ;  /* 0x0000200014003986 */ /* 0x0005e2000c101910 */
[----:B------:R-:W-:Y:S05]  /*15280*/  @!P1 BRA `(.L_x_217) ;  /* 0x0000000000049947 */ /* 0x000fea0003800000 */
[----:B------:R4:W5:Y:S02]  /*15290*/  LDG.E.LTC128B R29, desc[UR16][R2.64+0x20] ;  /* 0x00002010021d7981 */ /* 0x000964000c1e1920 */
.L_x_217:
[----:B------:R-:W-:Y:S05]  /*152a0*/  BSYNC B1 ;  /* 0x0000000000017941 */ /* 0x000fea0003800000 */
.L_x_216:
[----:B------:R-:W3:Y:S01]  /*152b0*/  LDL.LU R6, [R1+0x258] ;  /* 0x0002580001067983 */ /* 0x000ee20000300800 */
[----:B--2--5:R-:W-:Y:S01]  /*152c0*/  FMUL R0, R29, UR22 ;  /* 0x000000161d007c20 */ /* 0x024fe20008400000 */
[----:B------:R-:W-:Y:S01]  /*152d0*/  ISETP.GT.AND P2, PT, R50, RZ, P0 ;  /* 0x000000ff3200720c */ /* 0x000fe20000744270 */
[----:B------:R-:W-:Y:S02]  /*152e0*/  BSSY B1, `(.L_x_218) ;  /* 0x0000005000017945 */ /* 0x000fe40003800000 */
[----:B---3--:R-:W-:-:S05]  /*152f0*/  FFMA R0, R6, UR21, R0 ;  /* 0x0000001506007c23 */ /* 0x008fca0008000000 */
[----:B------:R2:W-:Y:S05]  /*15300*/  @P1 STG.E desc[UR16][R12.64+0x20], R0 ;  /* 0x000020000c001986 */ /* 0x0005ea000c101910 */
[----:B------:R-:W-:Y:S05]  /*15310*/  @!P2 BRA `(.L_x_219) ;  /* 0x000000000004a947 */ /* 0x000fea0003800000 */
[----:B------:R3:W5:Y:S02]  /*15320*/  LDG.E.LTC128B R29, desc[UR16][R40.64+0x200] ;  /* 0x00020010281d7981 */ /* 0x000764000c1e1920 */
.L_x_219:
[----:B------:R-:W-:Y:S05]  /*15330*/  BSYNC B1 ;  /* 0x0000000000017941 */ /* 0x000fea0003800000 */
.L_x_218:
[----:B------:R-:W4:Y:S01]  /*15340*/  LDL.LU R6, [R1+0x25c] ;  /* 0x00025c0001067983 */ /* 0x000f220000300800 */
[----:B--2--5:R-:W-:Y:S01]  /*15350*/  FMUL R0, R29, UR22 ;  /* 0x000000161d007c20 */ /* 0x024fe20008400000 */
[----:B------:R-:W-:Y:S01]  /*15360*/  ISETP.GT.AND P3, PT, R50, 0x1, P0 ;  /* 0x000000013200780c */ /* 0x000fe20000764270 */
[----:B------:R-:W-:Y:S01]  /*15370*/  BSSY B1, `(.L_x_220) ;  /* 0x0000006000017945 */ /* 0x000fe20003800000 */
[----:B------:R-:W-:Y:S01]  /*15380*/  ISETP.GT.AND P1, PT, R51, 0x88, PT ;  /* 0x000000883300780c */ /* 0x000fe20003f24270 */
[----:B----4-:R-:W-:-:S05]  /*15390*/  FFMA R0, R6, UR21, R0 ;  /* 0x0000001506007c23 */ /* 0x010fca0008000000 */
[----:B------:R2:W-:Y:S05]  /*153a0*/  @P2 STG.E desc[UR16][R24.64+0x200], R0 ;  /* 0x0002000018002986 */ /* 0x0005ea000c101910 */
[----:B------:R-:W-:Y:S05]  /*153b0*/  @!P3 BRA `(.L_x_221) ;  /* 0x000000000004b947 */ /* 0x000fea0003800000 */
[----:B------:R4:W5:Y:S02]  /*153c0*/  LDG.E.LTC128B R29, desc[UR16][R38.64+0x200] ;  /* 0x00020010261d7981 */ /* 0x000964000c1e1920 */
.L_x_221:
[----:B------:R-:W-:Y:S05]  /*153d0*/  BSYNC B1 ;  /* 0x0000000000017941 */ /* 0x000fea0003800000 */
.L_x_220:
        /* <DEDUP_REMOVED lines=8> */
.L_x_223:
[----:B------:R-:W-:Y:S05]  /*15460*/  BSYNC B1 ;  /* 0x0000000000017941 */ /* 0x000fea0003800000 */
.L_x_222:
[----:B------:R-:W4:Y:S01]  /*15470*/  LDL.LU R6, [R1+0x264] ;  /* 0x0002640001067983 */ /* 0x000f220000300800 */
[C---:B------:R-:W-:Y:S01]  /*15480*/  ISETP.GT.AND P3, PT, R50.reuse, 0x1, P1 ;  /* 0x000000013200780c */ /* 0x040fe20000f64270 */
[----:B--2--5:R-:W-:Y:S01]  /*15490*/  FMUL R0, R29, UR22 ;  /* 0x000000161d007c20 */ /* 0x024fe20008400000 */
[----:B------:R-:W-:Y:S01]  /*154a0*/  BSSY B1, `(.L_x_224) ;  /* 0x0000007000017945 */ /* 0x000fe20003800000 */
[----:B------:R-:W-:Y:S02]  /*154b0*/  ISETP.GT.AND P2, PT, R50, 0x8, P0 ;  /* 0x000000083200780c */ /* 0x000fe40000744270 */
[----:B----4-:R-:W-:-:S05]  /*154c0*/  FFMA R0, R6, UR21, R0 ;  /* 0x0000001506007c23 */ /* 0x010fca0008000000 */
[----:B------:R2:W-:Y:S02]  /*154d0*/  @P5 STG.E desc[UR16][R24.64+0x220], R0 ;  /* 0x0002200018005986 */ /* 0x0005e4000c101910 */
[----:B--2---:R-:W-:Y:S01]  /*154e0*/  IMAD.MOV.U32 R0, RZ, RZ, R29 ;  /* 0x000000ffff007224 */ /* 0x004fe200078e001d */
[----:B------:R-:W-:Y:S06]  /*154f0*/  @!P3 BRA `(.L_x_225) ;  /* 0x000000000004b947 */ /* 0x000fec0003800000 */
[----:B------:R2:W5:Y:S02]  /*15500*/  LDG.E.LTC128B R0, desc[UR16][R38.64+0x220] ;  /* 0x0002201026007981 */ /* 0x000564000c1e1920 */
.L_x_225:
[----:B------:R-:W-:Y:S05]  /*15510*/  BSYNC B1 ;  /* 0x0000000000017941 */ /* 0x000fea0003800000 */
.L_x_224:
[----:B------:R-:W4:Y:S01]  /*15520*/  LDL.LU R7, [R1+0x268] ;  /* 0x0002680001077983 */ /* 0x000f220000300800 */
[----:B-----5:R-:W-:Y:S01]  /*15530*/  FMUL R6, R0, UR22 ;  /* 0x0000001600067c20 */ /* 0x020fe20008400000 */
[----:B------:R-:W-:Y:S01]  /*15540*/  MOV R10, R4 ;  /* 0x00000004000a7202 */ /* 0x000fe20000000f00 */
[----:B------:R-:W-:Y:S01]  /*15550*/  IMAD.MOV.U32 R11, RZ, RZ, R5 ;  /* 0x000000ffff0b7224 */ /* 0x000fe200078e0005 */
[----:B------:R-:W3:Y:S01]  /*15560*/  LDL.LU R12, [R1+0x26c] ;  /* 0x00026c00010c7983 */ /* 0x000ee20000300800 */
[----:B----4-:R-:W-:-:S05]  /*15570*/  FFMA R6, R7, UR21, R6 ;  /* 0x0000001507067c23 */ /* 0x010fca0008000006 */
[----:B------:R4:W-:Y:S04]  /*15580*/  @P3 STG.E desc[UR16][R10.64+0x220], R6 ;  /* 0x000220060a003986 */ /* 0x0009e8000c101910 */
[----:B------:R-:W2:Y:S01]  /*15590*/  @P2 LDG.E.LTC128B R0, desc[UR16][R46.64+0x200] ;  /* 0x000200102e002981 */ /* 0x000ea2000c1e1920 */
[----:B------:R-:W-:Y:S01]  /*155a0*/  ISETP.GT.AND P5, PT, R50, 0x9, P0 ;  /* 0x000000093200780c */ /* 0x000fe200007a4270 */
[----:B------:R-:W-:Y:S01]  /*155b0*/  BSSY B1, `(.L_x_226) ;  /* 0x0000009000017945 */ /* 0x000fe20003800000 */
[----:B----4-:R-:W-:Y:S01]  /*155c0*/  IMAD.WIDE.U32 R10, R32, 0x1c, R10 ;  /* 0x0000001c200a7825 */ /* 0x010fe200078e000a */
[----:B------:R-:W-:-:S04]  /*155d0*/  IADD3 R6, P3, R4, R158, RZ ;  /* 0x0000009e04067210 */ /* 0x000fc80007f7e0ff */
[----:B------:R-:W-:Y:S01]  /*155e0*/  IADD3 R11, R53, R11, RZ ;  /* 0x0000000b350b7210 */ /* 0x000fe20007ffe0ff */
[----:B--2---:R-:W-:-:S04]  /*155f0*/  FMUL R7, R0, UR22 ;  /* 0x0000001600077c20 */ /* 0x004fc80008400000 */
[----:B---3--:R-:W-:-:S05]  /*15600*/  FFMA R12, R12, UR21, R7 ;  /* 0x000000150c0c7c23 */ /* 0x008fca0008000007 */
[----:B------:R2:W-:Y:S01]  /*15610*/  @P2 STG.E desc[UR16][R10.64+0x200], R12 ;  /* 0x0002000c0a002986 */ /* 0x0005e2000c101910 */
[----:B------:R-:W-:Y:S05]  /*15620*/  @!P5 BRA `(.L_x_227) ;  /* 0x000000000004d947 */ /* 0x000fea0003800000 */
[----:B------:R3:W5:Y:S02]  /*15630*/  LDG.E.LTC128B R0, desc[UR16][R8.64+0x200] ;  /* 0x0002001008007981 */ /* 0x000764000c1e1920 */
.L_x_227:
[----:B------:R-:W-:Y:S05]  /*15640*/  BSYNC B1 ;  /* 0x0000000000017941 */ /* 0x000fea0003800000 */
.L_x_226:
[----:B--2---:R-:W2:Y:S01]  /*15650*/  LDL.LU R12, [R1+0x270] ;  /* 0x00027000010c7983 */ /* 0x004ea20000300800 */
[----:B-----5:R-:W-:Y:S01]  /*15660*/  FMUL R4, R0, UR22 ;  /* 0x0000001600047c20 */ /* 0x020fe20008400000 */
[----:B------:R-:W-:Y:S01]  /*15670*/  IMAD.X R7, R5, 0x1, R33, P3 ;  /* 0x0000000105077824 */ /* 0x000fe200018e0621 */
[----:B------:R-:W-:Y:S01]  /*15680*/  ISETP.GT.AND P2, PT, R50, 0x8, P1 ;  /* 0x000000083200780c */ /* 0x000fe20000f44270 */
[----:B------:R-:W-:Y:S01]  /*15690*/  BSSY B1, `(.L_x_228) ;  /* 0x0000005000017945 */ /* 0x000fe20003800000 */
[----:B--2---:R-:W-:-:S05]  /*156a0*/  FFMA R4, R12, UR21, R4 ;  /* 0x000000150c047c23 */ /* 0x004fca0008000004 */
[----:B------:R2:W-:Y:S06]  /*156b0*/  @P5 STG.E desc[UR16][R6.64+0x200], R4 ;  /* 0x0002000406005986 */ /* 0x0005ec000c101910 */
[----:B------:R-:W-:Y:S05]  /*156c0*/  @!P2 BRA `(.L_x_229) ;  /* 0x000000000004a947 */ /* 0x000fea0003800000 */
[----:B------:R4:W5:Y:S02]  /*156d0*/  LDG.E.LTC128B R0, desc[UR16][R46.64+0x220] ;  /* 0x000220102e007981 */ /* 0x000964000c1e1920 */
.L_x_229:
[----:B------:R-:W-:Y:S05]  /*156e0*/  BSYNC B1 ;  /* 0x0000000000017941 */ /* 0x000fea0003800000 */
.L_x_228:
[----:B------:R-:W3:Y:S01]  /*156f0*/  LDL.LU R5, [R1+0x274] ;  /* 0x0002740001057983 */ /* 0x000ee20000300800 */
[----:B--2--5:R-:W-:Y:S01]  /*15700*/  FMUL R4, R0, UR22 ;  /* 0x0000001600047c20 */ /* 0x024fe20008400000 */
[C---:B------:R-:W-:Y:S01]  /*15710*/  ISETP.GT.AND P5, PT, R50.reuse, 0x9, P1 ;  /* 0x000000093200780c */ /* 0x040fe20000fa4270 */
[----:B------:R-:W-:Y:S01]  /*15720*/  BSSY B1, `(.L_x_230) ;  /* 0x0000006000017945 */ /* 0x000fe20003800000 */
[----:B------:R-:W-:Y:S01]  /*15730*/  ISETP.GT.AND P3, PT, R50, 0x10, P0 ;  /* 0x000000103200780c */ /* 0x000fe20000764270 */
[----:B---3--:R-:W-:-:S05]  /*15740*/  FFMA R4, R5, UR21, R4 ;  /* 0x0000001505047c23 */ /* 0x008fca0008000004 */
[----:B------:R2:W-:Y:S05]  /*15750*/  @P2 STG.E desc[UR16][R10.64+0x220], R4 ;  /* 0x000220040a002986 */ /* 0x0005ea000c101910 */
[----:B------:R-:W-:Y:S05]  /*15760*/  @!P5 BRA `(.L_x_231) ;  /* 0x000000000004d947 */ /* 0x000fea0003800000 */
[----:B------:R3:W5:Y:S02]  /*15770*/  LDG.E.LTC128B R0, desc[UR16][R8.64+0x220] ;  /* 0x0002201008007981 */ /* 0x000764000c1e1920 */
.L_x_231:
[----:B------:R-:W-:Y:S05]  /*15780*/  BSYNC B1 ;  /* 0x0000000000017941 */ /* 0x000fea0003800000 */
.L_x_230:
[----:B------:R-:W4:Y:S01]  /*15790*/  LDL.LU R5, [R1+0x278] ;  /* 0x0002780001057983 */ /* 0x000f220000300800 */
[----:B--2--5:R-:W-:Y:S01]  /*157a0*/  FMUL R4, R0, UR22 ;  /* 0x0000001600047c20 */ /* 0x024fe20008400000 */
[----:B---3--:R-:W-:Y:S01]  /*157b0*/  MOV R8, R6 ;  /* 0x0000000600087202 */ /* 0x008fe20000000f00 */
[----:B------:R-:W-:Y:S01]  /*157c0*/  IMAD.MOV.U32 R9, RZ, RZ, R7 ;  /* 0x000000ffff097224 */ /* 0x000fe200078e0007 */
[----:B------:R-:W2:Y:S01]  /*157d0*/  LDL.LU R10, [R1+0x27c] ;  /* 0x00027c00010a7983 */ /* 0x000ea20000300800 */
[----:B----4-:R-:W-:-:S05]  /*157e0*/  FFMA R4, R5, UR21, R4 ;  /* 0x0000001505047c23 */ /* 0x010fca0008000004 */
[----:B------:R3:W-:Y:S04]  /*157f0*/  @P5 STG.E desc[UR16][R8.64+0x220], R4 ;  /* 0x0002200408005986 */ /* 0x0007e8000c101910 */
[----:B------:R-:W4:Y:S01]  /*15800*/  @P3 LDG.E.LTC128B R0, desc[UR16][R44.64+0x200] ;  /* 0x000200102c003981 */ /* 0x000f22000c1e1920 */
[----:B------:R-:W-:Y:S01]  /*15810*/  ISETP.GT.AND P6, PT, R50, 0x11, P0 ;  /* 0x000000113200780c */ /* 0x000fe200007c4270 */
[----:B------:R-:W-:Y:S01]  /*15820*/  BSSY B1, `(.L_x_232) ;  /* 0x0000009000017945 */ /* 0x000fe20003800000 */
[----:B---3--:R-:W-:Y:S01]  /*15830*/  IMAD.WIDE.U32 R8, R32, 0x1c, R8 ;  /* 0x0000001c20087825 */ /* 0x008fe200078e0008 */
[----:B------:R-:W-:-:S04]  /*15840*/  IADD3 R4, P5, R6, R158, RZ ;  /* 0x0000009e06047210 */ /* 0x000fc80007fbe0ff */
[----:B------:R-:W-:Y:S01]  /*15850*/  IADD3 R9, R53, R9, RZ ;  /* 0x0000000935097210 */ /* 0x000fe20007ffe0ff */
[----:B----4-:R-:W-:-:S04]  /*15860*/  FMUL R5, R0, UR22 ;  /* 0x0000001600057c20 */ /* 0x010fc80008400000 */
[----:B--2---:R-:W-:-:S05]  /*15870*/  FFMA R10, R10, UR21, R5 ;  /* 0x000000150a0a7c23 */ /* 0x004fca0008000005 */
[----:B------:R2:W-:Y:S01]  /*15880*/  @P3 STG.E desc[UR16][R8.64+0x200], R10 ;  /* 0x0002000a08003986 */ /* 0x0005e2000c101910 */
[----:B------:R-:W-:Y:S05]  /*15890*/  @!P6 BRA `(.L_x_233) ;  /* 0x000000000004e947 */ /* 0x000fea0003800000 */
[----:B------:R3:W5:Y:S02]  /*158a0*/  LDG.E.LTC128B R0, desc[UR16][R14.64+0x200] ;  /* 0x000200100e007981 */ /* 0x000764000c1e1920 */
.L_x_233:
[----:B------:R-:W-:Y:S05]  /*158b0*/  BSYNC B1 ;  /* 0x0000000000017941 */ /* 0x000fea0003800000 */
.L_x_232:
        /* <DEDUP_REMOVED lines=9> */
.L_x_235:
[----:B------:R-:W-:Y:S05]  /*15950*/  BSYNC B1 ;  /* 0x0000000000017941 */ /* 0x000fea0003800000 */
.L_x_234:
        /* <DEDUP_REMOVED lines=9> */
.L_x_237:
[----:B------:R-:W-:Y:S05]  /*159f0*/  BSYNC B1 ;  /* 0x0000000000017941 */ /* 0x000fea0003800000 */
.L_x_236:
[----:B------:R-:W4:Y:S01]  /*15a00*/  LDL.LU R7, [R1+0x288] ;  /* 0x0002880001077983 */ /* 0x000f220000300800 */
[----:B--2--5:R-:W-:Y:S01]  /*15a10*/  FMUL R6, R0, UR22 ;  /* 0x0000001600067c20 */ /* 0x024fe20008400000 */
[----:B------:R-:W-:Y:S01]  /*15a20*/  MOV R8, R4 ;  /* 0x0000000400087202 */ /* 0x000fe20000000f00 */
[----:B------:R-:W-:Y:S01]  /*15a30*/  IMAD.MOV.U32 R9, RZ, RZ, R5 ;  /* 0x000000ffff097224 */ /* 0x000fe200078e0005 */
[----:B------:R-:W2:Y:S01]  /*15a40*/  LDL.LU R10, [R1+0x28c] ;  /* 0x00028c00010a7983 */ /* 0x000ea20000300800 */
[----:B----4-:R-:W-:-:S05]  /*15a50*/  FFMA R6, R7, UR21, R6 ;  /* 0x0000001507067c23 */ /* 0x010fca0008000006 */
[----:B------:R4:W-:Y:S04]  /*15a60*/  @P5 STG.E desc[UR16][R8.64+0x220], R6 ;  /* 0x0002200608005986 */ /* 0x0009e8000c101910 */
[----:B------:R-:W3:Y:S01]  /*15a70*/  @P3 LDG.E.LTC128B R0, desc[UR16][R42.64+0x200] ;  /* 0x000200102a003981 */ /* 0x000ee2000c1e1920 */
[----:B------:R-:W-:Y:S01]  /*15a80*/  ISETP.GT.AND P6, PT, R50, 0x19, P0 ;  /* 0x000000193200780c */ /* 0x000fe200007c4270 */
[----:B------:R-:W-:Y:S01]  /*15a90*/  BSSY B1, `(.L_x_238) ;  /* 0x0000009000017945 */ /* 0x000fe20003800000 */
[----:B----4-:R-:W-:Y:S01]  /*15aa0*/  IMAD.WIDE.U32 R8, R32, 0x1c, R8 ;  /* 0x0000001c20087825 */ /* 0x010fe200078e0008 */
[----:B------:R-:W-:-:S04]  /*15ab0*/  IADD3 R6, P5, R4, R158, RZ ;  /* 0x0000009e04067210 */ /* 0x000fc80007fbe0ff */
[----:B------:R-:W-:Y:S01]  /*15ac0*/  IADD3 R9, R53, R9, RZ ;  /* 0x0000000935097210 */ /* 0x000fe20007ffe0ff */
[----:B---3--:R-:W-:-:S04]  /*15ad0*/  FMUL R7, R0, UR22 ;  /* 0x0000001600077c20 */ /* 0x008fc80008400000 */
[----:B--2---:R-:W-:-:S05]  /*15ae0*/  FFMA R10, R10, UR21, R7 ;  /* 0x000000150a0a7c23 */ /* 0x004fca0008000007 */
[----:B------:R2:W-:Y:S01]  /*15af0*/  @P3 STG.E desc[UR16][R8.64+0x200], R10 ;  /* 0x0002000a08003986 */ /* 0x0005e2000c101910 */
[----:B------:R-:W-:Y:S05]  /*15b00*/  @!P6 BRA `(.L_x_239) ;  /* 0x000000000004e947 */ /* 0x000fea0003800000 */
[----:B------:R3:W5:Y:S02]  /*15b10*/  LDG.E.LTC128B R0, desc[UR16][R16.64+0x200] ;  /* 0x0002001010007981 */ /* 0x000764000c1e1920 */
.L_x_239:
[----:B------:R-:W-:Y:S05]  /*15b20*/  BSYNC B1 ;  /* 0x0000000000017941 */ /* 0x000fea0003800000 */
.L_x_238:
        /* <DEDUP_REMOVED lines=9> */
.L_x_241:
[----:B------:R-:W-:Y:S05]  /*15bc0*/  BSYNC B1 ;  /* 0x0000000000017941 */ /* 0x000fea0003800000 */
.L_x_240:
        /* <DEDUP_REMOVED lines=9> */
.L_x_243:
[----:B------:R-:W-:Y:S05]  /*15c60*/  BSYNC B1 ;  /* 0x0000000000017941 */ /* 0x000fea0003800000 */
.L_x_242:
        /* <DEDUP_REMOVED lines=18> */
.L_x_245:
[----:B------:R-:W-:Y:S05]  /*15d90*/  BSYNC B1 ;  /* 0x0000000000017941 */ /* 0x000fea0003800000 */
.L_x_244:
        /* <DEDUP_REMOVED lines=9> */
.L_x_247:
[----:B------:R-:W-:Y:S05]  /*15e30*/  BSYNC B1 ;  /* 0x0000000000017941 */ /* 0x000fea0003800000 */
.L_x_246:
        /* <DEDUP_REMOVED lines=9> */
.L_x_249:
[----:B------:R-:W-:Y:S05]  /*15ed0*/  BSYNC B1 ;  /* 0x0000000000017941 */ /* 0x000fea0003800000 */
.L_x_248:
        /* <DEDUP_REMOVED lines=10> */
[----:B------:R-:W-:Y:S01]  /*15f80*/  IADD3 R6, P5, R4, R158, RZ ;  /* 0x0000009e04067210 */ /* 0x000fe20007fbe0ff */
[----:B----4-:R-:W-:-:S05]  /*15f90*/  IMAD.WIDE.U32 R8, R32, 0x1c, R8 ;  /* 0x0000001c20087825 */ /* 0x010fca00078e0008 */
[----:B------:R-:W-:Y:S01]  /*15fa0*/  IADD3 R9, R53, R9, RZ ;  /* 0x0000000935097210 */ /* 0x000fe20007ffe0ff */
[----:B---3--:R-:W-:-:S04]  /*15fb0*/  FMUL R7, R0, UR22 ;  /* 0x0000001600077c20 */ /* 0x008fc80008400000 */
[----:B--2---:R-:W-:-:S05]  /*15fc0*/  FFMA R10, R10, UR21, R7 ;  /* 0x000000150a0a7c23 */ /* 0x004fca0008000007 */
[----:B------:R2:W-:Y:S01]  /*15fd0*/  @P3 STG.E desc[UR16][R8.64+0x200], R10 ;  /* 0x0002000a08003986 */ /* 0x0005e2000c101910 */
[----:B------:R-:W-:Y:S05]  /*15fe0*/  @!P6 BRA `(.L_x_251) ;  /* 0x000000000004e947 */ /* 0x000fea0003800000 */
[----:B------:R3:W5:Y:S02]  /*15ff0*/  LDG.E.LTC128B R0, desc[UR16][R22.64+0x200] ;  /* 0x0002001016007981 */ /* 0x000764000c1e1920 */
.L_x_251:
[----:B------:R-:W-:Y:S05]  /*16000*/  BSYNC B1 ;  /* 0x0000000000017941 */ /* 0x000fea0003800000 */
.L_x_250:
        /* <DEDUP_REMOVED lines=9> */
.L_x_253:
[----:B------:R-:W-:Y:S05]  /*160a0*/  BSYNC B1 ;  /* 0x0000000000017941 */ /* 0x000fea0003800000 */
.L_x_252:
[----:B--2---:R-:W2:Y:S01]  /*160b0*/  LDL.LU R5, [R1+0x2b4] ;  /* 0x0002b40001057983 */ /* 0x004ea20000300800 */
[----:B-----5:R-:W-:Y:S01]  /*160c0*/  FMUL R4, R0, UR22 ;  /* 0x0000001600047c20 */ /* 0x020fe20008400000 */
[C---:B------:R-:W-:Y:S01]  /*160d0*/  ISETP.GT.AND P5, PT, R50.reuse, 0x29, P1 ;  /* 0x000000293200780c */ /* 0x040fe20000fa4270 */
[----:B------:R-:W-:Y:S01]  /*160e0*/  BSSY B1, `(.L_x_254) ;  /* 0x0000006000017945 */ /* 0x000fe20003800000 */
[----:B------:R-:W-:Y:S01]  /*160f0*/  ISETP.GT.AND P3, PT, R50, 0x30, P0 ;  /* 0x000000303200780c */ /* 0x000fe20000764270 */
[----:B--2---:R-:W-:-:S05]  /*16100*/  FFMA R5, R5, UR21, R4 ;  /* 0x0000001505057c23 */ /* 0x004fca0008000004 */
[----:B------:R2:W-:Y:S05]  /*16110*/  @P2 STG.E desc[UR16][R8.64+0x220], R5 ;  /* 0x0002200508002986 */ /* 0x0005ea000c101910 */
[----:B------:R-:W-:Y:S05]  /*16120*/  @!P5 BRA `(.L_x_255) ;  /* 0x000000000004d947 */ /* 0x000fea0003800000 */
[----:B------:R0:W5:Y:S02]  /*16130*/  LDG.E.LTC128B R0, desc[UR16][R22.64+0x220] ;  /* 0x0002201016007981 */ /* 0x000164000c1e1920 */
.L_x_255:
[----:B------:R-:W-:Y:S05]  /*16140*/  BSYNC B1 ;  /* 0x0000000000017941 */ /* 0x000fea0003800000 */
.L_x_254:
[----:B--2---:R-:W2:Y:S01]  /*16150*/  LDL.LU R8, [R1+0x2b8] ;  /* 0x0002b80001087983 */ /* 0x004ea20000300800 */
[----:B-----5:R-:W-:Y:S01]  /*16160*/  FMUL R4, R0, UR22 ;  /* 0x0000001600047c20 */ /* 0x020fe20008400000 */
[----:B------:R-:W-:Y:S02]  /*16170*/  MOV R10, R0 ;  /* 0x00000000000a7202 */ /* 0x000fe40000000f00 */
[----:B------:R-:W-:Y:S01]  /*16180*/  MOV R9, R7 ;  /* 0x0000000700097202 */ /* 0x000fe20000000f00 */
[----:B------:R-:W3:Y:S01]  /*16190*/  LDL.LU R12, [R1+0x2bc] ;  /* 0x0002bc00010c7983 */ /* 0x000ee20000300800 */
[----:B--2---:R-:W-:Y:S01]  /*161a0*/  FFMA R11, R8, UR21, R4 ;  /* 0x00000015080b7c23 */ /* 0x004fe20008000004 */
[----:B------:R-:W-:-:S05]  /*161b0*/  IMAD.MOV.U32 R8, RZ, RZ, R6 ;  /* 0x000000ffff087224 */ /* 0x000fca00078e0006 */
[----:B------:R2:W-:Y:S04]  /*161c0*/  @P5 STG.E desc[UR16][R8.64+0x220], R11 ;  /* 0x0002200b08005986 */ /* 0x0005e8000c101910 */
[----:B------:R-:W4:Y:S01]  /*161d0*/  @P3 LDG.E.LTC128B R10, desc[UR16][R56.64+0x200] ;  /* 0x00020010380a3981 */ /* 0x000f22000c1e1920 */
[----:B------:R-:W-:Y:S01]  /*161e0*/  ISETP.GT.AND P6, PT, R50, 0x31, P0 ;  /* 0x000000313200780c */ /* 0x000fe200007c4270 */
[----:B------:R-:W-:Y:S01]  /*161f0*/  BSSY B1, `(.L_x_256) ;  /* 0x0000009000017945 */ /* 0x000fe20003800000 */
[----:B------:R-:W-:Y:S01]  /*16200*/  IADD3 R4, P5, R6, R158, RZ ;  /* 0x0000009e06047210 */ /* 0x000fe20007fbe0ff */
[----:B--2---:R-:W-:-:S04]  /*16210*/  IMAD.WIDE.U32 R8, R32, 0x1c, R8 ;  /* 0x0000001c20087825 */ /* 0x004fc800078e0008 */
[----:B------:R-:W-:Y:S02]  /*16220*/  IMAD.IADD R9, R53, 0x1, R9 ;  /* 0x0000000135097824 */ /* 0x000fe400078e0209 */
[----:B----4-:R-:W-:-:S04]  /*16230*/  FMUL R0, R10, UR22 ;  /* 0x000000160a007c20 */ /* 0x010fc80008400000 */
[----:B---3--:R-:W-:-:S05]  /*16240*/  FFMA R13, R12, UR21, R0 ;  /* 0x000000150c0d7c23 */ /* 0x008fca0008000000 */
[----:B------:R2:W-:Y:S01]  /*16250*/  @P3 STG.E desc[UR16][R8.64+0x200], R13 ;  /* 0x0002000d08003986 */ /* 0x0005e2000c101910 */
[----:B------:R-:W-:Y:S05]  /*16260*/  @!P6 BRA `(.L_x_257) ;  /* 0x000000000004e947 */ /* 0x000fea0003800000 */
[----:B------:R3:W5:Y:S02]  /*16270*/  LDG.E.LTC128B R10, desc[UR16][R54.64+0x200] ;  /* 0x00020010360a7981 */ /* 0x000764000c1e1920 */
.L_x_257:
[----:B------:R-:W-:Y:S05]  /*16280*/  BSYNC B1 ;  /* 0x0000000000017941 */ /* 0x000fea0003800000 */
.L_x_256:
[----:B------:R-:W4:Y:S01]  /*16290*/  LDL.LU R11, [R1+0x2c0] ;  /* 0x0002c000010b7983 */ /* 0x000f220000300800 */
[----:B-----5:R-:W-:Y:S01]  /*162a0*/  FMUL R0, R10, UR22 ;  /* 0x000000160a007c20 */ /* 0x020fe20008400000 */
[----:B------:R-:W-:Y:S01]  /*162b0*/  IADD3.X R5, R7, R33, RZ, P5, !PT ;  /* 0x0000002107057210 */ /* 0x000fe20002ffe4ff */
[----:B------:R-:W-:Y:S01]  /*162c0*/  BSSY B1, `(.L_x_258) ;  /* 0x0000006000017945 */ /* 0x000fe20003800000 */
[----:B------:R-:W-:Y:S01]  /*162d0*/  ISETP.GT.AND P2, PT, R50, 0x30, P1 ;  /* 0x000000303200780c */ /* 0x000fe20000f44270 */
[----:B----4-:R-:W-:-:S05]  /*162e0*/  FFMA R7, R11, UR21, R0 ;  /* 0x000000150b077c23 */ /* 0x010fca0008000000 */
[----:B------:R4:W-:Y:S07]  /*162f0*/  @P6 STG.E desc[UR16][R4.64+0x200], R7 ;  /* 0x0002000704006986 */ /* 0x0009ee000c101910 */
[----:B------:R-:W-:Y:S05]  /*16300*/  @!P2 BRA `(.L_x_259) ;  /* 0x000000000004a947 */ /* 0x000fea0003800000 */
[----:B------:R0:W5:Y:S02]  /*16310*/  LDG.E.LTC128B R10, desc[UR16][R56.64+0x220] ;  /* 0x00022010380a7981 */ /* 0x000164000c1e1920 */
.L_x_259:
[----:B------:R-:W-:Y:S05]  /*16320*/  BSYNC B1 ;  /* 0x0000000000017941 */ /* 0x000fea0003800000 */
.L_x_258:
[----:B------:R-:W4:Y:S01]  /*16330*/  LDL.LU R6, [R1+0x2c4] ;  /* 0x0002c40001067983 */ /* 0x000f220000300800 */
[----:B-----5:R-:W-:Y:S01]  /*16340*/  FMUL R0, R10, UR22 ;  /* 0x000000160a007c20 */ /* 0x020fe20008400000 */
[C---:B------:R-:W-:Y:S01]  /*16350*/  ISETP.GT.AND P5, PT, R50.reuse, 0x31, P1 ;  /* 0x000000313200780c */ /* 0x040fe20000fa4270 */
[----:B------:R-:W-:Y:S01]  /*16360*/  BSSY B1, `(.L_x_260) ;  /* 0x0000006000017945 */ /* 0x000fe20003800000 */
[----:B------:R-:W-:Y:S01]  /*16370*/  ISETP.GT.AND P3, PT, R50, 0x38, P0 ;  /* 0x000000383200780c */ /* 0x000fe20000764270 */
[----:B----4-:R-:W-:-:S05]  /*16380*/  FFMA R7, R6, UR21, R0 ;  /* 0x0000001506077c23 */ /* 0x010fca0008000000 */
[----:B------:R4:W-:Y:S05]  /*16390*/  @P2 STG.E desc[UR16][R8.64+0x220], R7 ;  /* 0x0002200708002986 */ /* 0x0009ea000c101910 */
[----:B------:R-:W-:Y:S05]  /*163a0*/  @!P5 BRA `(.L_x_261) ;  /* 0x000000000004d947 */ /* 0x000fea0003800000 */
[----:B------:R0:W5:Y:S02]  /*163b0*/  LDG.E.LTC128B R10, desc[UR16][R54.64+0x220] ;  /* 0x00022010360a7981 */ /* 0x000164000c1e1920 */
.L_x_261:
[----:B------:R-:W-:Y:S05]  /*163c0*/  BSYNC B1 ;  /* 0x0000000000017941 */ /* 0x000fea0003800000 */
.L_x_260:
[----:B------:R-:W3:Y:S01]  /*163d0*/  LDL.LU R6, [R1+0x2c8] ;  /* 0x0002c80001067983 */ /* 0x000ee20000300800 */
[----:B-----5:R-:W-:Y:S01]  /*163e0*/  FMUL R0, R10, UR22 ;  /* 0x000000160a007c20 */ /* 0x020fe20008400000 */
[----:B--2-4-:R-:W-:Y:S01]  /*163f0*/  IMAD.MOV.U32 R8, RZ, RZ, R4 ;  /* 0x000000ffff087224 */ /* 0x014fe200078e0004 */
[----:B------:R-:W-:Y:S01]  /*16400*/  MOV R9, R5 ;  /* 0x0000000500097202 */ /* 0x000fe20000000f00 */
[----:B------:R-:W2:Y:S01]  /*16410*/  LDL.LU R12, [R1+0x2cc] ;  /* 0x0002cc00010c7983 */ /* 0x000ea20000300800 */
[----:B---3--:R-:W-:-:S05]  /*16420*/  FFMA R11, R6, UR21, R0 ;  /* 0x00000015060b7c23 */ /* 0x008fca0008000000 */
[----:B------:R3:W-:Y:S04]  /*16430*/  @P5 STG.E desc[UR16][R8.64+0x220], R11 ;  /* 0x0002200b08005986 */ /* 0x0007e8000c101910 */
[----:B------:R-:W4:Y:S01]  /*16440*/  @P3 LDG.E.LTC128B R10, desc[UR16][R60.64+0x200] ;  /* 0x000200103c0a3981 */ /* 0x000f22000c1e1920 */
[----:B------:R-:W-:Y:S01]  /*16450*/  ISETP.GT.AND P6, PT, R50, 0x39, P0 ;  /* 0x000000393200780c */ /* 0x000fe200007c4270 */
[----:B------:R-:W-:Y:S01]  /*16460*/  BSSY B1, `(.L_x_262) ;  /* 0x0000009000017945 */ /* 0x000fe20003800000 */
[----:B------:R-:W-:Y:S01]  /*16470*/  IADD3 R6, P5, R4, R158, RZ ;  /* 0x0000009e04067210 */ /* 0x000fe20007fbe0ff */
[----:B---3--:R-:W-:-:S04]  /*16480*/  IMAD.WIDE.U32 R8, R32, 0x1c, R8 ;  /* 0x0000001c20087825 */ /* 0x008fc800078e0008 */
[----:B------:R-:W-:Y:S02]  /*16490*/  IMAD.IADD R9, R53, 0x1, R9 ;  /* 0x0000000135097824 */ /* 0x000fe400078e0209 */
[----:B----4-:R-:W-:-:S04]  /*164a0*/  FMUL R0, R10, UR22 ;  /* 0x000000160a007c20 */ /* 0x010fc80008400000 */
[----:B--2---:R-:W-:-:S05]  /*164b0*/  FFMA R13, R12, UR21, R0 ;  /* 0x000000150c0d7c23 */ /* 0x004fca0008000000 */
[----:B------:R2:W-:Y:S01]  /*164c0*/  @P3 STG.E desc[UR16][R8.64+0x200], R13 ;  /* 0x0002000d08003986 */ /* 0x0005e2000c101910 */
[----:B------:R-:W-:Y:S05]  /*164d0*/  @!P6 BRA `(.L_x_263) ;  /* 0x000000000004e947 */ /* 0x000fea0003800000 */
[----:B------:R3:W5:Y:S02]  /*164e0*/  LDG.E.LTC128B R10, desc[UR16][R58.64+0x200] ;  /* 0x000200103a0a7981 */ /* 0x000764000c1e1920 */
.L_x_263:
[----:B------:R-:W-:Y:S05]  /*164f0*/  BSYNC B1 ;  /* 0x0000000000017941 */ /* 0x000fea0003800000 */
.L_x_262:
        /* <DEDUP_REMOVED lines=9> */
.L_x_265:
[----:B------:R-:W-:Y:S05]  /*16590*/  BSYNC B1 ;  /* 0x0000000000017941 */ /* 0x000fea0003800000 */
.L_x_264:
        /* <DEDUP_REMOVED lines=9> */
.L_x_267:
[----:B------:R-:W-:Y:S05]  /*16630*/  BSYNC B1 ;  /* 0x0000000000017941 */ /* 0x000fea0003800000 */
.L_x_266:
        /* <DEDUP_REMOVED lines=18> */
.L_x_269:
[----:B------:R-:W-:Y:S05]  /*16760*/  BSYNC B1 ;  /* 0x0000000000017941 */ /* 0x000fea0003800000 */
.L_x_268:
        /* <DEDUP_REMOVED lines=9> */
.L_x_271:
[----:B------:R-:W-:Y:S05]  /*16800*/  BSYNC B1 ;  /* 0x0000000000017941 */ /* 0x000fea0003800000 */
.L_x_270:
        /* <DEDUP_REMOVED lines=9> */
.L_x_273:
[----:B------:R-:W-:Y:S05]  /*168a0*/  BSYNC B1 ;  /* 0x0000000000017941 */ /* 0x000fea0003800000 */
.L_x_272:
        /* <DEDUP_REMOVED lines=18> */
.L_x_275:
[----:B------:R-:W-:Y:S05]  /*169d0*/  BSYNC B1 ;  /* 0x0000000000017941 */ /* 0x000fea0003800000 */
.L_x_274:
        /* <DEDUP_REMOVED lines=9> */
.L_x_277:
[----:B------:R-:W-:Y:S05]  /*16a70*/  BSYNC B1 ;  /* 0x0000000000017941 */ /* 0x000fea0003800000 */
.L_x_276:
        /* <DEDUP_REMOVED lines=9> */
.L_x_279:
[----:B------:R-:W-:Y:S05]  /*16b10*/  BSYNC B1 ;  /* 0x0000000000017941 */ /* 0x000fea0003800000 */
.L_x_278:
        /* <DEDUP_REMOVED lines=18> */
.L_x_281:
[----:B------:R-:W-:Y:S05]  /*16c40*/  BSYNC B1 ;  /* 0x0000000000017941 */ /* 0x000fea0003800000 */
.L_x_280:
        /* <DEDUP_REMOVED lines=9> */
.L_x_283:
[----:B------:R-:W-:Y:S05]  /*16ce0*/  BSYNC B1 ;  /* 0x0000000000017941 */ /* 0x000fea0003800000 */
.L_x_282:
        /* <DEDUP_REMOVED lines=9> */
.L_x_285:
[----:B------:R-:W-:Y:S05]  /*16d80*/  BSYNC B1 ;  /* 0x0000000000017941 */ /* 0x000fea0003800000 */
.L_x_284:
        /* <DEDUP_REMOVED lines=18> */
.L_x_287:
[----:B------:R-:W-:Y:S05]  /*16eb0*/  BSYNC B1 ;  /* 0x0000000000017941 */ /* 0x000fea0003800000 */
.L_x_286:
        /* <DEDUP_REMOVED lines=9> */
.L_x_289:
[----:B------:R-:W-:Y:S05]  /*16f50*/  BSYNC B1 ;  /* 0x0000000000017941 */ /* 0x000fea0003800000 */
.L_x_288:
        /* <DEDUP_REMOVED lines=9> */
.L_x_291:
[----:B------:R-:W-:Y:S05]  /*16ff0*/  BSYNC B1 ;  /* 0x0000000000017941 */ /* 0x000fea0003800000 */
.L_x_290:
        /* <DEDUP_REMOVED lines=18> */
.L_x_293:
[----:B------:R-:W-:Y:S05]  /*17120*/  BSYNC B1 ;  /* 0x0000000000017941 */ /* 0x000fea0003800000 */
.L_x_292:
        /* <DEDUP_REMOVED lines=9> */
.L_x_295:
[----:B------:R-:W-:Y:S05]  /*171c0*/  BSYNC B1 ;  /* 0x0000000000017941 */ /* 0x000fea0003800000 */
.L_x_294:
        /* <DEDUP_REMOVED lines=9> */
.L_x_297:
[----:B------:R-:W-:Y:S05]  /*17260*/  BSYNC B1 ;  /* 0x0000000000017941 */ /* 0x000fea0003800000 */
.L_x_296:
        /* <DEDUP_REMOVED lines=18> */
.L_x_299:
[----:B------:R-:W-:Y:S05]  /*17390*/  BSYNC B1 ;  /* 0x0000000000017941 */ /* 0x000fea0003800000 */
.L_x_298:
        /* <DEDUP_REMOVED lines=9> */
.L_x_301:
[----:B------:R-:W-:Y:S05]  /*17430*/  BSYNC B1 ;  /* 0x0000000000017941 */ /* 0x000fea0003800000 */
.L_x_300:
        /* <DEDUP_REMOVED lines=9> */
.L_x_303:
[----:B------:R-:W-:Y:S05]  /*174d0*/  BSYNC B1 ;  /* 0x0000000000017941 */ /* 0x000fea0003800000 */
.L_x_302:
        /* <DEDUP_REMOVED lines=18> */
.L_x_305:
[----:B------:R-:W-:Y:S05]  /*17600*/  BSYNC B1 ;  /* 0x0000000000017941 */ /* 0x000fea0003800000 */
.L_x_304:
        /* <DEDUP_REMOVED lines=9> */
.L_x_307:
[----:B------:R-:W-:Y:S05]  /*176a0*/  BSYNC B1 ;  /* 0x0000000000017941 */ /* 0x000fea0003800000 */
.L_x_306:
        /* <DEDUP_REMOVED lines=9> */
.L_x_309:
[----:B------:R-:W-:Y:S05]  /*17740*/  BSYNC B1 ;  /* 0x0000000000017941 */ /* 0x000fea0003800000 */
.L_x_308:
[----:B------:R-:W2:Y:S01]  /*17750*/  LDL.LU R6, [R1+0x348] ;  /* 0x0003480001067983 */ /* 0x000ea20000300800 */
[----:B-----5:R-:W-:-:S03]  /*17760*/  FMUL R0, R10, UR22 ;  /* 0x000000160a007c20 */ /* 0x020fc60008400000 */
[----:B------:R-:W3:Y:S01]  /*17770*/  LDL.LU R12, [R1+0x34c] ;  /* 0x00034c00010c7983 */ /* 0x000ee20000300800 */
[----:B--2---:R-:W-:-:S05]  /*17780*/  FFMA R11, R6, UR21, R0 ;  /* 0x00000015060b7c23 */ /* 0x004fca0008000000 */
[----:B------:R2:W-:Y:S04]  /*17790*/  @P5 STG.E desc[UR16][R4.64+0x220], R11 ;  /* 0x0002200b04005986 */ /* 0x0005e8000c101910 */
[----:B------:R-:W3:Y:S01]  /*177a0*/  @P3 LDG.E.LTC128B R10, desc[UR16][R92.64+0x200] ;  /* 0x000200105c0a3981 */ /* 0x000ee2000c1e1920 */
[----:B----4-:R-:W-:Y:S01]  /*177b0*/  IMAD.WIDE.U32 R8, R32, 0x1c, R4 ;  /* 0x0000001c20087825 */ /* 0x010fe200078e0004 */
[----:B------:R-:W-:Y:S01]  /*177c0*/  ISETP.GT.AND P6, PT, R50, 0x79, P0 ;  /* 0x000000793200780c */ /* 0x000fe200007c4270 */
[----:B------:R-:W-:Y:S01]  /*177d0*/  BSSY B1, `(.L_x_310) ;  /* 0x0000008000017945 */ /* 0x000fe20003800000 */
[----:B------:R-:W-:Y:S01]  /*177e0*/  IADD3 R6, P5, R4, R158, RZ ;  /* 0x0000009e04067210 */ /* 0x000fe20007fbe0ff */
[----:B------:R-:W-:Y:S02]  /*177f0*/  IMAD.IADD R9, R53, 0x1, R9 ;  /* 0x0000000135097824 */ /* 0x000fe400078e0209 */
[----:B---3--:R-:W-:-:S04]  /*17800*/  FMUL R0, R10, UR22 ;  /* 0x000000160a007c20 */ /* 0x008fc80008400000 */
[----:B------:R-:W-:-:S05]  /*17810*/  FFMA R13, R12, UR21, R0 ;  /* 0x000000150c0d7c23 */ /* 0x000fca0008000000 */
[----:B------:R2:W-:Y:S01]  /*17820*/  @P3 STG.E desc[UR16][R8.64+0x200], R13 ;  /* 0x0002000d08003986 */ /* 0x0005e2000c101910 */
[----:B------:R-:W-:Y:S05]  /*17830*/  @!P6 BRA `(.L_x_311) ;  /* 0x000000000004e947 */ /* 0x000fea0003800000 */
[----:B------:R3:W5:Y:S02]  /*17840*/  LDG.E.LTC128B R10, desc[UR16][R90.64+0x200] ;  /* 0x000200105a0a7981 */ /* 0x000764000c1e1920 */
.L_x_311:
[----:B------:R-:W-:Y:S05]  /*17850*/  BSYNC B1 ;  /* 0x0000000000017941 */ /* 0x000fea0003800000 */
.L_x_310:
[----:B--2---:R-:W2:Y:S01]  /*17860*/  LDL.LU R11, [R1+0x350] ;  /* 0x00035000010b7983 */ /* 0x004ea20000300800 */
[----:B-----5:R-:W-:Y:S01]  /*17870*/  FMUL R0, R10, UR22 ;  /* 0x000000160a007c20 */ /* 0x020fe20008400000 */
[----:B------:R-:W-:Y:S01]  /*17880*/  IADD3.X R7, R5, R33, RZ, P5, !PT ;  /* 0x0000002105077210 */ /* 0x000fe20002ffe4ff */
[----:B------:R-:W-:Y:S01]  /*17890*/  BSSY B1, `(.L_x_312) ;  /* 0x0000006000017945 */ /* 0x000fe20003800000 */
[----:B------:R-:W-:Y:S01]  /*178a0*/  ISETP.GT.AND P2, PT, R50, 0x78, P1 ;  /* 0x000000783200780c */ /* 0x000fe20000f44270 */
[----:B--2---:R-:W-:-:S05]  /*178b0*/  FFMA R5, R11, UR21, R0 ;  /* 0x000000150b057c23 */ /* 0x004fca0008000000 */
[----:B------:R2:W-:Y:S07]  /*178c0*/  @P6 STG.E desc[UR16][R6.64+0x200], R5 ;  /* 0x0002000506006986 */ /* 0x0005ee000c101910 */
[----:B------:R-:W-:Y:S05]  /*178d0*/  @!P2 BRA `(.L_x_313) ;  /* 0x000000000004a947 */ /* 0x000fea0003800000 */
[----:B------:R4:W5:Y:S02]  /*178e0*/  LDG.E.LTC128B R10, desc[UR16][R92.64+0x220] ;  /* 0x000220105c0a7981 */ /* 0x000964000c1e1920 */
.L_x_313:
[----:B------:R-:W-:Y:S05]  /*178f0*/  BSYNC B1 ;  /* 0x0000000000017941 */ /* 0x000fea0003800000 */
.L_x_312:
[----:B------:R-:W2:Y:S01]  /*17900*/  LDL.LU R4, [R1+0x354] ;  /* 0x0003540001047983 */ /* 0x000ea20000300800 */
        /* <DEDUP_REMOVED lines=8> */
.L_x_315:
[----:B------:R-:W-:Y:S05]  /*17990*/  BSYNC B1 ;  /* 0x0000000000017941 */ /* 0x000fea0003800000 */
.L_x_314:
[----:B------:R-:W3:Y:S01]  /*179a0*/  LDL.LU R4, [R1+0x358] ;  /* 0x0003580001047983 */ /* 0x000ee20000300800 */
[----:B-----5:R-:W-:-:S03]  /*179b0*/  FMUL R0, R10, UR22 ;  /* 0x000000160a007c20 */ /* 0x020fc60008400000 */
[----:B------:R-:W4:Y:S01]  /*179c0*/  LDL.LU R12, [R1+0x35c] ;  /* 0x00035c00010c7983 */ /* 0x000f220000300800 */
[----:B---3--:R-:W-:-:S05]  /*179d0*/  FFMA R11, R4, UR21, R0 ;  /* 0x00000015040b7c23 */ /* 0x008fca0008000000 */
[----:B------:R3:W-:Y:S04]  /*179e0*/  @P5 STG.E desc[UR16][R6.64+0x220], R11 ;  /* 0x0002200b06005986 */ /* 0x0007e8000c101910 */
[----:B------:R-:W4:Y:S01]  /*179f0*/  @P3 LDG.E.LTC128B R10, desc[UR16][R96.64+0x200] ;  /* 0x00020010600a3981 */ /* 0x000f22000c1e1920 */
[----:B--2---:R-:W-:Y:S01]  /*17a00*/  IMAD.WIDE.U32 R8, R32, 0x1c, R6 ;  /* 0x0000001c20087825 */ /* 0x004fe200078e0006 */
[----:B------:R-:W-:Y:S01]  /*17a10*/  ISETP.GT.AND P6, PT, R50, 0x81, P0 ;  /* 0x000000813200780c */ /* 0x000fe200007c4270 */
[----:B------:R-:W-:Y:S01]  /*17a20*/  BSSY B1, `(.L_x_316) ;  /* 0x0000008000017945 */ /* 0x000fe20003800000 */
[----:B------:R-:W-:Y:S01]  /*17a30*/  IADD3 R4, P5, R6, R158, RZ ;  /* 0x0000009e06047210 */ /* 0x000fe20007fbe0ff */
[----:B------:R-:W-:Y:S02]  /*17a40*/  IMAD.IADD R9, R53, 0x1, R9 ;  /* 0x0000000135097824 */ /* 0x000fe400078e0209 */
[----:B----4-:R-:W-:-:S04]  /*17a50*/  FMUL R0, R10, UR22 ;  /* 0x000000160a007c20 */ /* 0x010fc80008400000 */
[----:B------:R-:W-:-:S05]  /*17a60*/  FFMA R13, R12, UR21, R0 ;  /* 0x000000150c0d7c23 */ /* 0x000fca0008000000 */
[----:B------:R3:W-:Y:S01]  /*17a70*/  @P3 STG.E desc[UR16][R8.64+0x200], R13 ;  /* 0x0002000d08003986 */ /* 0x0007e2000c101910 */
[----:B------:R-:W-:Y:S05]  /*17a80*/  @!P6 BRA `(.L_x_317) ;  /* 0x000000000004e947 */ /* 0x000fea0003800000 */
[----:B------:R2:W5:Y:S02]  /*17a90*/  LDG.E.LTC128B R10, desc[UR16][R94.64+0x200] ;  /* 0x000200105e0a7981 */ /* 0x000564000c1e1920 */
.L_x_317:
[----:B------:R-:W-:Y:S05]  /*17aa0*/  BSYNC B1 ;  /* 0x0000000000017941 */ /* 0x000fea0003800000 */
.L_x_316:
[----:B---3--:R-:W3:Y:S01]  /*17ab0*/  LDL.LU R11, [R1+0x360] ;  /* 0x00036000010b7983 */ /* 0x008ee20000300800 */
[----:B-----5:R-:W-:Y:S01]  /*17ac0*/  FMUL R0, R10, UR22 ;  /* 0x000000160a007c20 */ /* 0x020fe20008400000 */
[----:B------:R-:W-:Y:S01]  /*17ad0*/  IADD3.X R5, R7, R33, RZ, P5, !PT ;  /* 0x0000002107057210 */ /* 0x000fe20002ffe4ff */
[----:B------:R-:W-:Y:S01]  /*17ae0*/  BSSY B1, `(.L_x_318) ;  /* 0x0000006000017945 */ /* 0x000fe20003800000 */
[----:B------:R-:W-:Y:S01]  /*17af0*/  ISETP.GT.AND P2, PT, R50, 0x80, P1 ;  /* 0x000000803200780c */ /* 0x000fe20000f44270 */
[----:B---3--:R-:W-:-:S05]  /*17b00*/  FFMA R7, R11, UR21, R0 ;  /* 0x000000150b077c23 */ /* 0x008fca0008000000 */
[----:B------:R3:W-:Y:S07]  /*17b10*/  @P6 STG.E desc[UR16][R4.64+0x200], R7 ;  /* 0x0002000704006986 */ /* 0x0007ee000c101910 */
[----:B------:R-:W-:Y:S05]  /*17b20*/  @!P2 BRA `(.L_x_319) ;  /* 0x000000000004a947 */ /* 0x000fea0003800000 */
[----:B------:R4:W5:Y:S02]  /*17b30*/  LDG.E.LTC128B R10, desc[UR16][R96.64+0x220] ;  /* 0x00022010600a7981 */ /* 0x000964000c1e1920 */
.L_x_319:
[----:B------:R-:W-:Y:S05]  /*17b40*/  BSYNC B1 ;  /* 0x0000000000017941 */ /* 0x000fea0003800000 */
.L_x_318:
[----:B------:R-:W3:Y:S01]  /*17b50*/  LDL.LU R6, [R1+0x364] ;  /* 0x0003640001067983 */ /* 0x000ee20000300800 */
[----:B-----5:R-:W-:Y:S01]  /*17b60*/  FMUL R0, R10, UR22 ;  /* 0x000000160a007c20 */ /* 0x020fe20008400000 */
[C---:B------:R-:W-:Y:S01]  /*17b70*/  ISETP.GT.AND P5, PT, R50.reuse, 0x81, P1 ;  /* 0x000000813200780c */ /* 0x040fe20000fa4270 */
[----:B------:R-:W-:Y:S01]  /*17b80*/  BSSY B1, `(.L_x_320) ;  /* 0x0000006000017945 */ /* 0x000fe20003800000 */
[----:B------:R-:W-:Y:S01]  /*17b90*/  ISETP.GT.AND P3, PT, R50, 0x88, P0 ;  /* 0x000000883200780c */ /* 0x000fe20000764270 */
[----:B---3--:R-:W-:-:S05]  /*17ba0*/  FFMA R7, R6, UR21, R0 ;  /* 0x0000001506077c23 */ /* 0x008fca0008000000 */
[----:B------:R3:W-:Y:S05]  /*17bb0*/  @P2 STG.E desc[UR16][R8.64+0x220], R7 ;  /* 0x0002200708002986 */ /* 0x0007ea000c101910 */
[----:B------:R-:W-:Y:S05]  /*17bc0*/  @!P5 BRA `(.L_x_321) ;  /* 0x000000000004d947 */ /* 0x000fea0003800000 */
[----:B------:R0:W5:Y:S02]  /*17bd0*/  LDG.E.LTC128B R10, desc[UR16][R94.64+0x220] ;  /* 0x000220105e0a7981 */ /* 0x000164000c1e1920 */
.L_x_321:
[----:B------:R-:W-:Y:S05]  /*17be0*/  BSYNC B1 ;  /* 0x0000000000017941 */ /* 0x000fea0003800000 */
.L_x_320:
[----:B------:R-:W2:Y:S01]  /*17bf0*/  LDL.LU R6, [R1+0x368] ;  /* 0x0003680001067983 */ /* 0x000ea20000300800 */
[----:B-----5:R-:W-:-:S03]  /*17c00*/  FMUL R0, R10, UR22 ;  /* 0x000000160a007c20 */ /* 0x020fc60008400000 */
[----:B------:R-:W4:Y:S01]  /*17c10*/  LDL.LU R12, [R1+0x36c] ;  /* 0x00036c00010c7983 */ /* 0x000f220000300800 */
[----:B--2---:R-:W-:-:S05]  /*17c20*/  FFMA R11, R6, UR21, R0 ;  /* 0x00000015060b7c23 */ /* 0x004fca0008000000 */
[----:B------:R2:W-:Y:S04]  /*17c30*/  @P5 STG.E desc[UR16][R4.64+0x220], R11 ;  /* 0x0002200b04005986 */ /* 0x0005e8000c101910 */
[----:B------:R-:W4:Y:S01]  /*17c40*/  @P3 LDG.E.LTC128B R10, desc[UR16][R100.64+0x200] ;  /* 0x00020010640a3981 */ /* 0x000f22000c1e1920 */
[----:B---3--:R-:W-:Y:S01]  /*17c50*/  IMAD.WIDE.U32 R8, R32, 0x1c, R4 ;  /* 0x0000001c20087825 */ /* 0x008fe200078e0004 */
        /* <DEDUP_REMOVED lines=9> */
.L_x_323:
[----:B------:R-:W-:Y:S05]  /*17cf0*/  BSYNC B1 ;  /* 0x0000000000017941 */ /* 0x000fea0003800000 */
.L_x_322:
        /* <DEDUP_REMOVED lines=9> */
.L_x_325:
[----:B------:R-:W-:Y:S05]  /*17d90*/  BSYNC B1 ;  /* 0x0000000000017941 */ /* 0x000fea0003800000 */
.L_x_324:
        /* <DEDUP_REMOVED lines=9> */
.L_x_327:
[----:B------:R-:W-:Y:S05]  /*17e30*/  BSYNC B1 ;  /* 0x0000000000017941 */ /* 0x000fea0003800000 */
.L_x_326:
        /* <DEDUP_REMOVED lines=16> */
.L_x_329:
[----:B------:R-:W-:Y:S05]  /*17f40*/  BSYNC B1 ;  /* 0x0000000000017941 */ /* 0x000fea0003800000 */
.L_x_328:
        /* <DEDUP_REMOVED lines=9> */
.L_x_331:
[----:B------:R-:W-:Y:S05]  /*17fe0*/  BSYNC B1 ;  /* 0x0000000000017941 */ /* 0x000fea0003800000 */
.L_x_330:
        /* <DEDUP_REMOVED lines=9> */
.L_x_333:
[----:B------:R-:W-:Y:S05]  /*18080*/  BSYNC B1 ;  /* 0x0000000000017941 */ /* 0x000fea0003800000 */
.L_x_332:
        /* <DEDUP_REMOVED lines=16> */
.L_x_335:
[----:B------:R-:W-:Y:S05]  /*18190*/  BSYNC B1 ;  /* 0x0000000000017941 */ /* 0x000fea0003800000 */
.L_x_334:
        /* <DEDUP_REMOVED lines=9> */
.L_x_337:
[----:B------:R-:W-:Y:S05]  /*18230*/  BSYNC B1 ;  /* 0x0000000000017941 */ /* 0x000fea0003800000 */
.L_x_336:
        /* <DEDUP_REMOVED lines=9> */
.L_x_339:
[----:B------:R-:W-:Y:S05]  /*182d0*/  BSYNC B1 ;  /* 0x0000000000017941 */ /* 0x000fea0003800000 */
.L_x_338:
        /* <DEDUP_REMOVED lines=16> */
.L_x_341:
[----:B------:R-:W-:Y:S05]  /*183e0*/  BSYNC B1 ;  /* 0x0000000000017941 */ /* 0x000fea0003800000 */
.L_x_340:
        /* <DEDUP_REMOVED lines=9> */
.L_x_343:
[----:B------:R-:W-:Y:S05]  /*18480*/  BSYNC B1 ;  /* 0x0000000000017941 */ /* 0x000fea0003800000 */
.L_x_342:
        /* <DEDUP_REMOVED lines=9> */
.L_x_345:
[----:B------:R-:W-:Y:S05]  /*18520*/  BSYNC B1 ;  /* 0x0000000000017941 */ /* 0x000fea0003800000 */
.L_x_344:
[----:B---3--:R-:W3:Y:S01]  /*18530*/  LDL.LU R4, [R1+0x3a8] ;  /* 0x0003a80001047983 */ /* 0x008ee20000300800 */
[----:B-----5:R-:W-:-:S03]  /*18540*/  FMUL R0, R10, UR22 ;  /* 0x000000160a007c20 */ /* 0x020fc60008400000 */
[----:B------:R-:W2:Y:S01]  /*18550*/  LDL.LU R12, [R1+0x3ac] ;  /* 0x0003ac00010c7983 */ /* 0x000ea20000300800 */
[----:B---3--:R-:W-:-:S05]  /*18560*/  FFMA R11, R4, UR21, R0 ;  /* 0x00000015040b7c23 */ /* 0x008fca0008000000 */
[----:B------:R3:W-:Y:S04]  /*18570*/  @P5 STG.E desc[UR16][R6.64+0x220], R11 ;  /* 0x0002200b06005986 */ /* 0x0007e8000c101910 */
[----:B------:R-:W4:Y:S01]  /*18580*/  @P3 LDG.E.LTC128B R10, desc[UR16][R116.64+0x200] ;  /* 0x00020010740a3981 */ /* 0x000f22000c1e1920 */
[----:B------:R-:W-:Y:S01]  /*18590*/  IMAD.WIDE.U32 R4, R32, 0x1c, R6 ;  /* 0x0000001c20047825 */ /* 0x000fe200078e0006 */
[----:B------:R-:W-:Y:S01]  /*185a0*/  ISETP.GT.AND P6, PT, R50, 0xa9, P0 ;  /* 0x000000a93200780c */ /* 0x000fe200007c4270 */
[----:B------:R-:W-:Y:S01]  /*185b0*/  BSSY B1, `(.L_x_346) ;  /* 0x0000008000017945 */ /* 0x000fe20003800000 */
[----:B------:R-:W-:Y:S01]  /*185c0*/  IADD3 R8, P5, R6, R158, RZ ;  /* 0x0000009e06087210 */ /* 0x000fe20007fbe0ff */
[----:B------:R-:W-:Y:S02]  /*185d0*/  IMAD.IADD R5, R53, 0x1, R5 ;  /* 0x0000000135057824 */ /* 0x000fe400078e0205 */
[----:B----4-:R-:W-:-:S04]  /*185e0*/  FMUL R0, R10, UR22 ;  /* 0x000000160a007c20 */ /* 0x010fc80008400000 */
[----:B--2---:R-:W-:-:S05]  /*185f0*/  FFMA R13, R12, UR21, R0 ;  /* 0x000000150c0d7c23 */ /* 0x004fca0008000000 */
[----:B------:R3:W-:Y:S01]  /*18600*/  @P3 STG.E desc[UR16][R4.64+0x200], R13 ;  /* 0x0002000d04003986 */ /* 0x0007e2000c101910 */
[----:B------:R-:W-:Y:S05]  /*18610*/  @!P6 BRA `(.L_x_347) ;  /* 0x000000000004e947 */ /* 0x000fea0003800000 */
[----:B------:R2:W5:Y:S02]  /*18620*/  LDG.E.LTC128B R10, desc[UR16][R114.64+0x200] ;  /* 0x00020010720a7981 */ /* 0x000564000c1e1920 */
.L_x_347:
[----:B------:R-:W-:Y:S05]  /*18630*/  BSYNC B1 ;  /* 0x0000000000017941 */ /* 0x000fea0003800000 */
.L_x_346:
        /* <DEDUP_REMOVED lines=9> */
.L_x_349:
[----:B------:R-:W-:Y:S05]  /*186d0*/  BSYNC B1 ;  /* 0x0000000000017941 */ /* 0x000fea0003800000 */
.L_x_348:
        /* <DEDUP_REMOVED lines=9> */
.L_x_351:
[----:B------:R-:W-:Y:S05]  /*18770*/  BSYNC B1 ;  /* 0x0000000000017941 */ /* 0x000fea0003800000 */
.L_x_350:
        /* <DEDUP_REMOVED lines=16> */
.L_x_353:
[----:B------:R-:W-:Y:S05]  /*18880*/  BSYNC B1 ;  /* 0x0000000000017941 */ /* 0x000fea0003800000 */
.L_x_352:
        /* <DEDUP_REMOVED lines=9> */
.L_x_355:
[----:B------:R-:W-:Y:S05]  /*18920*/  BSYNC B1 ;  /* 0x0000000000017941 */ /* 0x000fea0003800000 */
.L_x_354:
        /* <DEDUP_REMOVED lines=9> */
.L_x_357:
[----:B------:R-:W-:Y:S05]  /*189c0*/  BSYNC B1 ;  /* 0x0000000000017941 */ /* 0x000fea0003800000 */
.L_x_356:
        /* <DEDUP_REMOVED lines=16> */
.L_x_359:
[----:B------:R-:W-:Y:S05]  /*18ad0*/  BSYNC B1 ;  /* 0x0000000000017941 */ /* 0x000fea0003800000 */
.L_x_358:
        /* <DEDUP_REMOVED lines=9> */
.L_x_361:
[----:B------:R-:W-:Y:S05]  /*18b70*/  BSYNC B1 ;  /* 0x0000000000017941 */ /* 0x000fea0003800000 */
.L_x_360:
        /* <DEDUP_REMOVED lines=9> */
.L_x_363:
[----:B------:R-:W-:Y:S05]  /*18c10*/  BSYNC B1 ;  /* 0x0000000000017941 */ /* 0x000fea0003800000 */
.L_x_362:
        /* <DEDUP_REMOVED lines=16> */
.L_x_365:
[----:B------:R-:W-:Y:S05]  /*18d20*/  BSYNC B1 ;  /* 0x0000000000017941 */ /* 0x000fea0003800000 */
.L_x_364:
        /* <DEDUP_REMOVED lines=9> */
.L_x_367:
[----:B------:R-:W-:Y:S05]  /*18dc0*/  BSYNC B1 ;  /* 0x0000000000017941 */ /* 0x000fea0003800000 */
.L_x_366:
        /* <DEDUP_REMOVED lines=9> */
.L_x_369:
[----:B------:R-:W-:Y:S05]  /*18e60*/  BSYNC B1 ;  /* 0x0000000000017941 */ /* 0x000fea0003800000 */
.L_x_368:
        /* <DEDUP_REMOVED lines=16> */
.L_x_371:
[----:B------:R-:W-:Y:S05]  /*18f70*/  BSYNC B1 ;  /* 0x0000000000017941 */ /* 0x000fea0003800000 */
.L_x_370:
        /* <DEDUP_REMOVED lines=9> */
.L_x_373:
[----:B------:R-:W-:Y:S05]  /*19010*/  BSYNC B1 ;  /* 0x0000000000017941 */ /* 0x000fea0003800000 */
.L_x_372:
        /* <DEDUP_REMOVED lines=9> */
.L_x_375:
[----:B------:R-:W-:Y:S05]  /*190b0*/  BSYNC B1 ;  /* 0x0000000000017941 */ /* 0x000fea0003800000 */
.L_x_374:
        /* <DEDUP_REMOVED lines=16> */
.L_x_377:
[----:B------:R-:W-:Y:S05]  /*191c0*/  BSYNC B1 ;  /* 0x0000000000017941 */ /* 0x000fea0003800000 */
.L_x_376:
        /* <DEDUP_REMOVED lines=9> */
.L_x_379:
[----:B------:R-:W-:Y:S05]  /*19260*/  BSYNC B1 ;  /* 0x0000000000017941 */ /* 0x000fea0003800000 */
.L_x_378:
        /* <DEDUP_REMOVED lines=9> */
.L_x_381:
[----:B------:R-:W-:Y:S05]  /*19300*/  BSYNC B1 ;  /* 0x0000000000017941 */ /* 0x000fea0003800000 */
.L_x_380:
        /* <DEDUP_REMOVED lines=16> */
.L_x_383:
[----:B------:R-:W-:Y:S05]  /*19410*/  BSYNC B1 ;  /* 0x0000000000017941 */ /* 0x000fea0003800000 */
.L_x_382:
        /* <DEDUP_REMOVED lines=9> */
.L_x_385:
[----:B------:R-:W-:Y:S05]  /*194b0*/  BSYNC B1 ;  /* 0x0000000000017941 */ /* 0x000fea0003800000 */
.L_x_384:
        /* <DEDUP_REMOVED lines=9> */
.L_x_387:
[----:B------:R-:W-:Y:S05]  /*19550*/  BSYNC B1 ;  /* 0x0000000000017941 */ /* 0x000fea0003800000 */
.L_x_386:
        /* <DEDUP_REMOVED lines=16> */
.L_x_389:
[----:B------:R-:W-:Y:S05]  /*19660*/  BSYNC B1 ;  /* 0x0000000000017941 */ /* 0x000fea0003800000 */
.L_x_388:
        /* <DEDUP_REMOVED lines=9> */
.L_x_391:
[----:B------:R-:W-:Y:S05]  /*19700*/  BSYNC B1 ;  /* 0x0000000000017941 */ /* 0x000fea0003800000 */
.L_x_390:
        /* <DEDUP_REMOVED lines=9> */
.L_x_393:
[----:B------:R-:W-:Y:S05]  /*197a0*/  BSYNC B1 ;  /* 0x0000000000017941 */ /* 0x000fea0003800000 */
.L_x_392:
        /* <DEDUP_REMOVED lines=16> */
.L_x_395:
[----:B------:R-:W-:Y:S05]  /*198b0*/  BSYNC B1 ;  /* 0x0000000000017941 */ /* 0x000fea0003800000 */
.L_x_394:
        /* <DEDUP_REMOVED lines=9> */
.L_x_397:
[----:B------:R-:W-:Y:S05]  /*19950*/  BSYNC B1 ;  /* 0x0000000000017941 */ /* 0x000fea0003800000 */
.L_x_396:
        /* <DEDUP_REMOVED lines=9> */
.L_x_399:
[----:B------:R-:W-:Y:S05]  /*199f0*/  BSYNC B1 ;  /* 0x0000000000017941 */ /* 0x000fea0003800000 */
.L_x_398:
        /* <DEDUP_REMOVED lines=16> */
.L_x_401:
[----:B------:R-:W-:Y:S05]  /*19b00*/  BSYNC B1 ;  /* 0x0000000000017941 */ /* 0x000fea0003800000 */
.L_x_400:
        /* <DEDUP_REMOVED lines=9> */
.L_x_403:
[----:B------:R-:W-:Y:S05]  /*19ba0*/  BSYNC B1 ;  /* 0x0000000000017941 */ /* 0x000fea0003800000 */
.L_x_402:
        /* <DEDUP_REMOVED lines=9> */
.L_x_405:
[----:B------:R-:W-:Y:S05]  /*19c40*/  BSYNC B1 ;  /* 0x0000000000017941 */ /* 0x000fea0003800000 */
.L_x_404:
        /* <DEDUP_REMOVED lines=16> */
.L_x_407:
[----:B------:R-:W-:Y:S05]  /*19d50*/  BSYNC B1 ;  /* 0x0000000000017941 */ /* 0x000fea0003800000 */
.L_x_406:
        /* <DEDUP_REMOVED lines=9> */
.L_x_409:
[----:B------:R-:W-:Y:S05]  /*19df0*/  BSYNC B1 ;  /* 0x0000000000017941 */ /* 0x000fea0003800000 */
.L_x_408:
[----:B------:R-:W3:Y:S01]  /*19e00*/  LDL.LU R6, [R1+0x454] ;  /* 0x0004540001067983 */ /* 0x000ee20000300800 */
[----:B-----5:R-:W-:Y:S01]  /*19e10*/  FMUL R0, R10, UR22 ;  /* 0x000000160a007c20 */ /* 0x020fe20008400000 */
[----:B------:R-:W-:Y:S01]  /*19e20*/  ISETP.GT.AND P1, PT, R50, 0xf9, P1 ;  /* 0x000000f93200780c */ /* 0x000fe20000f24270 */
[----:B------:R-:W-:Y:S02]  /*19e30*/  BSSY B1, `(.L_x_410) ;  /* 0x0000005000017945 */ /* 0x000fe40003800000 */
[----:B---3--:R-:W-:-:S05]  /*19e40*/  FFMA R7, R6, UR21, R0 ;  /* 0x0000001506077c23 */ /* 0x008fca0008000000 */
[----:B------:R3:W-:Y:S05]  /*19e50*/  @P3 STG.E desc[UR16][R4.64+0x220], R7 ;  /* 0x0002200704003986 */ /* 0x0007ea000c101910 */
[----:B------:R-:W-:Y:S05]  /*19e60*/  @!P1 BRA `(.L_x_411) ;  /* 0x0000000000049947 */ /* 0x000fea0003800000 */
[----:B------:R0:W5:Y:S02]  /*19e70*/  LDG.E.LTC128B R10, desc[UR16][R2.64+0x220] ;  /* 0x00022010020a7981 */ /* 0x000164000c1e1920 */
.L_x_411:
[----:B------:R-:W-:Y:S05]  /*19e80*/  BSYNC B1 ;  /* 0x0000000000017941 */ /* 0x000fea0003800000 */
.L_x_410:
[----:B------:R-:W0:Y:S01]  /*19e90*/  LDL.LU R0, [R1+0x458] ;  /* 0x0004580001007983 */ /* 0x000e220000300800 */
[----:B-----5:R-:W-:-:S04]  /*19ea0*/  FMUL R10, R10, UR22 ;  /* 0x000000160a0a7c20 */ /* 0x020fc80008400000 */
[----:B0-2---:R-:W-:Y:S01]  /*19eb0*/  FFMA R3, R0, UR21, R10 ;  /* 0x0000001500037c23 */ /* 0x005fe2000800000a */
[----:B------:R-:W-:Y:S06]  /*19ec0*/  @!P1 BRA `(.L_x_412) ;  /* 0x0000004800b09947 */ /* 0x000fec0003800000 */
[----:B------:R0:W-:Y:S01]  /*19ed0*/  STG.E desc[UR16][R8.64+0x220], R3 ;  /* 0x0002200308007986 */ /* 0x0001e2000c101910 */
[----:B------:R-:W-:Y:S05]  /*19ee0*/  BRA `(.L_x_412) ;  /* 0x0000004800a87947 */ /* 0x000fea0003800000 */
.L_x_29:
[----:B------:R-:W-:Y:S01]  /*19ef0*/  ULDC.64 UR6, c[0x0][0x6c0] ;  /* 0x0001b00000067ab9 */ /* 0x000fe20000000a00 */
[----:B------:R-:W2:Y:S01]  /*19f00*/  LDL.LU R26, [R1+0x458] ;  /* 0x00045800011a7983 */ /* 0x000ea20000300800 */
[C---:B------:R-:W-:Y:S02]  /*19f10*/  LEA R2, P1, R36.reuse, UR6, 0x2 ;  /* 0x0000000624027c11 */ /* 0x040fe4000f8210ff */
[----:B------:R-:W-:Y:S01]  /*19f20*/  ISETP.GT.AND P3, PT, R51, 0x8, PT ;  /* 0x000000083300780c */ /* 0x000fe20003f64270 */
[----:B------:R-:W-:Y:S01]  /*19f30*/  FMUL R0, R5, UR21 ;  /* 0x0000001505007c20 */ /* 0x000fe20008400000 */
[----:B------:R-:W-:Y:S01]  /*19f40*/  LEA.HI.X R3, R36, UR7, R4, 0x2, P1 ;  /* 0x0000000724037c11 */ /* 0x000fe200088f1404 */
[----:B------:R-:W-:Y:S01]  /*19f50*/  FMUL R6, R6, UR21 ;  /* 0x0000001506067c20 */ /* 0x000fe20008400000 */
[C---:B------:R-:W-:Y:S01]  /*19f60*/  ISETP.GT.AND P1, PT, R50.reuse, 0x1, P2 ;  /* 0x000000013200780c */ /* 0x040fe20001724270 */
[----:B------:R-:W-:Y:S01]  /*19f70*/  FMUL R7, R7, UR21 ;  /* 0x0000001507077c20 */ /* 0x000fe20008400000 */
[----:B------:R-:W-:Y:S01]  /*19f80*/  ISETP.GT.AND P5, PT, R50, RZ, P3 ;  /* 0x000000ff3200720c */ /* 0x000fe20001fa4270 */
[----:B------:R-:W-:Y:S01]  /*19f90*/  FMUL R8, R8, UR21 ;  /* 0x0000001508087c20 */ /* 0x000fe20008400000 */
[C---:B------:R-:W-:Y:S01]  /*19fa0*/  SHF.L.U64.HI R5, R32.reuse, 0x2, R33 ;  /* 0x0000000220057819 */ /* 0x040fe20000010221 */
[----:B------:R-:W-:Y:S01]  /*19fb0*/  FMUL R9, R9, UR21 ;  /* 0x0000001509097c20 */ /* 0x000fe20008400000 */
[----:B------:R-:W-:Y:S01]  /*19fc0*/  LEA R4, P6, R32, R2, 0x2 ;  /* 0x0000000220047211 */ /* 0x000fe200078c10ff */
[----:B------:R0:W-:Y:S04]  /*19fd0*/  @P0 STG.E desc[UR16][R2.64], R0 ;  /* 0x0000000002000986 */ /* 0x0001e8000c101910 */
[----:B------:R-:W-:Y:S01]  /*19fe0*/  IMAD.X R5, R5, 0x1, R3, P6 ;  /* 0x0000000105057824 */ /* 0x000fe200030e0603 */
[----:B------:R-:W-:Y:S01]  /*19ff0*/  ISETP.GT.AND P6, PT, R50, 0x1, P3 ;  /* 0x000000013200780c */ /* 0x000fe20001fc4270 */
[----:B------:R-:W-:Y:S01]  /*1a000*/  IMAD.SHL.U32 R24, R32, 0x20, RZ ;  /* 0x0000002020187824 */ /* 0x000fe200078e00ff */
[----:B------:R-:W-:Y:S01]  /*1a010*/  ISETP.GT.AND P0, PT, R50, 0x8, P2 ;  /* 0x000000083200780c */ /* 0x000fe20001704270 */
[----:B------:R-:W-:Y:S01]  /*1a020*/  FMUL R10, R10, UR21 ;  /* 0x000000150a0a7c20 */ /* 0x000fe20008400000 */
[----:B------:R-:W-:Y:S01]  /*1a030*/  @P1 STG.E desc[UR16][R4.64], R6 ;  /* 0x0000000604001986 */ /* 0x000fe2000c101910 */
[----:B0-----:R-:W-:-:S03]  /*1a040*/  IMAD R0, R33, 0x1c, RZ ;  /* 0x0000001c21007824 */ /* 0x001fc600078e02ff */
[----:B------:R0:W-:Y:S01]  /*1a050*/  @P5 STG.E desc[UR16][R2.64+0x20], R7 ;  /* 0x0000200702005986 */ /* 0x0001e2000c101910 */
[----:B------:R-:W-:Y:S01]  /*1a060*/  SHF.L.U64.HI R33, R32, 0x5, R33 ;  /* 0x0000000520217819 */ /* 0x000fe20000010221 */
[----:B------:R-:W-:Y:S01]  /*1a070*/  FMUL R11, R11, UR21 ;  /* 0x000000150b0b7c20 */ /* 0x000fe20008400000 */
        /* <DEDUP_REMOVED lines=9> */
[----:B0-----:R-:W-:Y:S01]  /*1a110*/  IMAD.WIDE.U32 R6, R32, 0x1c, R4 ;  /* 0x0000001c20067825 */ /* 0x001fe200078e0004 */
[----:B------:R0:W-:Y:S04]  /*1a120*/  @P6 STG.E desc[UR16][R4.64+0x20], R8 ;  /* 0x0000200804006986 */ /* 0x0001e8000c101910 */
[----:B------:R-:W-:Y:S01]  /*1a130*/  IADD3 R7, R0, R7, RZ ;  /* 0x0000000700077210 */ /* 0x000fe20007ffe0ff */
[----:B------:R-:W-:Y:S01]  /*1a140*/  FMUL R21, R21, UR21 ;  /* 0x0000001515157c20 */ /* 0x000fe20008400000 */
[----:B------:R-:W-:Y:S01]  /*1a150*/  FMUL R22, R22, UR21 ;  /* 0x0000001516167c20 */ /* 0x000fe20008400000 */
[----:B------:R-:W-:Y:S01]  /*1a160*/  FMUL R23, R23, UR21 ;  /* 0x0000001517177c20 */ /* 0x000fe20008400000 */
[----:B------:R-:W-:Y:S01]  /*1a170*/  FMUL R152, R152, UR21 ;  /* 0x0000001598987c20 */ /* 0x000fe20008400000 */
[----:B------:R3:W-:Y:S01]  /*1a180*/  @P0 STG.E desc[UR16][R6.64], R9 ;  /* 0x0000000906000986 */ /* 0x0007e2000c101910 */
[----:B0-----:R-:W-:Y:S01]  /*1a190*/  IADD3 R8, P0, R24, R4, RZ ;  /* 0x0000000418087210 */ /* 0x001fe20007f1e0ff */
[----:B------:R-:W-:Y:S01]  /*1a1a0*/  FMUL R153, R153, UR21 ;  /* 0x0000001599997c20 */ /* 0x000fe20008400000 */
[----:B------:R-:W-:Y:S01]  /*1a1b0*/  ISETP.GT.AND P1, PT, R50, 0x9, P2 ;  /* 0x000000093200780c */ /* 0x000fe20001724270 */
[----:B------:R-:W-:Y:S01]  /*1a1c0*/  FMUL R154, R154, UR21 ;  /* 0x000000159a9a7c20 */ /* 0x000fe20008400000 */
[----:B------:R-:W-:Y:S01]  /*1a1d0*/  FMUL R155, R155, UR21 ;  /* 0x000000159b9b7c20 */ /* 0x000fe20008400000 */
[----:B------:R-:W-:Y:S01]  /*1a1e0*/  FMUL R156, R156, UR21 ;  /* 0x000000159c9c7c20 */ /* 0x000fe20008400000 */
[----:B------:R-:W-:Y:S01]  /*1a1f0*/  FMUL R157, R157, UR21 ;  /* 0x000000159d9d7c20 */ /* 0x000fe20008400000 */
[----:B------:R-:W-:Y:S01]  /*1a200*/  FMUL R158, R158, UR21 ;  /* 0x000000159e9e7c20 */ /* 0x000fe20008400000 */
[----:B------:R-:W-:Y:S01]  /*1a210*/  FMUL R159, R159, UR21 ;  /* 0x000000159f9f7c20 */ /* 0x000fe20008400000 */
[----:B---3--:R-:W-:Y:S01]  /*1a220*/  IADD3.X R9, R33, R5, RZ, P0, !PT ;  /* 0x0000000521097210 */ /* 0x008fe200007fe4ff */
[----:B------:R-:W-:Y:S01]  /*1a230*/  FMUL R160, R160, UR21 ;  /* 0x00000015a0a07c20 */ /* 0x000fe20008400000 */
[C---:B------:R-:W-:Y:S01]  /*1a240*/  ISETP.GT.AND P0, PT, R50.reuse, 0x8, P3 ;  /* 0x000000083200780c */ /* 0x040fe20001f04270 */
[----:B------:R-:W-:Y:S01]  /*1a250*/  FMUL R161, R161, UR21 ;  /* 0x00000015a1a17c20 */ /* 0x000fe20008400000 */
[----:B------:R-:W3:Y:S04]  /*1a260*/  LDL.LU R25, [R1+0x454] ;  /* 0x0004540001197983 */ /* 0x000ee80000300800 */
[----:B------:R-:W-:Y:S01]  /*1a270*/  @P1 STG.E desc[UR16][R8.64], R10 ;  /* 0x0000000a08001986 */ /* 0x000fe2000c101910 */
[----:B------:R-:W-:Y:S01]  /*1a280*/  ISETP.GT.AND P6, PT, R50, 0x11, P2 ;  /* 0x000000113200780c */ /* 0x000fe200017c4270 */
[----:B------:R-:W-:-:S02]  /*1a290*/  FMUL R162, R162, UR21 ;  /* 0x00000015a2a27c20 */ /* 0x000fc40008400000 */
[----:B------:R-:W4:Y:S04]  /*1a2a0*/  LDL.LU R34, [R1+0x440] ;  /* 0x0004400001227983 */ /* 0x000f280000300800 */
[----:B------:R0:W-:Y:S01]  /*1a2b0*/  @P0 STG.E desc[UR16][R6.64+0x20], R11 ;  /* 0x0000200b06000986 */ /* 0x0001e2000c101910 */
[C---:B------:R-:W-:Y:S02]  /*1a2c0*/  ISETP.GT.AND P0, PT, R50.reuse, 0x9, P3 ;  /* 0x000000093200780c */ /* 0x040fe40001f04270 */
[----:B------:R-:W-:Y:S01]  /*1a2d0*/  ISETP.GT.AND P1, PT, R50, 0x11, P3 ;  /* 0x000000113200780c */ /* 0x000fe20001f24270 */
[----:B------:R-:W5:Y:S01]  /*1a2e0*/  LDL.LU R30, [R1+0x43c] ;  /* 0x00043c00011e7983 */ /* 0x000f620000300800 */
[----:B------:R-:W-:-:S03]  /*1a2f0*/  FMUL R163, R163, UR21 ;  /* 0x00000015a3a37c20 */ /* 0x000fc60008400000 */
[----:B------:R-:W2:Y:S01]  /*1a300*/  LDL.LU R31, [R1+0x444] ;  /* 0x00044400011f7983 */ /* 0x000ea20000300800 */
[----:B0-----:R-:W-:-:S03]  /*1a310*/  IMAD.WIDE.U32 R6, R32, 0x1c, R8 ;  /* 0x0000001c20067825 */ /* 0x001fc600078e0008 */
[----:B------:R-:W2:Y:S04]  /*1a320*/  LDL.LU R28, [R1+0x450] ;  /* 0x00045000011c7983 */ /* 0x000ea80000300800 */
[----:B------:R0:W-:Y:S01]  /*1a330*/  @P0 STG.E desc[UR16][R8.64+0x20], R12 ;  /* 0x0000200c08000986 */ /* 0x0001e2000c101910 */
[----:B------:R-:W-:Y:S01]  /*1a340*/  ISETP.GT.AND P0, PT, R50, 0x10, P2 ;  /* 0x000000103200780c */ /* 0x000fe20001704270 */
[----:B------:R-:W-:Y:S02]  /*1a350*/  IMAD.IADD R7, R0, 0x1, R7 ;  /* 0x0000000100077824 */ /* 0x000fe400078e0207 */
[----:B------:R-:W-:Y:S01]  /*1a360*/  FMUL R164, R164, UR21 ;  /* 0x00000015a4a47c20 */ /* 0x000fe20008400000 */
[----:B------:R-:W2:Y:S01]  /*1a370*/  LDL.LU R29, [R1+0x44c] ;  /* 0x00044c00011d7983 */ /* 0x000ea20000300800 */
[----:B------:R-:W-:-:S03]  /*1a380*/  FMUL R165, R165, UR21 ;  /* 0x00000015a5a57c20 */ /* 0x000fc60008400000 */
[----:B------:R-:W3:Y:S01]  /*1a390*/  LDL.LU R27, [R1+0x448] ;  /* 0x00044800011b7983 */ /* 0x000ee20000300800 */
[----:B0-----:R-:W-:-:S03]  /*1a3a0*/  IADD3 R8, P5, R24, R8, RZ ;  /* 0x0000000818087210 */ /* 0x001fc60007fbe0ff */
[----:B------:R-:W4:Y:S04]  /*1a3b0*/  LDL.LU R35, [R1+0x200] ;  /* 0x0002000001237983 */ /* 0x000f280000300800 */
[----:B------:R-:W-:Y:S01]  /*1a3c0*/  @P0 STG.E desc[UR16][R6.64], R13 ;  /* 0x0000000d06000986 */ /* 0x000fe2000c101910 */
[----:B------:R-:W-:Y:S02]  /*1a3d0*/  ISETP.GT.AND P0, PT, R50, 0x10, P3 ;  /* 0x000000103200780c */ /* 0x000fe40001f04270 */
[----:B------:R-:W-:Y:S01]  /*1a3e0*/  IADD3.X R9, R33, R9, RZ, P5, !PT ;  /* 0x0000000921097210 */ /* 0x000fe20002ffe4ff */
[----:B------:R-:W5:Y:S04]  /*1a3f0*/  LDL.LU R39, [R1+0x204] ;  /* 0x0002040001277983 */ /* 0x000f680000300800 */
[----:B------:R-:W-:Y:S01]  /*1a400*/  @P6 STG.E desc[UR16][R8.64], R14 ;  /* 0x0000000e08006986 */ /* 0x000fe2000c101910 */
[----:B------:R-:W-:-:S03]  /*1a410*/  FMUL R166, R166, UR21 ;  /* 0x00000015a6a67c20 */ /* 0x000fc60008400000 */
[----:B------:R-:W2:Y:S04]  /*1a420*/  LDL.LU R38, [R1+0x208] ;  /* 0x0002080001267983 */ /* 0x000ea80000300800 */
[----:B------:R0:W-:Y:S01]  /*1a430*/  @P0 STG.E desc[UR16][R6.64+0x20], R15 ;  /* 0x0000200f06000986 */ /* 0x0001e2000c101910 */
[C---:B------:R-:W-:Y:S02]  /*1a440*/  ISETP.GT.AND P0, PT, R50.reuse, 0x18, P2 ;  /* 0x000000183200780c */ /* 0x040fe40001704270 */
[----:B------:R-:W-:Y:S01]  /*1a450*/  ISETP.GT.AND P6, PT, R50, 0x19, P2 ;  /* 0x000000193200780c */ /* 0x000fe200017c4270 */
[----:B------:R1:W-:Y:S01]  /*1a460*/  @P1 STG.E desc[UR16][R8.64+0x20], R16 ;  /* 0x0000201008001986 */ /* 0x0003e2000c101910 */
[----:B------:R-:W-:Y:S01]  /*1a470*/  FMUL R167, R167, UR21 ;  /* 0x00000015a7a77c20 */ /* 0x000fe20008400000 */
[----:B------:R-:W-:Y:S01]  /*1a480*/  FMUL R168, R168, UR21 ;  /* 0x00000015a8a87c20 */ /* 0x000fe20008400000 */
[----:B------:R-:W-:Y:S01]  /*1a490*/  FMUL R169, R169, UR21 ;  /* 0x00000015a9a97c20 */ /* 0x000fe20008400000 */
[----:B------:R-:W-:Y:S01]  /*1a4a0*/  FMUL R170, R170, UR21 ;  /* 0x00000015aaaa7c20 */ /* 0x000fe20008400000 */
[----:B------:R-:W-:Y:S01]  /*1a4b0*/  FMUL R171, R171, UR21 ;  /* 0x00000015abab7c20 */ /* 0x000fe20008400000 */
[----:B------:R-:W-:Y:S01]  /*1a4c0*/  FMUL R172, R172, UR21 ;  /* 0x00000015acac7c20 */ /* 0x000fe20008400000 */
[----:B------:R-:W-:Y:S01]  /*1a4d0*/  FMUL R173, R173, UR21 ;  /* 0x00000015adad7c20 */ /* 0x000fe20008400000 */
[----:B0-----:R-:W-:-:S04]  /*1a4e0*/  IMAD.WIDE.U32 R6, R32, 0x1c, R8 ;  /* 0x0000001c20067825 */ /* 0x001fc800078e0008 */
[----:B------:R-:W-:Y:S01]  /*1a4f0*/  FMUL R174, R174, UR21 ;  /* 0x00000015aeae7c20 */ /* 0x000fe20008400000 */
[----:B------:R-:W-:Y:S01]  /*1a500*/  FMUL R175, R175, UR21 ;  /* 0x00000015afaf7c20 */ /* 0x000fe20008400000 */
[----:B------:R-:W-:Y:S01]  /*1a510*/  FMUL R176, R176, UR21 ;  /* 0x00000015b0b07c20 */ /* 0x000fe20008400000 */
[----:B------:R-:W-:Y:S01]  /*1a520*/  IMAD.IADD R7, R0, 0x1, R7 ;  /* 0x0000000100077824 */ /* 0x000fe200078e0207 */
[----:B-1----:R-:W-:Y:S01]  /*1a530*/  IADD3 R8, P5, R24, R8, RZ ;  /* 0x0000000818087210 */ /* 0x002fe20007fbe0ff */
[----:B------:R-:W-:Y:S01]  /*1a540*/  FMUL R177, R177, UR21 ;  /* 0x00000015b1b17c20 */ /* 0x000fe20008400000 */
[----:B------:R-:W-:Y:S01]  /*1a550*/  FMUL R178, R178, UR21 ;  /* 0x00000015b2b27c20 */ /* 0x000fe20008400000 */
[----:B------:R-:W-:Y:S01]  /*1a560*/  FMUL R179, R179, UR21 ;  /* 0x00000015b3b37c20 */ /* 0x000fe20008400000 */
[----:B------:R-:W-:Y:S01]  /*1a570*/  @P0 STG.E desc[UR16][R6.64], R17 ;  /* 0x0000001106000986 */ /* 0x000fe2000c101910 */
[C---:B------:R-:W-:Y:S02]  /*1a580*/  ISETP.GT.AND P0, PT, R50.reuse, 0x18, P3 ;  /* 0x000000183200780c */ /* 0x040fe40001f04270 */
[----:B------:R-:W-:Y:S01]  /*1a590*/  IADD3.X R9, R33, R9, RZ, P5, !PT ;  /* 0x0000000921097210 */ /* 0x000fe20002ffe4ff */
[----:B------:R-:W-:Y:S01]  /*1a5a0*/  FMUL R181, R181, UR21 ;  /* 0x00000015b5b57c20 */ /* 0x000fe20008400000 */
[C---:B------:R-:W-:Y:S01]  /*1a5b0*/  ISETP.GT.AND P1, PT, R50.reuse, 0x19, P3 ;  /* 0x000000193200780c */ /* 0x040fe20001f24270 */
[----:B------:R-:W-:Y:S01]  /*1a5c0*/  FMUL R183, R183, UR21 ;  /* 0x00000015b7b77c20 */ /* 0x000fe20008400000 */
[----:B------:R-:W-:Y:S01]  /*1a5d0*/  FMUL R185, R185, UR21 ;  /* 0x00000015b9b97c20 */ /* 0x000fe20008400000 */
[----:B------:R-:W-:Y:S01]  /*1a5e0*/  @P6 STG.E desc[UR16][R8.64], R18 ;  /* 0x0000001208006986 */ /* 0x000fe2000c101910 */
[----:B------:R-:W-:Y:S01]  /*1a5f0*/  FMUL R187, R187, UR21 ;  /* 0x00000015bbbb7c20 */ /* 0x000fe20008400000 */
[----:B------:R-:W-:Y:S01]  /*1a600*/  FMUL R189, R189, UR21 ;  /* 0x00000015bdbd7c20 */ /* 0x000fe20008400000 */
[----:B------:R-:W-:Y:S01]  /*1a610*/  FMUL R191, R191, UR21 ;  /* 0x00000015bfbf7c20 */ /* 0x000fe20008400000 */
[----:B------:R-:W-:Y:S01]  /*1a620*/  FMUL R193, R193, UR21 ;  /* 0x00000015c1c17c20 */ /* 0x000fe20008400000 */
[----:B------:R-:W-:Y:S01]  /*1a630*/  FMUL R195, R195, UR21 ;  /* 0x00000015c3c37c20 */ /* 0x000fe20008400000 */
[----:B------:R0:W-:Y:S01]  /*1a640*/  @P0 STG.E desc[UR16][R6.64+0x20], R19 ;  /* 0x0000201306000986 */ /* 0x0001e2000c101910 */
[----:B------:R-:W-:-:S02]  /*1a650*/  ISETP.GT.AND P0, PT, R50, 0x20, P2 ;  /* 0x000000203200780c */ /* 0x000fc40001704270 */
        /* <DEDUP_REMOVED lines=29> */
[----:B------:R-:W3:Y:S04]  /*1a830*/  LDL.LU R41, [R1+0x20c] ;  /* 0x00020c0001297983 */ /* 0x000ee80000300800 */
[----:B------:R0:W-:Y:S01]  /*1a840*/  @P0 STG.E desc[UR16][R6.64+0x20], R23 ;  /* 0x0000201706000986 */ /* 0x0001e2000c101910 */
[----:B------:R-:W-:-:S02]  /*1a850*/  ISETP.GT.AND P0, PT, R50, 0x28, P2 ;  /* 0x000000283200780c */ /* 0x000fc40001704270 */
[----:B------:R-:W-:Y:S01]  /*1a860*/  ISETP.GT.AND P6, PT, R50, 0x29, P2 ;  /* 0x000000293200780c */ /* 0x000fe200017c4270 */
[----:B------:R1:W-:Y:S01]  /*1a870*/  @P1 STG.E desc[UR16][R8.64+0x20], R152 ;  /* 0x0000209808001986 */ /* 0x0003e2000c101910 */
[----:B------:R-:W-:Y:S01]  /*1a880*/  FMUL R15, R180, UR21 ;  /* 0x00000015b40f7c20 */ /* 0x000fe20008400000 */
[----:B------:R-:W-:Y:S01]  /*1a890*/  FMUL R17, R182, UR21 ;  /* 0x00000015b6117c20 */ /* 0x000fe20008400000 */
[----:B------:R-:W-:Y:S01]  /*1a8a0*/  FMUL R19, R184, UR21 ;  /* 0x00000015b8137c20 */ /* 0x000fe20008400000 */
[----:B------:R-:W3:Y:S01]  /*1a8b0*/  LDL.LU R40, [R1+0x210] ;  /* 0x0002100001287983 */ /* 0x000ee20000300800 */
[----:B------:R-:W-:Y:S01]  /*1a8c0*/  ISETP.GT.AND P1, PT, R50, 0x29, P3 ;  /* 0x000000293200780c */ /* 0x000fe20001f24270 */
[----:B------:R-:W-:Y:S01]  /*1a8d0*/  FMUL R235, R235, UR21 ;  /* 0x00000015ebeb7c20 */ /* 0x000fe20008400000 */
[----:B------:R-:W-:Y:S01]  /*1a8e0*/  FMUL R237, R237, UR21 ;  /* 0x00000015eded7c20 */ /* 0x000fe20008400000 */
[----:B0-----:R-:W-:-:S04]  /*1a8f0*/  IMAD.WIDE.U32 R6, R32, 0x1c, R8 ;  /* 0x0000001c20067825 */ /* 0x001fc800078e0008 */
[----:B------:R-:W-:Y:S01]  /*1a900*/  IMAD.IADD R7, R0, 0x1, R7 ;  /* 0x0000000100077824 */ /* 0x000fe200078e0207 */
[----:B-1----:R-:W-:-:S04]  /*1a910*/  IADD3 R8, P5, R24, R8, RZ ;  /* 0x0000000818087210 */ /* 0x002fc80007fbe0ff */
[----:B------:R-:W-:Y:S01]  /*1a920*/  @P0 STG.E desc[UR16][R6.64], R153 ;  /* 0x0000009906000986 */ /* 0x000fe2000c101910 */
[C---:B------:R-:W-:Y:S02]  /*1a930*/  ISETP.GT.AND P0, PT, R50.reuse, 0x28, P3 ;  /* 0x000000283200780c */ /* 0x040fe40001f04270 */
[----:B------:R-:W-:Y:S02]  /*1a940*/  IADD3.X R9, R33, R9, RZ, P5, !PT ;  /* 0x0000000921097210 */ /* 0x000fe40002ffe4ff */
[----:B------:R-:W-:-:S03]  /*1a950*/  ISETP.GT.AND P5, PT, R50, 0x30, P2 ;  /* 0x000000303200780c */ /* 0x000fc600017a4270 */
[----:B------:R-:W-:Y:S01]  /*1a960*/  @P6 STG.E desc[UR16][R8.64], R154 ;  /* 0x0000009a08006986 */ /* 0x000fe2000c101910 */
[----:B------:R-:W-:-:S05]  /*1a970*/  ISETP.GT.AND P6, PT, R50, 0x31, P2 ;  /* 0x000000313200780c */ /* 0x000fca00017c4270 */
[----:B------:R0:W-:Y:S01]  /*1a980*/  @P0 STG.E desc[UR16][R6.64+0x20], R155 ;  /* 0x0000209b06000986 */ /* 0x0001e2000c101910 */
[----:B------:R-:W-:-:S03]  /*1a990*/  ISETP.GT.AND P0, PT, R50, 0x30, P3 ;  /* 0x000000303200780c */ /* 0x000fc60001f04270 */
[----:B------:R1:W-:Y:S01]  /*1a9a0*/  @P1 STG.E desc[UR16][R8.64+0x20], R156 ;  /* 0x0000209c08001986 */ /* 0x0003e2000c101910 */
[----:B0-----:R-:W-:Y:S01]  /*1a9b0*/  IMAD.WIDE.U32 R6, R32, 0x1c, R8 ;  /* 0x0000001c20067825 */ /* 0x001fe200078e0008 */
[----:B-1----:R-:W-:-:S03]  /*1a9c0*/  IADD3 R8, P1, R24, R8, RZ ;  /* 0x0000000818087210 */ /* 0x002fc60007f3e0ff */
[----:B------:R-:W-:Y:S01]  /*1a9d0*/  IMAD.IADD R7, R0, 0x1, R7 ;  /* 0x0000000100077824 */ /* 0x000fe200078e0207 */
[----:B------:R-:W-:Y:S02]  /*1a9e0*/  IADD3.X R9, R33, R9, RZ, P1, !PT ;  /* 0x0000000921097210 */ /* 0x000fe40000ffe4ff */
[C---:B------:R-:W-:Y:S02]  /*1a9f0*/  ISETP.GT.AND P1, PT, R50.reuse, 0x31, P3 ;  /* 0x000000313200780c */ /* 0x040fe40001f24270 */
[----:B------:R-:W-:Y:S04]  /*1aa00*/  @P5 STG.E desc[UR16][R6.64], R157 ;  /* 0x0000009d06005986 */ /* 0x000fe8000c101910 */
[----:B------:R-:W-:Y:S01]  /*1aa10*/  @P6 STG.E desc[UR16][R8.64], R158 ;  /* 0x0000009e08006986 */ /* 0x000fe2000c101910 */
[----:B------:R-:W-:-:S03]  /*1aa20*/  ISETP.GT.AND P6, PT, R50, 0x38, P2 ;  /* 0x000000383200780c */ /* 0x000fc600017c4270 */
[----:B------:R0:W-:Y:S01]  /*1aa30*/  @P0 STG.E desc[UR16][R6.64+0x20], R159 ;  /* 0x0000209f06000986 */ /* 0x0001e2000c101910 */
[----:B------:R-:W-:-:S03]  /*1aa40*/  ISETP.GT.AND P0, PT, R50, 0x39, P2 ;  /* 0x000000393200780c */ /* 0x000fc60001704270 */
[----:B------:R1:W-:Y:S01]  /*1aa50*/  @P1 STG.E desc[UR16][R8.64+0x20], R160 ;  /* 0x000020a008001986 */ /* 0x0003e2000c101910 */
[----:B------:R-:W-:Y:S01]  /*1aa60*/  ISETP.GT.AND P1, PT, R50, 0x38, P3 ;  /* 0x000000383200780c */ /* 0x000fe20001f24270 */
[----:B0-----:R-:W-:-:S04]  /*1aa70*/  IMAD.WIDE.U32 R6, R32, 0x1c, R8 ;  /* 0x0000001c20067825 */ /* 0x001fc800078e0008 */
[----:B------:R-:W-:Y:S01]  /*1aa80*/  IMAD.IADD R7, R0, 0x1, R7 ;  /* 0x0000000100077824 */ /* 0x000fe200078e0207 */
[----:B-1----:R-:W-:-:S04]  /*1aa90*/  IADD3 R8, P5, R24, R8, RZ ;  /* 0x0000000818087210 */ /* 0x002fc80007fbe0ff */
[----:B------:R-:W-:Y:S01]  /*1aaa0*/  @P6 STG.E desc[UR16][R6.64], R161 ;  /* 0x000000a106006986 */ /* 0x000fe2000c101910 */
[C---:B------:R-:W-:Y:S02]  /*1aab0*/  ISETP.GT.AND P6, PT, R50.reuse, 0x39, P3 ;  /* 0x000000393200780c */ /* 0x040fe40001fc4270 */
[----:B------:R-:W-:Y:S02]  /*1aac0*/  IADD3.X R9, R33, R9, RZ, P5, !PT ;  /* 0x0000000921097210 */ /* 0x000fe40002ffe4ff */
[----:B------:R-:W-:Y:S01]  /*1aad0*/  ISETP.GT.AND P5, PT, R50, 0x40, P2 ;  /* 0x000000403200780c */ /* 0x000fe200017a4270 */
[----:B------:R-:W-:Y:S02]  /*1aae0*/  IMAD.WIDE.U32 R10, R32, 0x1c, R8 ;  /* 0x0000001c200a7825 */ /* 0x000fe400078e0008 */
[----:B------:R-:W-:Y:S01]  /*1aaf0*/  @P0 STG.E desc[UR16][R8.64], R162 ;  /* 0x000000a208000986 */ /* 0x000fe2000c101910 */
[----:B------:R-:W-:Y:S01]  /*1ab00*/  ISETP.GT.AND P0, PT, R50, 0x41, P2 ;  /* 0x000000413200780c */ /* 0x000fe20001704270 */
[----:B------:R-:W-:-:S02]  /*1ab10*/  IMAD.IADD R11, R0, 0x1, R11 ;  /* 0x00000001000b7824 */ /* 0x000fc400078e020b */
[----:B------:R0:W-:Y:S04]  /*1ab20*/  @P1 STG.E desc[UR16][R6.64+0x20], R163 ;  /* 0x000020a306001986 */ /* 0x0001e8000c101910 */
[----:B------:R1:W-:Y:S01]  /*1ab30*/  @P6 STG.E desc[UR16][R8.64+0x20], R164 ;  /* 0x000020a408006986 */ /* 0x0003e2000c101910 */
[----:B------:R-:W-:-:S03]  /*1ab40*/  ISETP.GT.AND P6, PT, R50, 0x40, P3 ;  /* 0x000000403200780c */ /* 0x000fc60001fc4270 */
[----:B------:R-:W-:Y:S01]  /*1ab50*/  @P5 STG.E desc[UR16][R10.64], R165 ;  /* 0x000000a50a005986 */ /* 0x000fe2000c101910 */
[----:B------:R-:W-:Y:S02]  /*1ab60*/  ISETP.GT.AND P5, PT, R50, 0x41, P3 ;  /* 0x000000413200780c */ /* 0x000fe40001fa4270 */
[----:B0-----:R-:W-:-:S04]  /*1ab70*/  IADD3 R6, P1, R24, R8, RZ ;  /* 0x0000000818067210 */ /* 0x001fc80007f3e0ff */
[----:B------:R-:W-:Y:S02]  /*1ab80*/  IADD3.X R7, R33, R9, RZ, P1, !PT ;  /* 0x0000000921077210 */ /* 0x000fe40000ffe4ff */
[----:B------:R-:W-:Y:S01]  /*1ab90*/  ISETP.GT.AND P1, PT, R50, 0x48, P2 ;  /* 0x000000483200780c */ /* 0x000fe20001724270 */
[----:B-1----:R-:W-:Y:S02]  /*1aba0*/  IMAD.WIDE.U32 R8, R32, 0x1c, R6 ;  /* 0x0000001c20087825 */ /* 0x002fe400078e0006 */
[----:B------:R-:W-:Y:S01]  /*1abb0*/  @P0 STG.E desc[UR16][R6.64], R166 ;  /* 0x000000a606000986 */ /* 0x000fe2000c101910 */
[----:B------:R-:W-:Y:S01]  /*1abc0*/  ISETP.GT.AND P0, PT, R50, 0x49, P2 ;  /* 0x000000493200780c */ /* 0x000fe20001704270 */
[----:B------:R-:W-:Y:S02]  /*1abd0*/  IMAD.IADD R9, R0, 0x1, R9 ;  /* 0x0000000100097824 */ /* 0x000fe400078e0209 */
[----:B------:R-:W-:Y:S01]  /*1abe0*/  @P6 STG.E desc[UR16][R10.64+0x20], R167 ;  /* 0x000020a70a006986 */ /* 0x000fe2000c101910 */
[----:B------:R-:W-:-:S03]  /*1abf0*/  ISETP.GT.AND P6, PT, R50, 0x48, P3 ;  /* 0x000000483200780c */ /* 0x000fc60001fc4270 */
[----:B------:R0:W-:Y:S04]  /*1ac00*/  @P5 STG.E desc[UR16][R6.64+0x20], R168 ;  /* 0x000020a806005986 */ /* 0x0001e8000c101910 */
[----:B------:R-:W-:Y:S01]  /*1ac10*/  @P1 STG.E desc[UR16][R8.64], R169 ;  /* 0x000000a908001986 */ /* 0x000fe2000c101910 */
[----:B------:R-:W-:Y:S02]  /*1ac20*/  ISETP.GT.AND P1, PT, R50, 0x49, P3 ;  /* 0x000000493200780c */ /* 0x000fe40001f24270 */
[----:B0-----:R-:W-:-:S04]  /*1ac30*/  IADD3 R6, P5, R24, R6, RZ ;  /* 0x0000000618067210 */ /* 0x001fc80007fbe0ff */
[----:B------:R-:W-:Y:S02]  /*1ac40*/  IADD3.X R7, R33, R7, RZ, P5, !PT ;  /* 0x0000000721077210 */ /* 0x000fe40002ffe4ff */
[----:B------:R-:W-:-:S03]  /*1ac50*/  ISETP.GT.AND P5, PT, R50, 0x50, P2 ;  /* 0x000000503200780c */ /* 0x000fc600017a4270 */
[----:B------:R-:W-:Y:S01]  /*1ac60*/  @P0 STG.E desc[UR16][R6.64], R170 ;  /* 0x000000aa06000986 */ /* 0x000fe2000c101910 */
[----:B------:R-:W-:Y:S01]  /*1ac70*/  ISETP.GT.AND P0, PT, R50, 0x51, P2 ;  /* 0x000000513200780c */ /* 0x000fe20001704270 */
[----:B------:R-:W-:Y:S02]  /*1ac80*/  IMAD.WIDE.U32 R10, R32, 0x1c, R6 ;  /* 0x0000001c200a7825 */ /* 0x000fe400078e0006 */
[----:B------:R0:W-:Y:S02]  /*1ac90*/  @P6 STG.E desc[UR16][R8.64+0x20], R171 ;  /* 0x000020ab08006986 */ /* 0x0001e4000c101910 */
[----:B------:R-:W-:Y:S02]  /*1aca0*/  IMAD.IADD R11, R0, 0x1, R11 ;  /* 0x00000001000b7824 */ /* 0x000fe400078e020b */
[----:B------:R1:W-:Y:S01]  /*1acb0*/  @P1 STG.E desc[UR16][R6.64+0x20], R172 ;  /* 0x000020ac06001986 */ /* 0x0003e2000c101910 */
[----:B------:R-:W-:-:S03]  /*1acc0*/  ISETP.GT.AND P1, PT, R50, 0x50, P3 ;  /* 0x000000503200780c */ /* 0x000fc60001f24270 */
[----:B------:R-:W-:Y:S01]  /*1acd0*/  @P5 STG.E desc[UR16][R10.64], R173 ;  /* 0x000000ad0a005986 */ /* 0x000fe2000c101910 */
[----:B------:R-:W-:Y:S02]  /*1ace0*/  ISETP.GT.AND P5, PT, R50, 0x51, P3 ;  /* 0x000000513200780c */ /* 0x000fe40001fa4270 */
[----:B0-----:R-:W-:-:S04]  /*1acf0*/  IADD3 R8, P6, R24, R6, RZ ;  /* 0x0000000618087210 */ /* 0x001fc80007fde0ff */
[----:B------:R-:W-:Y:S02]  /*1ad00*/  IADD3.X R9, R33, R7, RZ, P6, !PT ;  /* 0x0000000721097210 */ /* 0x000fe400037fe4ff */
[----:B------:R-:W-:-:S03]  /*1ad10*/  IADD3 R12, P6, R24, R8, RZ ;  /* 0x00000008180c7210 */ /* 0x000fc60007fde0ff */
[----:B------:R-:W-:Y:S01]  /*1ad20*/  @P0 STG.E desc[UR16][R8.64], R174 ;  /* 0x000000ae08000986 */ /* 0x000fe2000c101910 */
[----:B------:R-:W-:Y:S01]  /*1ad30*/  ISETP.GT.AND P0, PT, R50, 0x58, P2 ;  /* 0x000000583200780c */ /* 0x000fe20001704270 */
[----:B-1----:R-:W-:Y:S01]  /*1ad40*/  IMAD.WIDE.U32 R6, R32, 0x1c, R8 ;  /* 0x0000001c20067825 */ /* 0x002fe200078e0008 */
[----:B------:R-:W-:Y:S01]  /*1ad50*/  IADD3.X R13, R33, R9, RZ, P6, !PT ;  /* 0x00000009210d7210 */ /* 0x000fe200037fe4ff */
[----:B------:R0:W-:Y:S01]  /*1ad60*/  @P1 STG.E desc[UR16][R10.64+0x20], R175 ;  /* 0x000020af0a001986 */ /* 0x0001e2000c101910 */
[----:B------:R-:W-:Y:S01]  /*1ad70*/  ISETP.GT.AND P1, PT, R50, 0x59, P2 ;  /* 0x000000593200780c */ /* 0x000fe20001724270 */
[----:B------:R-:W-:Y:S02]  /*1ad80*/  IMAD.IADD R7, R0, 0x1, R7 ;  /* 0x0000000100077824 */ /* 0x000fe400078e0207 */
[----:B------:R1:W-:Y:S01]  /*1ad90*/  @P5 STG.E desc[UR16][R8.64+0x20], R176 ;  /* 0x000020b008005986 */ /* 0x0003e2000c101910 */
[----:B------:R-:W-:-:S05]  /*1ada0*/  ISETP.GT.AND P5, PT, R50, 0x58, P3 ;  /* 0x000000583200780c */ /* 0x000fca0001fa4270 */
[----:B------:R-:W-:Y:S01]  /*1adb0*/  @P0 STG.E desc[UR16][R6.64], R177 ;  /* 0x000000b106000986 */ /* 0x000fe2000c101910 */
[----:B------:R-:W-:Y:S02]  /*1adc0*/  ISETP.GT.AND P0, PT, R50, 0x59, P3 ;  /* 0x000000593200780c */ /* 0x000fe40001f04270 */
[----:B0-----:R-:W-:Y:S01]  /*1add0*/  IADD3 R10, P6, R24, R12, RZ ;  /* 0x0000000c180a7210 */ /* 0x001fe20007fde0ff */
[----:B------:R-:W-:Y:S01]  /*1ade0*/  @P1 STG.E desc[UR16][R12.64], R178 ;  /* 0x000000b20c001986 */ /* 0x000fe2000c101910 */
[----:B------:R-:W-:Y:S01]  /*1adf0*/  ISETP.GT.AND P1, PT, R50, 0x60, P2 ;  /* 0x000000603200780c */ /* 0x000fe20001724270 */
[----:B-1----:R-:W-:Y:S01]  /*1ae00*/  IMAD.WIDE.U32 R8, R32, 0x1c, R12 ;  /* 0x0000001c20087825 */ /* 0x002fe200078e000c */
[----:B------:R-:W-:Y:S01]  /*1ae10*/  IADD3.X R11, R33, R13, RZ, P6, !PT ;  /* 0x0000000d210b7210 */ /* 0x000fe200037fe4ff */
[----:B------:R0:W-:Y:S01]  /*1ae20*/  @P5 STG.E desc[UR16][R6.64+0x20], R179 ;  /* 0x000020b306005986 */ /* 0x0001e2000c101910 */
[----:B------:R-:W-:Y:S01]  /*1ae30*/  ISETP.GT.AND P5, PT, R50, 0x61, P2 ;  /* 0x000000613200780c */ /* 0x000fe200017a4270 */
[----:B------:R-:W-:Y:S01]  /*1ae40*/  IMAD.IADD R9, R0, 0x1, R9 ;  /* 0x0000000100097824 */ /* 0x000fe200078e0209 */
[----:B------:R-:W-:-:S03]  /*1ae50*/  ISETP.GT.AND P6, PT, R50, 0x61, P3 ;  /* 0x000000613200780c */ /* 0x000fc60001fc4270 */
[----:B------:R1:W-:Y:S01]  /*1ae60*/  @P0 STG.E desc[UR16][R12.64+0x20], R15 ;  /* 0x0000200f0c000986 */ /* 0x0003e2000c101910 */
[----:B------:R-:W-:-:S03]  /*1ae70*/  ISETP.GT.AND P0, PT, R50, 0x60, P3 ;  /* 0x000000603200780c */ /* 0x000fc60001f04270 */
[----:B------:R-:W-:Y:S01]  /*1ae80*/  @P1 STG.E desc[UR16][R8.64], R181 ;  /* 0x000000b508001986 */ /* 0x000fe2000c101910 */
[----:B------:R-:W-:Y:S01]  /*1ae90*/  ISETP.GT.AND P1, PT, R50, 0x68, P2 ;  /* 0x000000683200780c */ /* 0x000fe20001724270 */
[----:B0-----:R-:W-:Y:S02]  /*1aea0*/  IMAD.WIDE.U32 R6, R32, 0x1c, R10 ;  /* 0x0000001c20067825 */ /* 0x001fe400078e000a */
[----:B------:R0:W-:Y:S01]  /*1aeb0*/  @P5 STG.E desc[UR16][R10.64], R17 ;  /* 0x000000110a005986 */ /* 0x0001e2000c101910 */
[----:B------:R-:W-:Y:S01]  /*1aec0*/  ISETP.GT.AND P5, PT, R50, 0x69, P2 ;  /* 0x000000693200780c */ /* 0x000fe200017a4270 */
[----:B------:R-:W-:Y:S02]  /*1aed0*/  IMAD.IADD R7, R0, 0x1, R7 ;  /* 0x0000000100077824 */ /* 0x000fe400078e0207 */
[----:B-1----:R-:W-:Y:S01]  /*1aee0*/  FMUL R13, R186, UR21 ;  /* 0x00000015ba0d7c20 */ /* 0x002fe20008400000 */
[----:B------:R-:W-:Y:S01]  /*1aef0*/  FMUL R15, R188, UR21 ;  /* 0x00000015bc0f7c20 */ /* 0x000fe20008400000 */
[----:B------:R1:W-:Y:S01]  /*1af00*/  @P0 STG.E desc[UR16][R8.64+0x20], R183 ;  /* 0x000020b708000986 */ /* 0x0003e2000c101910 */
[----:B------:R-:W-:-:S03]  /*1af10*/  ISETP.GT.AND P0, PT, R50, 0x68, P3 ;  /* 0x000000683200780c */ /* 0x000fc60001f04270 */
[----:B------:R4:W-:Y:S01]  /*1af20*/  @P6 STG.E desc[UR16][R10.64+0x20], R19 ;  /* 0x000020130a006986 */ /* 0x0009e2000c101910 */
[----:B0-----:R-:W-:-:S03]  /*1af30*/  FMUL R17, R194, UR21 ;  /* 0x00000015c2117c20 */ /* 0x001fc60008400000 */
[----:B------:R-:W-:Y:S01]  /*1af40*/  @P1 STG.E desc[UR16][R6.64], R185 ;  /* 0x000000b906001986 */ /* 0x000fe2000c101910 */
[----:B------:R-:W-:Y:S02]  /*1af50*/  ISETP.GT.AND P1, PT, R50, 0x69, P3 ;  /* 0x000000693200780c */ /* 0x000fe40001f24270 */
[----:B-1----:R-:W-:-:S04]  /*1af60*/  IADD3 R8, P6, R24, R10, RZ ;  /* 0x0000000a18087210 */ /* 0x002fc80007fde0ff */
[----:B------:R-:W-:Y:S01]  /*1af70*/  IADD3.X R9, R33, R11, RZ, P6, !PT ;  /* 0x0000000b21097210 */ /* 0x000fe200037fe4ff */
[----:B----4-:R-:W-:Y:S01]  /*1af80*/  FMUL R19, R216, UR21 ;  /* 0x00000015d8137c20 */ /* 0x010fe20008400000 */
[----:B------:R-:W-:-:S03]  /*1af90*/  ISETP.GT.AND P6, PT, R50, 0x70, P2 ;  /* 0x000000703200780c */ /* 0x000fc600017c4270 */
[----:B------:R0:W-:Y:S01]  /*1afa0*/  @P5 STG.E desc[UR16][R8.64], R13 ;  /* 0x0000000d08005986 */ /* 0x0001e2000c101910 */
[----:B------:R-:W-:-:S03]  /*1afb0*/  IADD3 R10, P5, R24, R8, RZ ;  /* 0x00000008180a7210 */ /* 0x000fc60007fbe0ff */
[----:B------:R1:W-:Y:S01]  /*1afc0*/  @P0 STG.E desc[UR16][R6.64+0x20], R187 ;  /* 0x000020bb06000986 */ /* 0x0003e2000c101910 */
[C---:B------:R-:W-:Y:S01]  /*1afd0*/  ISETP.GT.AND P0, PT, R50.reuse, 0x71, P2 ;  /* 0x000000713200780c */ /* 0x040fe20001704270 */
[--C-:B------:R-:W-:Y:S01]  /*1afe0*/  IMAD.X R11, R33, 0x1, R9.reuse, P5 ;  /* 0x00000001210b7824 */ /* 0x100fe200028e0609 */
[C---:B------:R-:W-:Y:S01]  /*1aff0*/  ISETP.GT.AND P5, PT, R50.reuse, 0x71, P3 ;  /* 0x000000713200780c */ /* 0x040fe20001fa4270 */
[----:B------:R4:W-:Y:S01]  /*1b000*/  @P1 STG.E desc[UR16][R8.64+0x20], R15 ;  /* 0x0000200f08001986 */ /* 0x0009e2000c101910 */
[----:B------:R-:W-:Y:S01]  /*1b010*/  ISETP.GT.AND P1, PT, R50, 0x70, P3 ;  /* 0x000000703200780c */ /* 0x000fe20001f24270 */
[----:B0-----:R-:W-:Y:S01]  /*1b020*/  FMUL R13, R190, UR21 ;  /* 0x00000015be0d7c20 */ /* 0x001fe20008400000 */
[----:B-1----:R-:W-:-:S04]  /*1b030*/  IMAD.WIDE.U32 R6, R32, 0x1c, R8 ;  /* 0x0000001c20067825 */ /* 0x002fc800078e0008 */
[----:B----4-:R-:W-:Y:S01]  /*1b040*/  IMAD.WIDE.U32 R8, R32, 0x1c, R10 ;  /* 0x0000001c20087825 */ /* 0x010fe200078e000a */
[----:B------:R-:W-:-:S03]  /*1b050*/  IADD3 R7, R0, R7, RZ ;  /* 0x0000000700077210 */ /* 0x000fc60007ffe0ff */
[----:B------:R-:W-:Y:S01]  /*1b060*/  FMUL R15, R192, UR21 ;  /* 0x00000015c00f7c20 */ /* 0x000fe20008400000 */
[----:B------:R-:W-:Y:S01]  /*1b070*/  IMAD.IADD R9, R0, 0x1, R9 ;  /* 0x0000000100097824 */ /* 0x000fe200078e0209 */
[----:B------:R-:W-:Y:S01]  /*1b080*/  @P6 STG.E desc[UR16][R6.64], R189 ;  /* 0x000000bd06006986 */ /* 0x000fe2000c101910 */
[----:B------:R-:W-:-:S03]  /*1b090*/  ISETP.GT.AND P6, PT, R50, 0x78, P2 ;  /* 0x000000783200780c */ /* 0x000fc600017c4270 */
[----:B------:R0:W-:Y:S01]  /*1b0a0*/  @P0 STG.E desc[UR16][R10.64], R13 ;  /* 0x0000000d0a000986 */ /* 0x0001e2000c101910 */
[----:B------:R-:W-:-:S03]  /*1b0b0*/  ISETP.GT.AND P0, PT, R50, 0x79, P2 ;  /* 0x000000793200780c */ /* 0x000fc60001704270 */
[----:B------:R1:W-:Y:S01]  /*1b0c0*/  @P1 STG.E desc[UR16][R6.64+0x20], R191 ;  /* 0x000020bf06001986 */ /* 0x0003e2000c101910 */
[----:B------:R-:W-:-:S03]  /*1b0d0*/  ISETP.GT.AND P1, PT, R50, 0x78, P3 ;  /* 0x000000783200780c */ /* 0x000fc60001f24270 */
[----:B------:R4:W-:Y:S04]  /*1b0e0*/  @P5 STG.E desc[UR16][R10.64+0x20], R15 ;  /* 0x0000200f0a005986 */ /* 0x0009e8000c101910 */
[----:B------:R-:W-:Y:S01]  /*1b0f0*/  @P6 STG.E desc[UR16][R8.64], R193 ;  /* 0x000000c108006986 */ /* 0x000fe2000c101910 */
[----:B------:R-:W-:Y:S01]  /*1b100*/  ISETP.GT.AND P6, PT, R50, 0x79, P3 ;  /* 0x000000793200780c */ /* 0x000fe20001fc4270 */
[----:B0-----:R-:W-:Y:S01]  /*1b110*/  FMUL R13, R196, UR21 ;  /* 0x00000015c40d7c20 */ /* 0x001fe20008400000 */
[----:B-1----:R-:W-:-:S04]  /*1b120*/  IADD3 R6, P5, R24, R10, RZ ;  /* 0x0000000a18067210 */ /* 0x002fc80007fbe0ff */
[----:B------:R-:W-:Y:S01]  /*1b130*/  IADD3.X R7, R33, R11, RZ, P5, !PT ;  /* 0x0000000b21077210 */ /* 0x000fe20002ffe4ff */
[----:B----4-:R-:W-:Y:S01]  /*1b140*/  FMUL R15, R198, UR21 ;  /* 0x00000015c60f7c20 */ /* 0x010fe20008400000 */
[----:B------:R-:W-:Y:S01]  /*1b150*/  ISETP.GT.AND P5, PT, R50, 0x80, P2 ;  /* 0x000000803200780c */ /* 0x000fe200017a4270 */
[----:B------:R-:W-:Y:S02]  /*1b160*/  IMAD.WIDE.U32 R10, R32, 0x1c, R6 ;  /* 0x0000001c200a7825 */ /* 0x000fe400078e0006 */
[----:B------:R0:W-:Y:S01]  /*1b170*/  @P0 STG.E desc[UR16][R6.64], R17 ;  /* 0x0000001106000986 */ /* 0x0001e2000c101910 */
[----:B------:R-:W-:Y:S01]  /*1b180*/  ISETP.GT.AND P0, PT, R50, 0x81, P2 ;  /* 0x000000813200780c */ /* 0x000fe20001704270 */
[----:B------:R-:W-:Y:S02]  /*1b190*/  IMAD.IADD R11, R0, 0x1, R11 ;  /* 0x00000001000b7824 */ /* 0x000fe400078e020b */
[----:B------:R-:W-:Y:S04]  /*1b1a0*/  @P1 STG.E desc[UR16][R8.64+0x20], R195 ;  /* 0x000020c308001986 */ /* 0x000fe8000c101910 */
[----:B------:R1:W-:Y:S01]  /*1b1b0*/  @P6 STG.E desc[UR16][R6.64+0x20], R13 ;  /* 0x0000200d06006986 */ /* 0x0003e2000c101910 */
[----:B------:R-:W-:-:S03]  /*1b1c0*/  ISETP.GT.AND P6, PT, R50, 0x80, P3 ;  /* 0x000000803200780c */ /* 0x000fc60001fc4270 */
[----:B------:R-:W-:Y:S01]  /*1b1d0*/  @P5 STG.E desc[UR16][R10.64], R197 ;  /* 0x000000c50a005986 */ /* 0x000fe2000c101910 */
[----:B------:R-:W-:Y:S01]  /*1b1e0*/  ISETP.GT.AND P5, PT, R50, 0x81, P3 ;  /* 0x000000813200780c */ /* 0x000fe20001fa4270 */
[----:B0-----:R-:W-:Y:S01]  /*1b1f0*/  FMUL R17, R208, UR21 ;  /* 0x00000015d0117c20 */ /* 0x001fe20008400000 */
[----:B-1----:R-:W-:Y:S01]  /*1b200*/  IADD3 R6, P1, R24, R6, RZ ;  /* 0x0000000618067210 */ /* 0x002fe20007f3e0ff */
[----:B------:R-:W-:-:S03]  /*1b210*/  FMUL R13, R200, UR21 ;  /* 0x00000015c80d7c20 */ /* 0x000fc60008400000 */
[----:B------:R-:W-:Y:S02]  /*1b220*/  IADD3.X R7, R33, R7, RZ, P1, !PT ;  /* 0x0000000721077210 */ /* 0x000fe40000ffe4ff */
[----:B------:R-:W-:Y:S01]  /*1b230*/  ISETP.GT.AND P1, PT, R50, 0x88, P2 ;  /* 0x000000883200780c */ /* 0x000fe20001724270 */
[----:B------:R-:W-:Y:S02]  /*1b240*/  IMAD.WIDE.U32 R8, R32, 0x1c, R6 ;  /* 0x0000001c20087825 */ /* 0x000fe400078e0006 */
[----:B------:R0:W-:Y:S01]  /*1b250*/  @P0 STG.E desc[UR16][R6.64], R15 ;  /* 0x0000000f06000986 */ /* 0x0001e2000c101910 */
[----:B------:R-:W-:Y:S01]  /*1b260*/  ISETP.GT.AND P0, PT, R50, 0x89, P2 ;  /* 0x000000893200780c */ /* 0x000fe20001704270 */
[----:B------:R-:W-:Y:S02]  /*1b270*/  IMAD.IADD R9, R0, 0x1, R9 ;  /* 0x0000000100097824 */ /* 0x000fe400078e0209 */
[----:B------:R-:W-:Y:S01]  /*1b280*/  @P6 STG.E desc[UR16][R10.64+0x20], R199 ;  /* 0x000020c70a006986 */ /* 0x000fe2000c101910 */
[----:B------:R-:W-:-:S03]  /*1b290*/  ISETP.GT.AND P6, PT, R50, 0x88, P3 ;  /* 0x000000883200780c */ /* 0x000fc60001fc4270 */
[----:B------:R1:W-:Y:S04]  /*1b2a0*/  @P5 STG.E desc[UR16][R6.64+0x20], R13 ;  /* 0x0000200d06005986 */ /* 0x0003e8000c101910 */
[----:B------:R-:W-:Y:S01]  /*1b2b0*/  @P1 STG.E desc[UR16][R8.64], R201 ;  /* 0x000000c908001986 */ /* 0x000fe2000c101910 */
[----:B------:R-:W-:Y:S01]  /*1b2c0*/  ISETP.GT.AND P1, PT, R50, 0x89, P3 ;  /* 0x000000893200780c */ /* 0x000fe20001f24270 */
[----:B0-----:R-:W-:Y:S01]  /*1b2d0*/  FMUL R15, R202, UR21 ;  /* 0x00000015ca0f7c20 */ /* 0x001fe20008400000 */
[----:B-1----:R-:W-:Y:S01]  /*1b2e0*/  IADD3 R6, P5, R24, R6, RZ ;  /* 0x0000000618067210 */ /* 0x002fe20007fbe0ff */
[----:B------:R-:W-:-:S03]  /*1b2f0*/  FMUL R13, R204, UR21 ;  /* 0x00000015cc0d7c20 */ /* 0x000fc60008400000 */
[----:B------:R-:W-:Y:S02]  /*1b300*/  IADD3.X R7, R33, R7, RZ, P5, !PT ;  /* 0x0000000721077210 */ /* 0x000fe40002ffe4ff */
[----:B------:R-:W-:-:S03]  /*1b310*/  ISETP.GT.AND P5, PT, R50, 0x90, P2 ;  /* 0x000000903200780c */ /* 0x000fc600017a4270 */
[----:B------:R0:W-:Y:S01]  /*1b320*/  @P0 STG.E desc[UR16][R6.64], R15 ;  /* 0x0000000f06000986 */ /* 0x0001e2000c101910 */
[----:B------:R-:W-:Y:S01]  /*1b330*/  ISETP.GT.AND P0, PT, R50, 0x91, P2 ;  /* 0x000000913200780c */ /* 0x000fe20001704270 */
[----:B------:R-:W-:Y:S02]  /*1b340*/  IMAD.WIDE.U32 R10, R32, 0x1c, R6 ;  /* 0x0000001c200a7825 */ /* 0x000fe400078e0006 */
[----:B------:R1:W-:Y:S02]  /*1b350*/  @P6 STG.E desc[UR16][R8.64+0x20], R203 ;  /* 0x000020cb08006986 */ /* 0x0003e4000c101910 */
[----:B------:R-:W-:Y:S02]  /*1b360*/  IMAD.IADD R11, R0, 0x1, R11 ;  /* 0x00000001000b7824 */ /* 0x000fe400078e020b */
[----:B------:R4:W-:Y:S01]  /*1b370*/  @P1 STG.E desc[UR16][R6.64+0x20], R13 ;  /* 0x0000200d06001986 */ /* 0x0009e2000c101910 */
[----:B------:R-:W-:Y:S01]  /*1b380*/  ISETP.GT.AND P1, PT, R50, 0x90, P3 ;  /* 0x000000903200780c */ /* 0x000fe20001f24270 */
[----:B0-----:R-:W-:-:S02]  /*1b390*/  FMUL R15, R206, UR21 ;  /* 0x00000015ce0f7c20 */ /* 0x001fc40008400000 */
[----:B------:R-:W-:Y:S01]  /*1b3a0*/  @P5 STG.E desc[UR16][R10.64], R205 ;  /* 0x000000cd0a005986 */ /* 0x000fe2000c101910 */
[----:B------:R-:W-:Y:S02]  /*1b3b0*/  ISETP.GT.AND P5, PT, R50, 0x91, P3 ;  /* 0x000000913200780c */ /* 0x000fe40001fa4270 */
[----:B-1----:R-:W-:-:S04]  /*1b3c0*/  IADD3 R8, P6, R24, R6, RZ ;  /* 0x0000000618087210 */ /* 0x002fc80007fde0ff */
[----:B------:R-:W-:Y:S02]  /*1b3d0*/  IADD3.X R9, R33, R7, RZ, P6, !PT ;  /* 0x0000000721097210 */ /* 0x000fe400037fe4ff */
[----:B------:R-:W-:-:S03]  /*1b3e0*/  IADD3 R12, P6, R24, R8, RZ ;  /* 0x00000008180c7210 */ /* 0x000fc60007fde0ff */
[----:B------:R0:W-:Y:S01]  /*1b3f0*/  @P0 STG.E desc[UR16][R8.64], R15 ;  /* 0x0000000f08000986 */ /* 0x0001e2000c101910 */
[----:B------:R-:W-:Y:S01]  /*1b400*/  ISETP.GT.AND P0, PT, R50, 0x98, P2 ;  /* 0x000000983200780c */ /* 0x000fe20001704270 */
[----:B----4-:R-:W-:Y:S01]  /*1b410*/  IMAD.WIDE.U32 R6, R32, 0x1c, R8 ;  /* 0x0000001c20067825 */ /* 0x010fe200078e0008 */
[----:B------:R-:W-:Y:S01]  /*1b420*/  IADD3.X R13, R33, R9, RZ, P6, !PT ;  /* 0x00000009210d7210 */ /* 0x000fe200037fe4ff */
[----:B------:R1:W-:Y:S01]  /*1b430*/  @P1 STG.E desc[UR16][R10.64+0x20], R207 ;  /* 0x000020cf0a001986 */ /* 0x0003e2000c101910 */
[----:B------:R-:W-:Y:S01]  /*1b440*/  ISETP.GT.AND P1, PT, R50, 0x99, P2 ;  /* 0x000000993200780c */ /* 0x000fe20001724270 */
[----:B------:R-:W-:Y:S02]  /*1b450*/  IMAD.IADD R7, R0, 0x1, R7 ;  /* 0x0000000100077824 */ /* 0x000fe400078e0207 */
[----:B------:R4:W-:Y:S01]  /*1b460*/  @P5 STG.E desc[UR16][R8.64+0x20], R17 ;  /* 0x0000201108005986 */ /* 0x0009e2000c101910 */
[----:B------:R-:W-:Y:S01]  /*1b470*/  ISETP.GT.AND P5, PT, R50, 0x98, P3 ;  /* 0x000000983200780c */ /* 0x000fe20001fa4270 */
[----:B0-----:R-:W-:-:S04]  /*1b480*/  FMUL R15, R210, UR21 ;  /* 0x00000015d20f7c20 */ /* 0x001fc80008400000 */
[----:B------:R-:W-:Y:S01]  /*1b490*/  @P0 STG.E desc[UR16][R6.64], R209 ;  /* 0x000000d106000986 */ /* 0x000fe2000c101910 */
[----:B------:R-:W-:Y:S02]  /*1b4a0*/  ISETP.GT.AND P0, PT, R50, 0x99, P3 ;  /* 0x000000993200780c */ /* 0x000fe40001f04270 */
[----:B-1----:R-:W-:Y:S01]  /*1b4b0*/  IADD3 R10, P6, R24, R12, RZ ;  /* 0x0000000c180a7210 */ /* 0x002fe20007fde0ff */
[----:B------:R0:W-:Y:S01]  /*1b4c0*/  @P1 STG.E desc[UR16][R12.64], R15 ;  /* 0x0000000f0c001986 */ /* 0x0001e2000c101910 */
[----:B------:R-:W-:Y:S01]  /*1b4d0*/  ISETP.GT.AND P1, PT, R50, 0xa0, P2 ;  /* 0x000000a03200780c */ /* 0x000fe20001724270 */
[----:B----4-:R-:W-:Y:S01]  /*1b4e0*/  FMUL R17, R212, UR21 ;  /* 0x00000015d4117c20 */ /* 0x010fe20008400000 */
[----:B------:R-:W-:Y:S01]  /*1b4f0*/  IMAD.WIDE.U32 R8, R32, 0x1c, R12 ;  /* 0x0000001c20087825 */ /* 0x000fe200078e000c */
[----:B------:R1:W-:Y:S01]  /*1b500*/  @P5 STG.E desc[UR16][R6.64+0x20], R211 ;  /* 0x000020d306005986 */ /* 0x0003e2000c101910 */
[----:B------:R-:W-:Y:S02]  /*1b510*/  ISETP.GT.AND P5, PT, R50, 0xa1, P2 ;  /* 0x000000a13200780c */ /* 0x000fe400017a4270 */
[----:B------:R-:W-:Y:S01]  /*1b520*/  IMAD.IADD R9, R0, 0x1, R9 ;  /* 0x0000000100097824 */ /* 0x000fe200078e0209 */
[----:B------:R-:W-:-:S02]  /*1b530*/  IADD3.X R11, R33, R13, RZ, P6, !PT ;  /* 0x0000000d210b7210 */ /* 0x000fc400037fe4ff */
[----:B------:R4:W-:Y:S01]  /*1b540*/  @P0 STG.E desc[UR16][R12.64+0x20], R17 ;  /* 0x000020110c000986 */ /* 0x0009e2000c101910 */
[----:B------:R-:W-:Y:S01]  /*1b550*/  ISETP.GT.AND P0, PT, R50, 0xa0, P3 ;  /* 0x000000a03200780c */ /* 0x000fe20001f04270 */
[----:B0-----:R-:W-:Y:S01]  /*1b560*/  FMUL R15, R214, UR21 ;  /* 0x00000015d60f7c20 */ /* 0x001fe20008400000 */
[C---:B------:R-:W-:Y:S01]  /*1b570*/  ISETP.GT.AND P6, PT, R50.reuse, 0xa1, P3 ;  /* 0x000000a13200780c */ /* 0x040fe20001fc4270 */
[----:B------:R-:W-:Y:S01]  /*1b580*/  @P1 STG.E desc[UR16][R8.64], R213 ;  /* 0x000000d508001986 */ /* 0x000fe2000c101910 */
[----:B------:R-:W-:Y:S01]  /*1b590*/  ISETP.GT.AND P1, PT, R50, 0xa8, P2 ;  /* 0x000000a83200780c */ /* 0x000fe20001724270 */
[----:B-1----:R-:W-:Y:S02]  /*1b5a0*/  IMAD.WIDE.U32 R6, R32, 0x1c, R10 ;  /* 0x0000001c20067825 */ /* 0x002fe400078e000a */
[----:B------:R0:W-:Y:S01]  /*1b5b0*/  @P5 STG.E desc[UR16][R10.64], R15 ;  /* 0x0000000f0a005986 */ /* 0x0001e2000c101910 */
[----:B------:R-:W-:Y:S01]  /*1b5c0*/  ISETP.GT.AND P5, PT, R50, 0xa9, P2 ;  /* 0x000000a93200780c */ /* 0x000fe200017a4270 */
[----:B------:R-:W-:-:S02]  /*1b5d0*/  IMAD.IADD R7, R0, 0x1, R7 ;  /* 0x0000000100077824 */ /* 0x000fc400078e0207 */
[----:B----4-:R-:W-:Y:S01]  /*1b5e0*/  FMUL R13, R218, UR21 ;  /* 0x00000015da0d7c20 */ /* 0x010fe20008400000 */
        /* <DEDUP_REMOVED lines=8> */
[----:B------:R-:W-:Y:S02]  /*1b670*/  IADD3.X R9, R33, R11, RZ, P6, !PT ;  /* 0x0000000b21097210 */ /* 0x000fe400037fe4ff */
[----:B------:R-:W-:-:S03]  /*1b680*/  ISETP.GT.AND P6, PT, R50, 0xb0, P2 ;  /* 0x000000b03200780c */ /* 0x000fc600017c4270 */
[----:B------:R0:W-:Y:S01]  /*1b690*/  @P5 STG.E desc[UR16][R8.64], R13 ;  /* 0x0000000d08005986 */ /* 0x0001e2000c101910 */
[----:B----4-:R-:W-:-:S03]  /*1b6a0*/  IADD3 R10, P5, R24, R8, RZ ;  /* 0x00000008180a7210 */ /* 0x010fc60007fbe0ff */
        /* <DEDUP_REMOVED lines=27> */
[----:B------:R-:W-:Y:S02]  /*1b860*/  @P0 STG.E desc[UR16][R6.64], R17 ;  /* 0x0000001106000986 */ /* 0x000fe4000c101910 */
[----:B------:R-:W-:Y:S02]  /*1b870*/  IMAD.IADD R11, R0, 0x1, R11 ;  /* 0x00000001000b7824 */ /* 0x000fe400078e020b */
[----:B------:R-:W-:Y:S01]  /*1b880*/  @P1 STG.E desc[UR16][R8.64+0x20], R227 ;  /* 0x000020e308001986 */ /* 0x000fe2000c101910 */
[----:B------:R-:W-:-:S03]  /*1b890*/  ISETP.GT.AND P1, PT, R50, 0xc1, P2 ;  /* 0x000000c13200780c */ /* 0x000fc60001724270 */
[----:B------:R0:W-:Y:S01]  /*1b8a0*/  @P6 STG.E desc[UR16][R6.64+0x20], R13 ;  /* 0x0000200d06006986 */ /* 0x0001e2000c101910 */
[----:B------:R-:W-:-:S03]  /*1b8b0*/  ISETP.GT.AND P6, PT, R50, 0xc0, P3 ;  /* 0x000000c03200780c */ /* 0x000fc60001fc4270 */
[----:B------:R-:W-:Y:S01]  /*1b8c0*/  @P5 STG.E desc[UR16][R10.64], R229 ;  /* 0x000000e50a005986 */ /* 0x000fe2000c101910 */
[----:B------:R-:W-:Y:S02]  /*1b8d0*/  ISETP.GT.AND P5, PT, R50, 0xc1, P3 ;  /* 0x000000c13200780c */ /* 0x000fe40001fa4270 */
[----:B0-----:R-:W-:Y:S01]  /*1b8e0*/  IADD3 R6, P0, R24, R6, RZ ;  /* 0x0000000618067210 */ /* 0x001fe20007f1e0ff */
[----:B------:R-:W-:-:S03]  /*1b8f0*/  FMUL R13, R232, UR21 ;  /* 0x00000015e80d7c20 */ /* 0x000fc60008400000 */
[----:B------:R-:W-:Y:S02]  /*1b900*/  IADD3.X R7, R33, R7, RZ, P0, !PT ;  /* 0x0000000721077210 */ /* 0x000fe400007fe4ff */
[----:B------:R-:W-:-:S03]  /*1b910*/  ISETP.GT.AND P0, PT, R50, 0xc8, P2 ;  /* 0x000000c83200780c */ /* 0x000fc60001704270 */
[----:B------:R0:W-:Y:S01]  /*1b920*/  @P1 STG.E desc[UR16][R6.64], R15 ;  /* 0x0000000f06001986 */ /* 0x0001e2000c101910 */
[----:B------:R-:W-:Y:S01]  /*1b930*/  ISETP.GT.AND P1, PT, R50, 0xc9, P2 ;  /* 0x000000c93200780c */ /* 0x000fe20001724270 */
[----:B------:R-:W-:Y:S02]  /*1b940*/  IMAD.WIDE.U32 R8, R32, 0x1c, R6 ;  /* 0x0000001c20087825 */ /* 0x000fe400078e0006 */
[----:B------:R-:W-:Y:S02]  /*1b950*/  @P6 STG.E desc[UR16][R10.64+0x20], R231 ;  /* 0x000020e70a006986 */ /* 0x000fe4000c101910 */
[----:B-----5:R-:W-:Y:S01]  /*1b960*/  FMUL R17, R39, UR21 ;  /* 0x0000001527117c20 */ /* 0x020fe20008400000 */
[----:B------:R-:W-:Y:S02]  /*1b970*/  IMAD.IADD R9, R0, 0x1, R9 ;  /* 0x0000000100097824 */ /* 0x000fe400078e0209 */
[----:B--2---:R-:W-:Y:S01]  /*1b980*/  FMUL R19, R38, UR21 ;  /* 0x0000001526137c20 */ /* 0x004fe20008400000 */
[----:B------:R1:W-:Y:S01]  /*1b990*/  @P5 STG.E desc[UR16][R6.64+0x20], R13 ;  /* 0x0000200d06005986 */ /* 0x0003e2000c101910 */
[----:B------:R-:W-:Y:S01]  /*1b9a0*/  ISETP.GT.AND P6, PT, R50, 0xc8, P3 ;  /* 0x000000c83200780c */ /* 0x000fe20001fc4270 */
[----:B0-----:R-:W-:-:S02]  /*1b9b0*/  FMUL R15, R234, UR21 ;  /* 0x00000015ea0f7c20 */ /* 0x001fc40008400000 */
[----:B------:R-:W-:Y:S01]  /*1b9c0*/  @P0 STG.E desc[UR16][R8.64], R233 ;  /* 0x000000e908000986 */ /* 0x000fe2000c101910 */
[----:B------:R-:W-:Y:S02]  /*1b9d0*/  ISETP.GT.AND P0, PT, R50, 0xd0, P2 ;  /* 0x000000d03200780c */ /* 0x000fe40001704270 */
        /* <DEDUP_REMOVED lines=8> */
[----:B------:R-:W-:-:S04]  /*1ba60*/  IMAD.IADD R11, R0, 0x1, R11 ;  /* 0x00000001000b7824 */ /* 0x000fc800078e020b */
[----:B------:R2:W-:Y:S01]  /*1ba70*/  @P5 STG.E desc[UR16][R6.64+0x20], R13 ;  /* 0x0000200d06005986 */ /* 0x0005e2000c101910 */
[----:B------:R-:W-:Y:S01]  /*1ba80*/  ISETP.GT.AND P5, PT, R50, 0xd0, P3 ;  /* 0x000000d03200780c */ /* 0x000fe20001fa4270 */
[----:B0-----:R-:W-:Y:S02]  /*1ba90*/  FMUL R15, R35, UR21 ;  /* 0x00000015230f7c20 */ /* 0x001fe40008400000 */
[----:B------:R-:W4:Y:S01]  /*1baa0*/  LDL.LU R35, [R1+0x214] ;  /* 0x0002140001237983 */ /* 0x000f220000300800 */
[----:B-1----:R-:W-:-:S03]  /*1bab0*/  IADD3 R8, P6, R24, R6, RZ ;  /* 0x0000000618087210 */ /* 0x002fc60007fde0ff */
[----:B------:R-:W5:Y:S01]  /*1bac0*/  LDL.LU R39, [R1+0x218] ;  /* 0x0002180001277983 */ /* 0x000f620000300800 */
[----:B------:R-:W-:-:S03]  /*1bad0*/  IADD3.X R9, R33, R7, RZ, P6, !PT ;  /* 0x0000000721097210 */ /* 0x000fc600037fe4ff */
[----:B------:R-:W5:Y:S04]  /*1bae0*/  LDL.LU R38, [R1+0x21c] ;  /* 0x00021c0001267983 */ /* 0x000f680000300800 */
[----:B------:R-:W-:Y:S01]  /*1baf0*/  @P0 STG.E desc[UR16][R10.64], R237 ;  /* 0x000000ed0a000986 */ /* 0x000fe2000c101910 */
[----:B------:R-:W-:-:S03]  /*1bb00*/  ISETP.GT.AND P0, PT, R50, 0xd1, P3 ;  /* 0x000000d13200780c */ /* 0x000fc60001f04270 */
[----:B------:R0:W-:Y:S01]  /*1bb10*/  @P1 STG.E desc[UR16][R8.64], R15 ;  /* 0x0000000f08001986 */ /* 0x0001e2000c101910 */
[----:B------:R-:W-:Y:S01]  /*1bb20*/  ISETP.GT.AND P1, PT, R50, 0xd8, P2 ;  /* 0x000000d83200780c */ /* 0x000fe20001724270 */
[----:B--2---:R-:W-:-:S04]  /*1bb30*/  IMAD.WIDE.U32 R6, R32, 0x1c, R8 ;  /* 0x0000001c20067825 */ /* 0x004fc800078e0008 */
[----:B---3--:R-:W-:Y:S01]  /*1bb40*/  FMUL R21, R41, UR21 ;  /* 0x0000001529157c20 */ /* 0x008fe20008400000 */
[----:B------:R-:W2:Y:S01]  /*1bb50*/  LDL.LU R43, [R1+0x220] ;  /* 0x00022000012b7983 */ /* 0x000ea20000300800 */
[----:B------:R-:W-:-:S03]  /*1bb60*/  IMAD.IADD R7, R0, 0x1, R7 ;  /* 0x0000000100077824 */ /* 0x000fc600078e0207 */
[----:B------:R4:W-:Y:S04]  /*1bb70*/  @P5 STG.E desc[UR16][R10.64+0x20], R17 ;  /* 0x000020110a005986 */ /* 0x0009e8000c101910 */
[----:B------:R-:W3:Y:S04]  /*1bb80*/  LDL.LU R42, [R1+0x224] ;  /* 0x00022400012a7983 */ /* 0x000ee80000300800 */
[----:B------:R-:W3:Y:S01]  /*1bb90*/  LDL.LU R41, [R1+0x228] ;  /* 0x0002280001297983 */ /* 0x000ee20000300800 */
[----:B0-----:R-:W-:-:S03]  /*1bba0*/  FMUL R15, R40, UR21 ;  /* 0x00000015280f7c20 */ /* 0x001fc60008400000 */
[----:B------:R5:W-:Y:S04]  /*1bbb0*/  @P0 STG.E desc[UR16][R8.64+0x20], R19 ;  /* 0x0000201308000986 */ /* 0x000be8000c101910 */
[----:B------:R0:W-:Y:S01]  /*1bbc0*/  @P1 STG.E desc[UR16][R6.64], R21 ;  /* 0x0000001506001986 */ /* 0x0001e2000c101910 */
[----:B----4-:R-:W-:-:S03]  /*1bbd0*/  FMUL R17, R35, UR21 ;  /* 0x0000001523117c20 */ /* 0x010fc60008400000 */
[----:B------:R-:W4:Y:S01]  /*1bbe0*/  LDL.LU R35, [R1+0x22c] ;  /* 0x00022c0001237983 */ /* 0x000f220000300800 */
[----:B-----5:R-:W-:-:S03]  /*1bbf0*/  FMUL R19, R39, UR21 ;  /* 0x0000001527137c20 */ /* 0x020fc60008400000 */
[----:B------:R-:W5:Y:S01]  /*1bc00*/  LDL.LU R40, [R1+0x230] ;  /* 0x0002300001287983 */ /* 0x000f620000300800 */
[----:B0-----:R-:W-:-:S03]  /*1bc10*/  FMUL R21, R38, UR21 ;  /* 0x0000001526157c20 */ /* 0x001fc60008400000 */
[----:B------:R-:W5:Y:S04]  /*1bc20*/  LDL.LU R39, [R1+0x234] ;  /* 0x0002340001277983 */ /* 0x000f680000300800 */
[----:B------:R-:W5:Y:S01]  /*1bc30*/  LDL.LU R38, [R1+0x238] ;  /* 0x0002380001267983 */ /* 0x000f620000300800 */
[C---:B------:R-:W-:Y:S02]  /*1bc40*/  ISETP.GT.AND P5, PT, R50.reuse, 0xd9, P2 ;  /* 0x000000d93200780c */ /* 0x040fe400017a4270 */
[----:B------:R-:W-:Y:S02]  /*1bc50*/  ISETP.GT.AND P0, PT, R50, 0xd8, P3 ;  /* 0x000000d83200780c */ /* 0x000fe40001f04270 */
[----:B------:R-:W-:Y:S02]  /*1bc60*/  IADD3 R12, P6, R24, R8, RZ ;  /* 0x00000008180c7210 */ /* 0x000fe40007fde0ff */
[----:B------:R-:W-:-:S02]  /*1bc70*/  ISETP.GT.AND P1, PT, R50, 0xd9, P3 ;  /* 0x000000d93200780c */ /* 0x000fc40001f24270 */
[----:B------:R-:W-:-:S05]  /*1bc80*/  IADD3.X R13, R33, R9, RZ, P6, !PT ;  /* 0x00000009210d7210 */ /* 0x000fca00037fe4ff */
[----:B------:R2:W-:Y:S01]  /*1bc90*/  @P5 STG.E desc[UR16][R12.64], R15 ;  /* 0x0000000f0c005986 */ /* 0x0005e2000c101910 */
[----:B------:R-:W-:-:S03]  /*1bca0*/  ISETP.GT.AND P5, PT, R50, 0xe0, P2 ;  /* 0x000000e03200780c */ /* 0x000fc600017a4270 */
[----:B------:R-:W-:Y:S01]  /*1bcb0*/  @P0 STG.E desc[UR16][R6.64+0x20], R17 ;  /* 0x0000201106000986 */ /* 0x000fe2000c101910 */
[----:B------:R-:W-:Y:S01]  /*1bcc0*/  ISETP.GT.AND P0, PT, R50, 0xe1, P2 ;  /* 0x000000e13200780c */ /* 0x000fe20001704270 */
[----:B------:R-:W-:Y:S01]  /*1bcd0*/  IMAD.WIDE.U32 R8, R32, 0x1c, R12 ;  /* 0x0000001c20087825 */ /* 0x000fe200078e000c */
[----:B------:R-:W-:Y:S01]  /*1bce0*/  IADD3 R10, P6, R24, R12, RZ ;  /* 0x0000000c180a7210 */ /* 0x000fe20007fde0ff */
[----:B------:R4:W-:Y:S02]  /*1bcf0*/  @P1 STG.E desc[UR16][R12.64+0x20], R19 ;  /* 0x000020130c001986 */ /* 0x0009e4000c101910 */
[----:B------:R-:W-:Y:S01]  /*1bd00*/  IMAD.IADD R9, R0, 0x1, R9 ;  /* 0x0000000100097824 */ /* 0x000fe200078e0209 */
[----:B------:R-:W-:Y:S01]  /*1bd10*/  IADD3.X R11, R33, R13, RZ, P6, !PT ;  /* 0x0000000d210b7210 */ /* 0x000fe200037fe4ff */
[----:B--2---:R-:W-:Y:S01]  /*1bd20*/  FMUL R15, R43, UR21 ;  /* 0x000000152b0f7c20 */ /* 0x004fe20008400000 */
[----:B---3--:R-:W-:Y:S02]  /*1bd30*/  FMUL R23, R41, UR21 ;  /* 0x0000001529177c20 */ /* 0x008fe40008400000 */
[----:B------:R-:W-:Y:S04]  /*1bd40*/  @P5 STG.E desc[UR16][R8.64], R21 ;  /* 0x0000001508005986 */ /* 0x000fe8000c101910 */
[----:B------:R0:W-:Y:S01]  /*1bd50*/  @P0 STG.E desc[UR16][R10.64], R15 ;  /* 0x0000000f0a000986 */ /* 0x0001e2000c101910 */
[----:B----4-:R-:W-:-:S03]  /*1bd60*/  FMUL R13, R35, UR21 ;  /* 0x00000015230d7c20 */ /* 0x010fc60008400000 */
[----:B------:R-:W2:Y:S01]  /*1bd70*/  LDL.LU R35, [R1+0x23c] ;  /* 0x00023c0001237983 */ /* 0x000ea20000300800 */
[----:B-----5:R-:W-:-:S03]  /*1bd80*/  FMUL R19, R40, UR21 ;  /* 0x0000001528137c20 */ /* 0x020fc60008400000 */
[----:B------:R-:W3:Y:S01]  /*1bd90*/  LDL.LU R41, [R1+0x240] ;  /* 0x0002400001297983 */ /* 0x000ee20000300800 */
[----:B0-----:R-:W-:-:S03]  /*1bda0*/  FMUL R15, R39, UR21 ;  /* 0x00000015270f7c20 */ /* 0x001fc60008400000 */
[----:B------:R-:W4:Y:S01]  /*1bdb0*/  LDL.LU R40, [R1+0x244] ;  /* 0x0002440001287983 */ /* 0x000f220000300800 */
[----:B------:R-:W-:-:S03]  /*1bdc0*/  FMUL R21, R38, UR21 ;  /* 0x0000001526157c20 */ /* 0x000fc60008400000 */
[----:B------:R-:W5:Y:S04]  /*1bdd0*/  LDL.LU R39, [R1+0x248] ;  /* 0x0002480001277983 */ /* 0x000f680000300800 */
[----:B------:R-:W5:Y:S01]  /*1bde0*/  LDL.LU R38, [R1+0x24c] ;  /* 0x00024c0001267983 */ /* 0x000f620000300800 */
[C---:B------:R-:W-:Y:S02]  /*1bdf0*/  ISETP.GT.AND P1, PT, R50.reuse, 0xe0, P3 ;  /* 0x000000e03200780c */ /* 0x040fe40001f24270 */
[C---:B------:R-:W-:Y:S02]  /*1be00*/  ISETP.GT.AND P6, PT, R50.reuse, 0xe1, P3 ;  /* 0x000000e13200780c */ /* 0x040fe40001fc4270 */
[----:B------:R-:W-:Y:S01]  /*1be10*/  ISETP.GT.AND P5, PT, R50, 0xe8, P2 ;  /* 0x000000e83200780c */ /* 0x000fe200017a4270 */
[----:B------:R-:W-:-:S04]  /*1be20*/  IMAD.WIDE.U32 R6, R32, 0x1c, R10 ;  /* 0x0000001c20067825 */ /* 0x000fc800078e000a */
[----:B------:R-:W-:Y:S01]  /*1be30*/  FMUL R17, R42, UR21 ;  /* 0x000000152a117c20 */ /* 0x000fe20008400000 */
[----:B------:R-:W-:Y:S01]  /*1be40*/  IMAD.IADD R7, R0, 0x1, R7 ;  /* 0x0000000100077824 */ /* 0x000fe200078e0207 */
[----:B------:R-:W-:-:S03]  /*1be50*/  ISETP.GT.AND P0, PT, R50, 0xe9, P2 ;  /* 0x000000e93200780c */ /* 0x000fc60001704270 */
[----:B------:R0:W-:Y:S01]  /*1be60*/  @P1 STG.E desc[UR16][R8.64+0x20], R17 ;  /* 0x0000201108001986 */ /* 0x0001e2000c101910 */
[----:B------:R-:W-:-:S03]  /*1be70*/  ISETP.GT.AND P1, PT, R50, 0xe8, P3 ;  /* 0x000000e83200780c */ /* 0x000fc60001f24270 */
[----:B------:R-:W-:Y:S04]  /*1be80*/  @P6 STG.E desc[UR16][R10.64+0x20], R23 ;  /* 0x000020170a006986 */ /* 0x000fe8000c101910 */
[----:B------:R2:W-:Y:S01]  /*1be90*/  @P5 STG.E desc[UR16][R6.64], R13 ;  /* 0x0000000d06005986 */ /* 0x0005e2000c101910 */
[----:B------:R-:W-:Y:S02]  /*1bea0*/  ISETP.GT.AND P5, PT, R50, 0xe9, P3 ;  /* 0x000000e93200780c */ /* 0x000fe40001fa4270 */
[----:B0-----:R-:W-:-:S04]  /*1beb0*/  IADD3 R8, P6, R24, R10, RZ ;  /* 0x0000000a18087210 */ /* 0x001fc80007fde0ff */
[----:B------:R-:W-:-:S05]  /*1bec0*/  IADD3.X R9, R33, R11, RZ, P6, !PT ;  /* 0x0000000b21097210 */ /* 0x000fca00037fe4ff */
[----:B------:R-:W-:Y:S04]  /*1bed0*/  @P0 STG.E desc[UR16][R8.64], R19 ;  /* 0x0000001308000986 */ /* 0x000fe8000c101910 */
[----:B------:R3:W-:Y:S04]  /*1bee0*/  @P1 STG.E desc[UR16][R6.64+0x20], R15 ;  /* 0x0000200f06001986 */ /* 0x0007e8000c101910 */
[----:B------:R5:W-:Y:S01]  /*1bef0*/  @P5 STG.E desc[UR16][R8.64+0x20], R21 ;  /* 0x0000201508005986 */ /* 0x000be2000c101910 */
[----:B--2---:R-:W-:-:S03]  /*1bf00*/  FMUL R13, R35, UR21 ;  /* 0x00000015230d7c20 */ /* 0x004fc60008400000 */
[----:B------:R-:W2:Y:S01]  /*1bf10*/  LDL.LU R35, [R1+0x250] ;  /* 0x0002500001237983 */ /* 0x000ea20000300800 */
[----:B---3--:R-:W-:-:S03]  /*1bf20*/  FMUL R15, R41, UR21 ;  /* 0x00000015290f7c20 */ /* 0x008fc60008400000 */
[----:B------:R-:W3:Y:S01]  /*1bf30*/  LDL.LU R42, [R1+0x254] ;  /* 0x00025400012a7983 */ /* 0x000ee20000300800 */
[----:B----4-:R-:W-:-:S03]  /*1bf40*/  FMUL R17, R40, UR21 ;  /* 0x0000001528117c20 */ /* 0x010fc60008400000 */
[----:B------:R-:W4:Y:S04]  /*1bf50*/  LDL.LU R41, [R1+0x258] ;  /* 0x0002580001297983 */ /* 0x000f280000300800 */
[----:B------:R-:W3:Y:S01]  /*1bf60*/  LDL.LU R40, [R1+0x25c] ;  /* 0x00025c0001287983 */ /* 0x000ee20000300800 */
[----:B-----5:R-:W-:-:S03]  /*1bf70*/  FMUL R21, R38, UR21 ;  /* 0x0000001526157c20 */ /* 0x020fc60008400000 */
[----:B------:R-:W5:Y:S01]  /*1bf80*/  LDL.LU R38, [R1+0x260] ;  /* 0x0002600001267983 */ /* 0x000f620000300800 */
[----:B------:R-:W-:Y:S02]  /*1bf90*/  ISETP.GT.AND P0, PT, R50, 0xf0, P2 ;  /* 0x000000f03200780c */ /* 0x000fe40001704270 */
[----:B------:R-:W-:Y:S01]  /*1bfa0*/  IADD3 R10, P6, R24, R8, RZ ;  /* 0x00000008180a7210 */ /* 0x000fe20007fde0ff */
[----:B------:R-:W-:Y:S01]  /*1bfb0*/  IMAD.WIDE.U32 R6, R32, 0x1c, R8 ;  /* 0x0000001c20067825 */ /* 0x000fe200078e0008 */
[C---:B------:R-:W-:Y:S02]  /*1bfc0*/  ISETP.GT.AND P1, PT, R50.reuse, 0xf1, P2 ;  /* 0x000000f13200780c */ /* 0x040fe40001724270 */
[C---:B------:R-:W-:Y:S01]  /*1bfd0*/  ISETP.GT.AND P5, PT, R50.reuse, 0xf0, P3 ;  /* 0x000000f03200780c */ /* 0x040fe20001fa4270 */
[----:B------:R-:W-:Y:S01]  /*1bfe0*/  IMAD.X R11, R33, 0x1, R9, P6 ;  /* 0x00000001210b7824 */ /* 0x000fe200030e0609 */
[----:B------:R-:W-:Y:S02]  /*1bff0*/  ISETP.GT.AND P6, PT, R50, 0xf1, P3 ;  /* 0x000000f13200780c */ /* 0x000fe40001fc4270 */
[----:B------:R-:W-:Y:S01]  /*1c000*/  IADD3 R7, R0, R7, RZ ;  /* 0x0000000700077210 */ /* 0x000fe20007ffe0ff */
[----:B------:R-:W-:-:S02]  /*1c010*/  FMUL R19, R39, UR21 ;  /* 0x0000001527137c20 */ /* 0x000fc40008400000 */
[----:B------:R-:W5:Y:S04]  /*1c020*/  LDL.LU R39, [R1+0x264] ;  /* 0x0002640001277983 */ /* 0x000f680000300800 */
[----:B------:R2:W-:Y:S04]  /*1c030*/  @P0 STG.E desc[UR16][R6.64], R13 ;  /* 0x0000000d06000986 */ /* 0x0005e8000c101910 */
[----:B------:R4:W-:Y:S04]  /*1c040*/  @P1 STG.E desc[UR16][R10.64], R15 ;  /* 0x0000000f0a001986 */ /* 0x0009e8000c101910 */
[----:B------:R3:W-:Y:S04]  /*1c050*/  @P5 STG.E desc[UR16][R6.64+0x20], R17 ;  /* 0x0000201106005986 */ /* 0x0007e8000c101910 */
[----:B------:R5:W-:Y:S01]  /*1c060*/  @P6 STG.E desc[UR16][R10.64+0x20], R19 ;  /* 0x000020130a006986 */ /* 0x000be2000c101910 */
[----:B--2---:R-:W-:-:S03]  /*1c070*/  FMUL R13, R35, UR21 ;  /* 0x00000015230d7c20 */ /* 0x004fc60008400000 */
[----:B------:R-:W2:Y:S01]  /*1c080*/  LDL.LU R35, [R1+0x268] ;  /* 0x0002680001237983 */ /* 0x000ea20000300800 */
[----:B----4-:R-:W-:-:S03]  /*1c090*/  FMUL R15, R41, UR21 ;  /* 0x00000015290f7c20 */ /* 0x010fc60008400000 */
[----:B------:R-:W4:Y:S01]  /*1c0a0*/  LDL.LU R41, [R1+0x26c] ;  /* 0x00026c0001297983 */ /* 0x000f220000300800 */
[----:B---3--:R-:W-:-:S03]  /*1c0b0*/  FMUL R17, R40, UR21 ;  /* 0x0000001528117c20 */ /* 0x008fc60008400000 */
[----:B------:R-:W3:Y:S01]  /*1c0c0*/  LDL.LU R40, [R1+0x270] ;  /* 0x0002700001287983 */ /* 0x000ee20000300800 */
[----:B-----5:R-:W-:-:S03]  /*1c0d0*/  FMUL R19, R38, UR21 ;  /* 0x0000001526137c20 */ /* 0x020fc60008400000 */
[----:B------:R-:W5:Y:S01]  /*1c0e0*/  LDL.LU R38, [R1+0x274] ;  /* 0x0002740001267983 */ /* 0x000f620000300800 */
[----:B------:R-:W-:Y:S01]  /*1c0f0*/  ISETP.GT.AND P0, PT, R50, 0xf8, P2 ;  /* 0x000000f83200780c */ /* 0x000fe20001704270 */
[----:B------:R-:W-:Y:S01]  /*1c100*/  IMAD.WIDE.U32 R8, R32, 0x1c, R10 ;  /* 0x0000001c20087825 */ /* 0x000fe200078e000a */
[----:B------:R-:W-:-:S03]  /*1c110*/  ISETP.GT.AND P2, PT, R50, 0xf9, P2 ;  /* 0x000000f93200780c */ /* 0x000fc60001744270 */
[----:B------:R-:W-:Y:S01]  /*1c120*/  IMAD.IADD R9, R0, 0x1, R9 ;  /* 0x0000000100097824 */ /* 0x000fe200078e0209 */
[----:B------:R-:W-:-:S07]  /*1c130*/  ISETP.GT.AND P5, PT, R50, 0xf8, P3 ;  /* 0x000000f83200780c */ /* 0x000fce0001fa4270 */
[----:B------:R-:W-:Y:S01]  /*1c140*/  @P0 STG.E desc[UR16][R8.64], R21 ;  /* 0x0000001508000986 */ /* 0x000fe2000c101910 */
[----:B------:R-:W-:Y:S02]  /*1c150*/  IADD3 R6, P0, R24, R10, RZ ;  /* 0x0000000a18067210 */ /* 0x000fe40007f1e0ff */
[----:B------:R-:W-:Y:S02]  /*1c160*/  ISETP.GT.AND P1, PT, R51, 0x80, PT ;  /* 0x000000803300780c */ /* 0x000fe40003f24270 */
[----:B------:R-:W-:Y:S01]  /*1c170*/  IADD3.X R7, R33, R11, RZ, P0, !PT ;  /* 0x0000000b21077210 */ /* 0x000fe200007fe4ff */
[----:B------:R-:W-:Y:S01]  /*1c180*/  FMUL R11, R42, UR21 ;  /* 0x000000152a0b7c20 */ /* 0x000fe20008400000 */
[----:B------:R-:W-:Y:S02]  /*1c190*/  ISETP.GT.AND P0, PT, R51, 0x88, PT ;  /* 0x000000883300780c */ /* 0x000fe40003f04270 */
[C---:B------:R-:W-:Y:S01]  /*1c1a0*/  ISETP.GT.AND P3, PT, R50.reuse, 0xf9, P3 ;  /* 0x000000f93200780c */ /* 0x040fe20001f64270 */
[----:B------:R0:W-:Y:S01]  /*1c1b0*/  @P2 STG.E desc[UR16][R6.64], R13 ;  /* 0x0000000d06002986 */ /* 0x0001e2000c101910 */
[----:B------:R-:W-:-:S02]  /*1c1c0*/  ISETP.GT.AND P6, PT, R50, RZ, P1 ;  /* 0x000000ff3200720c */ /* 0x000fc40000fc4270 */
[C---:B------:R-:W-:Y:S01]  /*1c1d0*/  ISETP.GT.AND P2, PT, R50.reuse, 0x1, P1 ;  /* 0x000000013200780c */ /* 0x040fe20000f44270 */
[----:B------:R2:W-:Y:S01]  /*1c1e0*/  @P5 STG.E desc[UR16][R8.64+0x20], R11 ;  /* 0x0000200b08005986 */ /* 0x0005e2000c101910 */
[----:B------:R-:W-:Y:S01]  /*1c1f0*/  ISETP.GT.AND P5, PT, R50, RZ, P0 ;  /* 0x000000ff3200720c */ /* 0x000fe200007a4270 */
[----:B0-----:R-:W-:Y:S02]  /*1c200*/  FMUL R13, R39, UR21 ;  /* 0x00000015270d7c20 */ /* 0x001fe40008400000 */
[----:B------:R-:W3:Y:S04]  /*1c210*/  LDL.LU R39, [R1+0x278] ;  /* 0x0002780001277983 */ /* 0x000ee80000300800 */
[----:B------:R4:W-:Y:S04]  /*1c220*/  @P3 STG.E desc[UR16][R6.64+0x20], R15 ;  /* 0x0000200f06003986 */ /* 0x0009e8000c101910 */
[----:B------:R-:W-:Y:S04]  /*1c230*/  @P6 STG.E desc[UR16][R2.64+0x200], R17 ;  /* 0x0002001102006986 */ /* 0x000fe8000c101910 */
[----:B------:R-:W-:Y:S04]  /*1c240*/  @P2 STG.E desc[UR16][R4.64+0x200], R19 ;  /* 0x0002001304002986 */ /* 0x000fe8000c101910 */
[----:B------:R5:W-:Y:S01]  /*1c250*/  @P5 STG.E desc[UR16][R2.64+0x220], R13 ;  /* 0x0002200d02005986 */ /* 0x000be2000c101910 */
[----:B--2---:R-:W-:-:S03]  /*1c260*/  FMUL R11, R35, UR21 ;  /* 0x00000015230b7c20 */ /* 0x004fc60008400000 */
[----:B------:R-:W2:Y:S04]  /*1c270*/  LDL.LU R35, [R1+0x27c] ;  /* 0x00027c0001237983 */ /* 0x000ea80000300800 */
[----:B------:R-:W2:Y:S01]  /*1c280*/  LDL.LU R43, [R1+0x280] ;  /* 0x00028000012b7983 */ /* 0x000ea20000300800 */
[----:B----4-:R-:W-:-:S03]  /*1c290*/  FMUL R15, R41, UR21 ;  /* 0x00000015290f7c20 */ /* 0x010fc60008400000 */
[----:B------:R-:W4:Y:S04]  /*1c2a0*/  LDL.LU R42, [R1+0x284] ;  /* 0x00028400012a7983 */ /* 0x000f280000300800 */
[----:B------:R-:W4:Y:S01]  /*1c2b0*/  LDL.LU R41, [R1+0x288] ;  /* 0x0002880001297983 */ /* 0x000f220000300800 */
[----:B-----5:R-:W-:-:S03]  /*1c2c0*/  FMUL R13, R38, UR21 ;  /* 0x00000015260d7c20 */ /* 0x020fc60008400000 */
[----:B------:R-:W5:Y:S01]  /*1c2d0*/  LDL.LU R38, [R1+0x28c] ;  /* 0x00028c0001267983 */ /* 0x000f620000300800 */
[C---:B------:R-:W-:Y:S02]  /*1c2e0*/  ISETP.GT.AND P3, PT, R50.reuse, 0x1, P0 ;  /* 0x000000013200780c */ /* 0x040fe40000764270 */
[----:B------:R-:W-:Y:S01]  /*1c2f0*/  ISETP.GT.AND P2, PT, R50, 0x8, P1 ;  /* 0x000000083200780c */ /* 0x000fe20000f44270 */
[----:B------:R-:W-:-:S04]  /*1c300*/  IMAD.WIDE.U32 R6, R32, 0x1c, R4 ;  /* 0x0000001c20067825 */ /* 0x000fc800078e0004 */
[----:B------:R-:W-:Y:S01]  /*1c310*/  IMAD.IADD R7, R0, 0x1, R7 ;  /* 0x0000000100077824 */ /* 0x000fe200078e0207 */
[----:B------:R-:W-:-:S05]  /*1c320*/  ISETP.GT.AND P5, PT, R50, 0x9, P1 ;  /* 0x000000093200780c */ /* 0x000fca0000fa4270 */
[----:B------:R0:W-:Y:S01]  /*1c330*/  @P3 STG.E desc[UR16][R4.64+0x220], R11 ;  /* 0x0002200b04003986 */ /* 0x0001e2000c101910 */
[----:B------:R-:W-:-:S03]  /*1c340*/  ISETP.GT.AND P3, PT, R50, 0x8, P0 ;  /* 0x000000083200780c */ /* 0x000fc60000764270 */
[----:B------:R2:W-:Y:S01]  /*1c350*/  @P2 STG.E desc[UR16][R6.64+0x200], R15 ;  /* 0x0002000f06002986 */ /* 0x0005e2000c101910 */
[----:B------:R-:W-:Y:S02]  /*1c360*/  ISETP.GT.AND P2, PT, R50, 0x9, P0 ;  /* 0x000000093200780c */ /* 0x000fe40000744270 */
[-C--:B------:R-:W-:Y:S01]  /*1c370*/  IADD3 R8, P6, R4, R24.reuse, RZ ;  /* 0x0000001804087210 */ /* 0x080fe20007fde0ff */
[----:B---3--:R-:W-:Y:S02]  /*1c380*/  FMUL R17, R40, UR21 ;  /* 0x0000001528117c20 */ /* 0x008fe40008400000 */
[----:B------:R-:W3:Y:S01]  /*1c390*/  LDL.LU R40, [R1+0x290] ;  /* 0x0002900001287983 */ /* 0x000ee20000300800 */
[----:B------:R-:W-:Y:S02]  /*1c3a0*/  IADD3.X R9, R5, R33, RZ, P6, !PT ;  /* 0x0000002105097210 */ /* 0x000fe400037fe4ff */
[----:B0-----:R-:W-:-:S03]  /*1c3b0*/  IADD3 R4, P6, R8, R24, RZ ;  /* 0x0000001808047210 */ /* 0x001fc60007fde0ff */
[----:B------:R-:W-:Y:S01]  /*1c3c0*/  @P5 STG.E desc[UR16][R8.64+0x200], R17 ;  /* 0x0002001108005986 */ /* 0x000fe2000c101910 */
[----:B------:R-:W-:-:S03]  /*1c3d0*/  FMUL R11, R39, UR21 ;  /* 0x00000015270b7c20 */ /* 0x000fc60008400000 */
[----:B------:R-:W3:Y:S01]  /*1c3e0*/  LDL.LU R39, [R1+0x294] ;  /* 0x0002940001277983 */ /* 0x000ee20000300800 */
[----:B------:R-:W-:Y:S01]  /*1c3f0*/  IMAD.WIDE.U32 R2, R32, 0x1c, R8 ;  /* 0x0000001c20027825 */ /* 0x000fe200078e0008 */
[----:B------:R-:W-:Y:S02]  /*1c400*/  IADD3.X R5, R9, R33, RZ, P6, !PT ;  /* 0x0000002109057210 */ /* 0x000fe400037fe4ff */
[----:B------:R-:W-:Y:S04]  /*1c410*/  @P3 STG.E desc[UR16][R6.64+0x220], R13 ;  /* 0x0002200d06003986 */ /* 0x000fe8000c101910 */
[----:B------:R5:W-:Y:S01]  /*1c420*/  @P2 STG.E desc[UR16][R8.64+0x220], R11 ;  /* 0x0002200b08002986 */ /* 0x000be2000c101910 */
[----:B--2---:R-:W-:-:S03]  /*1c430*/  FMUL R15, R35, UR21 ;  /* 0x00000015230f7c20 */ /* 0x004fc60008400000 */
[----:B------:R-:W2:Y:S01]  /*1c440*/  LDL.LU R35, [R1+0x298] ;  /* 0x0002980001237983 */ /* 0x000ea20000300800 */
[----:B-----5:R-:W-:-:S03]  /*1c450*/  FMUL R9, R38, UR21 ;  /* 0x0000001526097c20 */ /* 0x020fc60008400000 */
[----:B------:R-:W5:Y:S01]  /*1c460*/  LDL.LU R38, [R1+0x29c] ;  /* 0x00029c0001267983 */ /* 0x000f620000300800 */
[----:B------:R-:W-:Y:S01]  /*1c470*/  ISETP.GT.AND P5, PT, R50, 0x10, P1 ;  /* 0x000000103200780c */ /* 0x000fe20000fa4270 */
[----:B------:R-:W-:Y:S01]  /*1c480*/  IMAD.IADD R3, R0, 0x1, R3 ;  /* 0x0000000100037824 */ /* 0x000fe200078e0203 */
[C---:B------:R-:W-:Y:S02]  /*1c490*/  ISETP.GT.AND P3, PT, R50.reuse, 0x11, P1 ;  /* 0x000000113200780c */ /* 0x040fe40000f64270 */
[C---:B------:R-:W-:Y:S02]  /*1c4a0*/  ISETP.GT.AND P2, PT, R50.reuse, 0x10, P0 ;  /* 0x000000103200780c */ /* 0x040fe40000744270 */
[----:B------:R-:W-:Y:S01]  /*1c4b0*/  ISETP.GT.AND P6, PT, R50, 0x11, P0 ;  /* 0x000000113200780c */ /* 0x000fe200007c4270 */
[----:B------:R-:W-:-:S06]  /*1c4c0*/  IMAD.WIDE.U32 R6, R32, 0x1c, R4 ;  /* 0x0000001c20067825 */ /* 0x000fcc00078e0004 */
[----:B------:R-:W-:Y:S01]  /*1c4d0*/  @P5 STG.E desc[UR16][R2.64+0x200], R15 ;  /* 0x0002000f02005986 */ /* 0x000fe2000c101910 */
[----:B------:R-:W-:Y:S01]  /*1c4e0*/  ISETP.GT.AND P5, PT, R50, 0x18, P1 ;  /* 0x000000183200780c */ /* 0x000fe20000fa4270 */
[----:B------:R-:W-:Y:S01]  /*1c4f0*/  FMUL R13, R43, UR21 ;  /* 0x000000152b0d7c20 */ /* 0x000fe20008400000 */
[----:B----4-:R-:W-:Y:S01]  /*1c500*/  FMUL R17, R42, UR21 ;  /* 0x000000152a117c20 */ /* 0x010fe20008400000 */
[----:B------:R-:W4:Y:S01]  /*1c510*/  LDL.LU R43, [R1+0x2a0] ;  /* 0x0002a000012b7983 */ /* 0x000f220000300800 */
[----:B------:R-:W-:Y:S01]  /*1c520*/  FMUL R19, R41, UR21 ;  /* 0x0000001529137c20 */ /* 0x000fe20008400000 */
[----:B------:R-:W-:Y:S02]  /*1c530*/  IMAD.IADD R7, R0, 0x1, R7 ;  /* 0x0000000100077824 */ /* 0x000fe400078e0207 */
[----:B------:R-:W4:Y:S01]  /*1c540*/  LDL.LU R42, [R1+0x2a4] ;  /* 0x0002a400012a7983 */ /* 0x000f220000300800 */
[----:B---3--:R-:W-:-:S03]  /*1c550*/  FMUL R11, R40, UR21 ;  /* 0x00000015280b7c20 */ /* 0x008fc60008400000 */
[----:B------:R0:W-:Y:S04]  /*1c560*/  @P3 STG.E desc[UR16][R4.64+0x200], R13 ;  /* 0x0002000d04003986 */ /* 0x0001e8000c101910 */
[----:B------:R-:W-:Y:S04]  /*1c570*/  @P2 STG.E desc[UR16][R2.64+0x220], R17 ;  /* 0x0002201102002986 */ /* 0x000fe8000c101910 */
[----:B------:R-:W-:Y:S04]  /*1c580*/  @P6 STG.E desc[UR16][R4.64+0x220], R19 ;  /* 0x0002201304006986 */ /* 0x000fe8000c101910 */
[----:B------:R5:W-:Y:S01]  /*1c590*/  @P5 STG.E desc[UR16][R6.64+0x200], R9 ;  /* 0x0002000906005986 */ /* 0x000be2000c101910 */
[----:B0-----:R-:W-:Y:S01]  /*1c5a0*/  FMUL R13, R39, UR21 ;  /* 0x00000015270d7c20 */ /* 0x001fe20008400000 */
[----:B--2---:R-:W-:-:S02]  /*1c5b0*/  FMUL R15, R35, UR21 ;  /* 0x00000015230f7c20 */ /* 0x004fc40008400000 */
[----:B------:R-:W2:Y:S04]  /*1c5c0*/  LDL.LU R35, [R1+0x2a8] ;  /* 0x0002a80001237983 */ /* 0x000ea80000300800 */
[----:B------:R-:W3:Y:S04]  /*1c5d0*/  LDL.LU R41, [R1+0x2ac] ;  /* 0x0002ac0001297983 */ /* 0x000ee80000300800 */
[----:B------:R-:W3:Y:S04]  /*1c5e0*/  LDL.LU R40, [R1+0x2b0] ;  /* 0x0002b00001287983 */ /* 0x000ee80000300800 */
[----:B------:R-:W3:Y:S01]  /*1c5f0*/  LDL.LU R39, [R1+0x2b4] ;  /* 0x0002b40001277983 */ /* 0x000ee20000300800 */
[----:B-----5:R-:W-:-:S03]  /*1c600*/  FMUL R9, R38, UR21 ;  /* 0x0000001526097c20 */ /* 0x020fc60008400000 */
[----:B------:R-:W5:Y:S01]  /*1c610*/  LDL.LU R38, [R1+0x2b8] ;  /* 0x0002b80001267983 */ /* 0x000f620000300800 */
[C---:B------:R-:W-:Y:S02]  /*1c620*/  ISETP.GT.AND P3, PT, R50.reuse, 0x19, P1 ;  /* 0x000000193200780c */ /* 0x040fe40000f64270 */
[C---:B------:R-:W-:Y:S02]  /*1c630*/  ISETP.GT.AND P2, PT, R50.reuse, 0x18, P0 ;  /* 0x000000183200780c */ /* 0x040fe40000744270 */
[----:B------:R-:W-:Y:S02]  /*1c640*/  ISETP.GT.AND P5, PT, R50, 0x19, P0 ;  /* 0x000000193200780c */ /* 0x000fe400007a4270 */
[----:B------:R-:W-:-:S04]  /*1c650*/  IADD3 R2, P6, R4, R24, RZ ;  /* 0x0000001804027210 */ /* 0x000fc80007fde0ff */
[----:B------:R-:W-:Y:S02]  /*1c660*/  IADD3.X R3, R5, R33, RZ, P6, !PT ;  /* 0x0000002105037210 */ /* 0x000fe400037fe4ff */
[----:B------:R-:W-:-:S03]  /*1c670*/  IADD3 R4, P6, R2, R24, RZ ;  /* 0x0000001802047210 */ /* 0x000fc60007fde0ff */
[----:B------:R-:W-:Y:S01]  /*1c680*/  @P3 STG.E desc[UR16][R2.64+0x200], R11 ;  /* 0x0002000b02003986 */ /* 0x000fe2000c101910 */
[C---:B------:R-:W-:Y:S01]  /*1c690*/  ISETP.GT.AND P3, PT, R50.reuse, 0x20, P1 ;  /* 0x000000203200780c */ /* 0x040fe20000f64270 */
[----:B------:R-:W-:Y:S01]  /*1c6a0*/  IMAD.X R5, R3, 0x1, R33, P6 ;  /* 0x0000000103057824 */ /* 0x000fe200030e0621 */
[C---:B------:R-:W-:Y:S01]  /*1c6b0*/  ISETP.GT.AND P6, PT, R50.reuse, 0x21, P1 ;  /* 0x000000213200780c */ /* 0x040fe20000fc4270 */
[----:B------:R0:W-:Y:S04]  /*1c6c0*/  @P2 STG.E desc[UR16][R6.64+0x220], R13 ;  /* 0x0002200d06002986 */ /* 0x0001e8000c101910 */
[----:B------:R2:W-:Y:S01]  /*1c6d0*/  @P5 STG.E desc[UR16][R2.64+0x220], R15 ;  /* 0x0002200f02005986 */ /* 0x0005e2000c101910 */
[----:B------:R-:W-:Y:S01]  /*1c6e0*/  ISETP.GT.AND P5, PT, R50, 0x20, P0 ;  /* 0x000000203200780c */ /* 0x000fe200007a4270 */
[----:B0-----:R-:W-:-:S04]  /*1c6f0*/  IMAD.WIDE.U32 R6, R32, 0x1c, R2 ;  /* 0x0000001c20067825 */ /* 0x001fc800078e0002 */
[----:B----4-:R-:W-:Y:S01]  /*1c700*/  FMUL R11, R43, UR21 ;  /* 0x000000152b0b7c20 */ /* 0x010fe20008400000 */
[----:B------:R-:W-:Y:S01]  /*1c710*/  FMUL R13, R42, UR21 ;  /* 0x000000152a0d7c20 */ /* 0x000fe20008400000 */
[----:B------:R-:W-:-:S05]  /*1c720*/  IADD3 R7, R0, R7, RZ ;  /* 0x0000000700077210 */ /* 0x000fca0007ffe0ff */
[----:B------:R0:W-:Y:S04]  /*1c730*/  @P3 STG.E desc[UR16][R6.64+0x200], R9 ;  /* 0x0002000906003986 */ /* 0x0001e8000c101910 */
[----:B------:R-:W-:Y:S04]  /*1c740*/  @P6 STG.E desc[UR16][R4.64+0x200], R11 ;  /* 0x0002000b04006986 */ /* 0x000fe8000c101910 */
[----:B------:R5:W-:Y:S01]  /*1c750*/  @P5 STG.E desc[UR16][R6.64+0x220], R13 ;  /* 0x0002200d06005986 */ /* 0x000be2000c101910 */
[----:B--2---:R-:W-:-:S03]  /*1c760*/  FMUL R15, R35, UR21 ;  /* 0x00000015230f7c20 */ /* 0x004fc60008400000 */
[----:B------:R-:W2:Y:S01]  /*1c770*/  LDL.LU R35, [R1+0x2bc] ;  /* 0x0002bc0001237983 */ /* 0x000ea20000300800 */
[----:B---3--:R-:W-:-:S03]  /*1c780*/  FMUL R17, R41, UR21 ;  /* 0x0000001529117c20 */ /* 0x008fc60008400000 */
[----:B------:R-:W3:Y:S01]  /*1c790*/  LDL.LU R42, [R1+0x2c0] ;  /* 0x0002c000012a7983 */ /* 0x000ee20000300800 */
[----:B0-----:R-:W-:-:S03]  /*1c7a0*/  FMUL R9, R40, UR21 ;  /* 0x0000001528097c20 */ /* 0x001fc60008400000 */
[----:B------:R-:W4:Y:S04]  /*1c7b0*/  LDL.LU R41, [R1+0x2c4] ;  /* 0x0002c40001297983 */ /* 0x000f280000300800 */
[----:B------:R-:W3:Y:S01]  /*1c7c0*/  LDL.LU R40, [R1+0x2c8] ;  /* 0x0002c80001287983 */ /* 0x000ee20000300800 */
        /* <DEDUP_REMOVED lines=10> */
[----:B------:R-:W-:Y:S01]  /*1c870*/  ISETP.GT.AND P3, PT, R50, 0x29, P0 ;  /* 0x000000293200780c */ /* 0x000fe20000764270 */
[----:B------:R-:W-:Y:S02]  /*1c880*/  FMUL R11, R39, UR21 ;  /* 0x00000015270b7c20 */ /* 0x000fe40008400000 */
[----:B------:R-:W5:Y:S01]  /*1c890*/  LDL.LU R39, [R1+0x2d0] ;  /* 0x0002d00001277983 */ /* 0x000f620000300800 */
[----:B0-----:R-:W-:-:S04]  /*1c8a0*/  IADD3 R4, P6, R4, R24, RZ ;  /* 0x0000001804047210 */ /* 0x001fc80007fde0ff */
[----:B------:R-:W-:-:S05]  /*1c8b0*/  IADD3.X R5, R5, R33, RZ, P6, !PT ;  /* 0x0000002105057210 */ /* 0x000fca00037fe4ff */
[----:B------:R-:W-:Y:S04]  /*1c8c0*/  @P2 STG.E desc[UR16][R4.64+0x200], R9 ;  /* 0x0002000904002986 */ /* 0x000fe8000c101910 */
[----:B------:R-:W-:Y:S04]  /*1c8d0*/  @P5 STG.E desc[UR16][R2.64+0x220], R11 ;  /* 0x0002200b02005986 */ /* 0x000fe8000c101910 */
        /* <DEDUP_REMOVED lines=13> */
[----:B------:R-:W-:Y:S02]  /*1c9b0*/  ISETP.GT.AND P3, PT, R50, 0x30, P0 ;  /* 0x000000303200780c */ /* 0x000fe40000764270 */
[----:B------:R-:W-:-:S05]  /*1c9c0*/  IADD3 R2, P5, R4, R24, RZ ;  /* 0x0000001804027210 */ /* 0x000fca0007fbe0ff */
[----:B------:R-:W-:Y:S01]  /*1c9d0*/  @P6 STG.E desc[UR16][R6.64+0x200], R15 ;  /* 0x0002000f06006986 */ /* 0x000fe2000c101910 */
[----:B------:R-:W-:Y:S01]  /*1c9e0*/  ISETP.GT.AND P6, PT, R50, 0x31, P0 ;  /* 0x000000313200780c */ /* 0x000fe200007c4270 */
[----:B------:R-:W-:Y:S01]  /*1c9f0*/  FMUL R11, R42, UR21 ;  /* 0x000000152a0b7c20 */ /* 0x000fe20008400000 */
[----:B------:R-:W-:Y:S02]  /*1ca00*/  IADD3.X R3, R5, R33, RZ, P5, !PT ;  /* 0x0000002105037210 */ /* 0x000fe40002ffe4ff */
[----:B------:R-:W-:-:S03]  /*1ca10*/  ISETP.GT.AND P5, PT, R50, 0x38, P1 ;  /* 0x000000383200780c */ /* 0x000fc60000fa4270 */
[----:B------:R0:W-:Y:S01]  /*1ca20*/  @P2 STG.E desc[UR16][R2.64+0x200], R11 ;  /* 0x0002000b02002986 */ /* 0x0001e2000c101910 */
[----:B------:R-:W-:-:S03]  /*1ca30*/  ISETP.GT.AND P2, PT, R50, 0x39, P1 ;  /* 0x000000393200780c */ /* 0x000fc60000f44270 */
[----:B------:R-:W-:Y:S01]  /*1ca40*/  @P3 STG.E desc[UR16][R6.64+0x220], R17 ;  /* 0x0002201106003986 */ /* 0x000fe2000c101910 */
[----:B------:R-:W-:Y:S01]  /*1ca50*/  ISETP.GT.AND P3, PT, R50, 0x38, P0 ;  /* 0x000000383200780c */ /* 0x000fe20000764270 */
[----:B------:R-:W-:Y:S02]  /*1ca60*/  IMAD.WIDE.U32 R4, R32, 0x1c, R2 ;  /* 0x0000001c20047825 */ /* 0x000fe400078e0002 */
[----:B------:R4:W-:Y:S01]  /*1ca70*/  @P6 STG.E desc[UR16][R2.64+0x220], R13 ;  /* 0x0002200d02006986 */ /* 0x0009e2000c101910 */
[----:B------:R-:W-:Y:S01]  /*1ca80*/  IADD3 R8, P6, R2, R24, RZ ;  /* 0x0000001802087210 */ /* 0x000fe20007fde0ff */
[----:B------:R-:W-:Y:S02]  /*1ca90*/  IMAD.IADD R5, R0, 0x1, R5 ;  /* 0x0000000100057824 */ /* 0x000fe400078e0205 */
[----:B0-----:R-:W-:Y:S01]  /*1caa0*/  FMUL R11, R39, UR21 ;  /* 0x00000015270b7c20 */ /* 0x001fe20008400000 */
[----:B------:R-:W-:Y:S01]  /*1cab0*/  IADD3.X R9, R3, R33, RZ, P6, !PT ;  /* 0x0000002103097210 */ /* 0x000fe200037fe4ff */
[----:B------:R-:W5:Y:S04]  /*1cac0*/  LDL.LU R39, [R1+0x2e4] ;  /* 0x0002e40001277983 */ /* 0x000f680000300800 */
[----:B------:R-:W-:Y:S04]  /*1cad0*/  @P5 STG.E desc[UR16][R4.64+0x200], R19 ;  /* 0x0002001304005986 */ /* 0x000fe8000c101910 */
[----:B------:R-:W-:Y:S01]  /*1cae0*/  @P2 STG.E desc[UR16][R8.64+0x200], R11 ;  /* 0x0002000b08002986 */ /* 0x000fe2000c101910 */
[----:B--2---:R-:W-:-:S03]  /*1caf0*/  FMUL R15, R35, UR21 ;  /* 0x00000015230f7c20 */ /* 0x004fc60008400000 */
[----:B------:R-:W2:Y:S04]  /*1cb00*/  LDL.LU R35, [R1+0x2e8] ;  /* 0x0002e80001237983 */ /* 0x000ea80000300800 */
[----:B------:R5:W-:Y:S01]  /*1cb10*/  @P3 STG.E desc[UR16][R4.64+0x220], R15 ;  /* 0x0002200f04003986 */ /* 0x000be2000c101910 */
[----:B----4-:R-:W-:-:S03]  /*1cb20*/  FMUL R13, R41, UR21 ;  /* 0x00000015290d7c20 */ /* 0x010fc60008400000 */
[----:B------:R-:W4:Y:S01]  /*1cb30*/  LDL.LU R41, [R1+0x2ec] ;  /* 0x0002ec0001297983 */ /* 0x000f220000300800 */
[----:B---3--:R-:W-:-:S03]  /*1cb40*/  FMUL R17, R40, UR21 ;  /* 0x0000001528117c20 */ /* 0x008fc60008400000 */
[----:B------:R-:W3:Y:S01]  /*1cb50*/  LDL.LU R40, [R1+0x2f0] ;  /* 0x0002f00001287983 */ /* 0x000ee20000300800 */
[----:B-----5:R-:W-:-:S03]  /*1cb60*/  FMUL R15, R38, UR21 ;  /* 0x00000015260f7c20 */ /* 0x020fc60008400000 */
[----:B------:R-:W5:Y:S01]  /*1cb70*/  LDL.LU R38, [R1+0x2f4] ;  /* 0x0002f40001267983 */ /* 0x000f620000300800 */
[C---:B------:R-:W-:Y:S02]  /*1cb80*/  ISETP.GT.AND P5, PT, R50.reuse, 0x39, P0 ;  /* 0x000000393200780c */ /* 0x040fe400007a4270 */
[C---:B------:R-:W-:Y:S02]  /*1cb90*/  ISETP.GT.AND P6, PT, R50.reuse, 0x40, P1 ;  /* 0x000000403200780c */ /* 0x040fe40000fc4270 */
[----:B------:R-:W-:Y:S01]  /*1cba0*/  ISETP.GT.AND P2, PT, R50, 0x41, P1 ;  /* 0x000000413200780c */ /* 0x000fe20000f44270 */
[----:B------:R-:W-:Y:S01]  /*1cbb0*/  IMAD.WIDE.U32 R6, R32, 0x1c, R8 ;  /* 0x0000001c20067825 */ /* 0x000fe200078e0008 */
[----:B------:R-:W-:-:S07]  /*1cbc0*/  IADD3 R2, P3, R8, R24, RZ ;  /* 0x0000001808027210 */ /* 0x000fce0007f7e0ff */
[----:B------:R2:W-:Y:S01]  /*1cbd0*/  @P5 STG.E desc[UR16][R8.64+0x220], R13 ;  /* 0x0002200d08005986 */ /* 0x0005e2000c101910 */
[----:B------:R-:W-:Y:S01]  /*1cbe0*/  ISETP.GT.AND P5, PT, R50, 0x40, P0 ;  /* 0x000000403200780c */ /* 0x000fe200007a4270 */
[----:B------:R-:W-:Y:S01]  /*1cbf0*/  IMAD.IADD R7, R0, 0x1, R7 ;  /* 0x0000000100077824 */ /* 0x000fe200078e0207 */
[----:B------:R-:W-:-:S04]  /*1cc00*/  IADD3.X R3, R9, R33, RZ, P3, !PT ;  /* 0x0000002109037210 */ /* 0x000fc80001ffe4ff */
[----:B------:R4:W-:Y:S04]  /*1cc10*/  @P6 STG.E desc[UR16][R6.64+0x200], R17 ;  /* 0x0002001106006986 */ /* 0x0009e8000c101910 */
[----:B------:R-:W-:Y:S01]  /*1cc20*/  @P2 STG.E desc[UR16][R2.64+0x200], R15 ;  /* 0x0002000f02002986 */ /* 0x000fe2000c101910 */
[----:B------:R-:W-:-:S03]  /*1cc30*/  FMUL R19, R39, UR21 ;  /* 0x0000001527137c20 */ /* 0x000fc60008400000 */
[----:B------:R-:W3:Y:S04]  /*1cc40*/  LDL.LU R39, [R1+0x2f8] ;  /* 0x0002f80001277983 */ /* 0x000ee80000300800 */
        /* <DEDUP_REMOVED lines=14> */
[----:B------:R-:W-:Y:S01]  /*1cd30*/  @P3 STG.E desc[UR16][R2.64+0x220], R13 ;  /* 0x0002200d02003986 */ /* 0x000fe2000c101910 */
[----:B------:R-:W-:-:S03]  /*1cd40*/  ISETP.GT.AND P3, PT, R50, 0x48, P0 ;  /* 0x000000483200780c */ /* 0x000fc60000764270 */
[----:B------:R0:W-:Y:S01]  /*1cd50*/  @P2 STG.E desc[UR16][R10.64+0x200], R17 ;  /* 0x000200110a002986 */ /* 0x0001e2000c101910 */
[----:B------:R-:W-:Y:S02]  /*1cd60*/  ISETP.GT.AND P2, PT, R50, 0x49, P0 ;  /* 0x000000493200780c */ /* 0x000fe40000744270 */
[----:B------:R-:W-:Y:S01]  /*1cd70*/  IADD3 R4, P6, R2, R24, RZ ;  /* 0x0000001802047210 */ /* 0x000fe20007fde0ff */
[----:B---3--:R-:W-:Y:S02]  /*1cd80*/  FMUL R15, R40, UR21 ;  /* 0x00000015280f7c20 */ /* 0x008fe40008400000 */
[----:B------:R-:W3:Y:S01]  /*1cd90*/  LDL.LU R40, [R1+0x310] ;  /* 0x0003100001287983 */ /* 0x000ee20000300800 */
[----:B------:R-:W-:Y:S01]  /*1cda0*/  IADD3.X R5, R3, R33, RZ, P6, !PT ;  /* 0x0000002103057210 */ /* 0x000fe200037fe4ff */
[----:B0-----:R-:W-:Y:S02]  /*1cdb0*/  FMUL R17, R39, UR21 ;  /* 0x0000001527117c20 */ /* 0x001fe40008400000 */
[----:B------:R-:W3:Y:S04]  /*1cdc0*/  LDL.LU R39, [R1+0x314] ;  /* 0x0003140001277983 */ /* 0x000ee80000300800 */
[----:B------:R-:W-:Y:S04]  /*1cdd0*/  @P5 STG.E desc[UR16][R4.64+0x200], R15 ;  /* 0x0002000f04005986 */ /* 0x000fe8000c101910 */
[----:B------:R-:W-:Y:S04]  /*1cde0*/  @P3 STG.E desc[UR16][R10.64+0x220], R19 ;  /* 0x000220130a003986 */ /* 0x000fe8000c101910 */
[----:B------:R5:W-:Y:S01]  /*1cdf0*/  @P2 STG.E desc[UR16][R4.64+0x220], R17 ;  /* 0x0002201104002986 */ /* 0x000be2000c101910 */
[----:B--2---:R-:W-:-:S03]  /*1ce00*/  FMUL R21, R35, UR21 ;  /* 0x0000001523157c20 */ /* 0x004fc60008400000 */
[----:B------:R-:W2:Y:S01]  /*1ce10*/  LDL.LU R35, [R1+0x318] ;  /* 0x0003180001237983 */ /* 0x000ea20000300800 */
[----:B-----5:R-:W-:-:S03]  /*1ce20*/  FMUL R17, R38, UR21 ;  /* 0x0000001526117c20 */ /* 0x020fc60008400000 */
[----:B------:R-:W5:Y:S01]  /*1ce30*/  LDL.LU R38, [R1+0x31c] ;  /* 0x00031c0001267983 */ /* 0x000f620000300800 */
[C---:B------:R-:W-:Y:S02]  /*1ce40*/  ISETP.GT.AND P5, PT, R50.reuse, 0x50, P1 ;  /* 0x000000503200780c */ /* 0x040fe40000fa4270 */
[C---:B------:R-:W-:Y:S02]  /*1ce50*/  ISETP.GT.AND P3, PT, R50.reuse, 0x51, P1 ;  /* 0x000000513200780c */ /* 0x040fe40000f64270 */
[----:B------:R-:W-:Y:S01]  /*1ce60*/  ISETP.GT.AND P2, PT, R50, 0x50, P0 ;  /* 0x000000503200780c */ /* 0x000fe20000744270 */
[----:B------:R-:W-:Y:S01]  /*1ce70*/  IMAD.WIDE.U32 R8, R32, 0x1c, R4 ;  /* 0x0000001c20087825 */ /* 0x000fe200078e0004 */
[----:B------:R-:W-:-:S03]  /*1ce80*/  IADD3 R6, P6, R4, R24, RZ ;  /* 0x0000001804067210 */ /* 0x000fc60007fde0ff */
[----:B------:R-:W-:Y:S01]  /*1ce90*/  FMUL R11, R43, UR21 ;  /* 0x000000152b0b7c20 */ /* 0x000fe20008400000 */
[----:B----4-:R-:W-:Y:S01]  /*1cea0*/  FMUL R15, R42, UR21 ;  /* 0x000000152a0f7c20 */ /* 0x010fe20008400000 */
[----:B------:R-:W-:Y:S01]  /*1ceb0*/  IMAD.IADD R9, R0, 0x1, R9 ;  /* 0x0000000100097824 */ /* 0x000fe200078e0209 */
[----:B------:R-:W-:Y:S01]  /*1cec0*/  IADD3.X R7, R5, R33, RZ, P6, !PT ;  /* 0x0000002105077210 */ /* 0x000fe200037fe4ff */
[----:B------:R-:W4:Y:S01]  /*1ced0*/  LDL.LU R43, [R1+0x320] ;  /* 0x00032000012b7983 */ /* 0x000f220000300800 */
[----:B------:R-:W-:-:S03]  /*1cee0*/  FMUL R19, R41, UR21 ;  /* 0x0000001529137c20 */ /* 0x000fc60008400000 */
[----:B------:R-:W4:Y:S04]  /*1cef0*/  LDL.LU R42, [R1+0x324] ;  /* 0x00032400012a7983 */ /* 0x000f280000300800 */
[----:B------:R3:W-:Y:S04]  /*1cf00*/  @P5 STG.E desc[UR16][R8.64+0x200], R21 ;  /* 0x0002001508005986 */ /* 0x0007e8000c101910 */
[----:B------:R0:W-:Y:S04]  /*1cf10*/  @P3 STG.E desc[UR16][R6.64+0x200], R11 ;  /* 0x0002000b06003986 */ /* 0x0001e8000c101910 */
[----:B------:R5:W-:Y:S01]  /*1cf20*/  @P2 STG.E desc[UR16][R8.64+0x220], R15 ;  /* 0x0002200f08002986 */ /* 0x000be2000c101910 */
[----:B---3--:R-:W-:Y:S01]  /*1cf30*/  FMUL R21, R40, UR21 ;  /* 0x0000001528157c20 */ /* 0x008fe20008400000 */
[----:B0-----:R-:W-:Y:S01]  /*1cf40*/  FMUL R11, R39, UR21 ;  /* 0x00000015270b7c20 */ /* 0x001fe20008400000 */
[----:B--2---:R-:W-:Y:S01]  /*1cf50*/  FMUL R23, R35, UR21 ;  /* 0x0000001523177c20 */ /* 0x004fe20008400000 */
[----:B------:R-:W-:-:S02]  /*1cf60*/  MOV R35, R30 ;  /* 0x0000001e00237202 */ /* 0x000fc40000000f00 */
[----:B------:R-:W2:Y:S04]  /*1cf70*/  LDL.LU R30, [R1+0x328] ;  /* 0x00032800011e7983 */ /* 0x000ea80000300800 */
[----:B------:R-:W3:Y:S04]  /*1cf80*/  LDL.LU R41, [R1+0x32c] ;  /* 0x00032c0001297983 */ /* 0x000ee80000300800 */
[----:B------:R-:W3:Y:S04]  /*1cf90*/  LDL.LU R40, [R1+0x330] ;  /* 0x0003300001287983 */ /* 0x000ee80000300800 */
[----:B------:R-:W3:Y:S01]  /*1cfa0*/  LDL.LU R39, [R1+0x334] ;  /* 0x0003340001277983 */ /* 0x000ee20000300800 */
[----:B-----5:R-:W-:-:S03]  /*1cfb0*/  FMUL R15, R38, UR21 ;  /* 0x00000015260f7c20 */ /* 0x020fc60008400000 */
[----:B------:R-:W5:Y:S01]  /*1cfc0*/  LDL.LU R38, [R1+0x338] ;  /* 0x0003380001267983 */ /* 0x000f620000300800 */
[C---:B------:R-:W-:Y:S02]  /*1cfd0*/  ISETP.GT.AND P6, PT, R50.reuse, 0x51, P0 ;  /* 0x000000513200780c */ /* 0x040fe400007c4270 */
[----:B------:R-:W-:Y:S01]  /*1cfe0*/  ISETP.GT.AND P5, PT, R50, 0x58, P1 ;  /* 0x000000583200780c */ /* 0x000fe20000fa4270 */
[----:B------:R-:W-:-:S04]  /*1cff0*/  IMAD.WIDE.U32 R2, R32, 0x1c, R6 ;  /* 0x0000001c20027825 */ /* 0x000fc800078e0006 */
[----:B------:R-:W-:Y:S01]  /*1d000*/  IMAD.IADD R13, R0, 0x1, R3 ;  /* 0x00000001000d7824 */ /* 0x000fe200078e0203 */
[----:B------:R-:W-:Y:S02]  /*1d010*/  MOV R12, R2 ;  /* 0x00000002000c7202 */ /* 0x000fe40000000f00 */
[C---:B------:R-:W-:Y:S02]  /*1d020*/  ISETP.GT.AND P3, PT, R50.reuse, 0x59, P1 ;  /* 0x000000593200780c */ /* 0x040fe40000f64270 */
[----:B------:R-:W-:Y:S01]  /*1d030*/  ISETP.GT.AND P2, PT, R50, 0x58, P0 ;  /* 0x000000583200780c */ /* 0x000fe20000744270 */
[----:B------:R0:W-:Y:S01]  /*1d040*/  @P6 STG.E desc[UR16][R6.64+0x220], R19 ;  /* 0x0002201306006986 */ /* 0x0001e2000c101910 */
[----:B------:R-:W-:-:S03]  /*1d050*/  IADD3 R2, P6, R6, R24, RZ ;  /* 0x0000001806027210 */ /* 0x000fc60007fde0ff */
[----:B------:R-:W-:Y:S01]  /*1d060*/  @P5 STG.E desc[UR16][R12.64+0x200], R17 ;  /* 0x000200110c005986 */ /* 0x000fe2000c101910 */
[----:B------:R-:W-:Y:S01]  /*1d070*/  ISETP.GT.AND P5, PT, R50, 0x59, P0 ;  /* 0x000000593200780c */ /* 0x000fe200007a4270 */
[----:B------:R-:W-:Y:S01]  /*1d080*/  IMAD.X R3, R7, 0x1, R33, P6 ;  /* 0x0000000107037824 */ /* 0x000fe200030e0621 */
[----:B0-----:R-:W-:-:S04]  /*1d090*/  IADD3 R6, P6, R2, R24, RZ ;  /* 0x0000001802067210 */ /* 0x001fc80007fde0ff */
[----:B------:R-:W-:Y:S01]  /*1d0a0*/  @P3 STG.E desc[UR16][R2.64+0x200], R21 ;  /* 0x0002001502003986 */ /* 0x000fe2000c101910 */
[----:B------:R-:W-:-:S03]  /*1d0b0*/  ISETP.GT.AND P3, PT, R50, 0x60, P1 ;  /* 0x000000603200780c */ /* 0x000fc60000f64270 */
[----:B------:R4:W-:Y:S01]  /*1d0c0*/  @P2 STG.E desc[UR16][R12.64+0x220], R11 ;  /* 0x0002200b0c002986 */ /* 0x0009e2000c101910 */
[----:B------:R-:W-:Y:S01]  /*1d0d0*/  IMAD.X R7, R3, 0x1, R33, P6 ;  /* 0x0000000103077824 */ /* 0x000fe200030e0621 */
[C---:B------:R-:W-:Y:S02]  /*1d0e0*/  ISETP.GT.AND P6, PT, R50.reuse, 0x61, P1 ;  /* 0x000000613200780c */ /* 0x040fe40000fc4270 */
[----:B------:R-:W-:Y:S01]  /*1d0f0*/  @P5 STG.E desc[UR16][R2.64+0x220], R23 ;  /* 0x0002201702005986 */ /* 0x000fe2000c101910 */
[----:B------:R-:W-:Y:S01]  /*1d100*/  ISETP.GT.AND P5, PT, R50, 0x60, P0 ;  /* 0x000000603200780c */ /* 0x000fe200007a4270 */
[----:B------:R-:W-:-:S05]  /*1d110*/  IMAD.WIDE.U32 R4, R32, 0x1c, R2 ;  /* 0x0000001c20047825 */ /* 0x000fca00078e0002 */
[----:B------:R-:W-:Y:S01]  /*1d120*/  IADD3 R5, R0, R5, RZ ;  /* 0x0000000500057210 */ /* 0x000fe20007ffe0ff */
[----:B----4-:R-:W-:Y:S01]  /*1d130*/  FMUL R11, R43, UR21 ;  /* 0x000000152b0b7c20 */ /* 0x010fe20008400000 */
[----:B------:R-:W-:-:S03]  /*1d140*/  FMUL R13, R42, UR21 ;  /* 0x000000152a0d7c20 */ /* 0x000fc60008400000 */
        /* <DEDUP_REMOVED lines=14> */
[----:B------:R-:W-:Y:S01]  /*1d230*/  IMAD.WIDE.U32 R8, R32, 0x1c, R6 ;  /* 0x0000001c20087825 */ /* 0x000fe200078e0006 */
[----:B------:R-:W-:-:S03]  /*1d240*/  IADD3 R2, P6, R6, R24, RZ ;  /* 0x0000001806027210 */ /* 0x000fc60007fde0ff */
[----:B------:R-:W-:Y:S01]  /*1d250*/  IMAD.IADD R9, R0, 0x1, R9 ;  /* 0x0000000100097824 */ /* 0x000fe200078e0209 */
[----:B------:R-:W-:Y:S02]  /*1d260*/  ISETP.GT.AND P5, PT, R50, 0x68, P0 ;  /* 0x000000683200780c */ /* 0x000fe400007a4270 */
[----:B------:R-:W-:-:S03]  /*1d270*/  IADD3.X R3, R7, R33, RZ, P6, !PT ;  /* 0x0000002107037210 */ /* 0x000fc600037fe4ff */
[----:B------:R4:W-:Y:S01]  /*1d280*/  @P2 STG.E desc[UR16][R6.64+0x220], R17 ;  /* 0x0002201106002986 */ /* 0x0009e2000c101910 */
[----:B------:R-:W-:-:S03]  /*1d290*/  ISETP.GT.AND P2, PT, R50, 0x69, P1 ;  /* 0x000000693200780c */ /* 0x000fc60000f44270 */
[----:B------:R-:W-:Y:S01]  /*1d2a0*/  @P3 STG.E desc[UR16][R8.64+0x200], R19 ;  /* 0x0002001308003986 */ /* 0x000fe2000c101910 */
[----:B------:R-:W-:Y:S01]  /*1d2b0*/  ISETP.GT.AND P3, PT, R50, 0x69, P0 ;  /* 0x000000693200780c */ /* 0x000fe20000764270 */
[----:B------:R-:W-:-:S04]  /*1d2c0*/  IMAD.WIDE.U32 R4, R32, 0x1c, R2 ;  /* 0x0000001c20047825 */ /* 0x000fc800078e0002 */
[----:B------:R-:W-:Y:S02]  /*1d2d0*/  FMUL R21, R39, UR21 ;  /* 0x0000001527157c20 */ /* 0x000fe40008400000 */
[----:B------:R-:W5:Y:S01]  /*1d2e0*/  LDL.LU R39, [R1+0x350] ;  /* 0x0003500001277983 */ /* 0x000f620000300800 */
[----:B------:R-:W-:-:S03]  /*1d2f0*/  IMAD.IADD R11, R0, 0x1, R5 ;  /* 0x00000001000b7824 */ /* 0x000fc600078e0205 */
        /* <DEDUP_REMOVED lines=11> */
[C---:B------:R-:W-:Y:S02]  /*1d3b0*/  ISETP.GT.AND P6, PT, R50.reuse, 0x70, P1 ;  /* 0x000000703200780c */ /* 0x040fe40000fc4270 */
[----:B------:R-:W-:Y:S02]  /*1d3c0*/  MOV R10, R4 ;  /* 0x00000004000a7202 */ /* 0x000fe40000000f00 */
[C---:B------:R-:W-:Y:S02]  /*1d3d0*/  ISETP.GT.AND P2, PT, R50.reuse, 0x71, P1 ;  /* 0x000000713200780c */ /* 0x040fe40000f44270 */
[----:B------:R-:W-:Y:S02]  /*1d3e0*/  ISETP.GT.AND P3, PT, R50, 0x70, P0 ;  /* 0x000000703200780c */ /* 0x000fe40000764270 */
[----:B------:R-:W-:-:S05]  /*1d3f0*/  IADD3 R6, P5, R2, R24, RZ ;  /* 0x0000001802067210 */ /* 0x000fca0007fbe0ff */
[----:B------:R-:W-:Y:S01]  /*1d400*/  @P6 STG.E desc[UR16][R10.64+0x200], R5 ;  /* 0x000200050a006986 */ /* 0x000fe2000c101910 */
[----:B------:R-:W-:Y:S01]  /*1d410*/  ISETP.GT.AND P6, PT, R50, 0x71, P0 ;  /* 0x000000713200780c */ /* 0x000fe200007c4270 */
[----:B------:R-:W-:Y:S02]  /*1d420*/  IMAD.X R7, R3, 0x1, R33, P5 ;  /* 0x0000000103077824 */ /* 0x000fe400028e0621 */
[----:B------:R-:W-:Y:S01]  /*1d430*/  FMUL R15, R42, UR21 ;  /* 0x000000152a0f7c20 */ /* 0x000fe20008400000 */
[----:B------:R-:W-:-:S04]  /*1d440*/  ISETP.GT.AND P5, PT, R50, 0x78, P1 ;  /* 0x000000783200780c */ /* 0x000fc80000fa4270 */
[----:B------:R0:W-:Y:S01]  /*1d450*/  @P2 STG.E desc[UR16][R6.64+0x200], R15 ;  /* 0x0002000f06002986 */ /* 0x0001e2000c101910 */
[----:B------:R-:W-:Y:S01]  /*1d460*/  ISETP.GT.AND P2, PT, R50, 0x79, P1 ;  /* 0x000000793200780c */ /* 0x000fe20000f44270 */
[----:B------:R-:W-:Y:S02]  /*1d470*/  IMAD.WIDE.U32 R2, R32, 0x1c, R6 ;  /* 0x0000001c20027825 */ /* 0x000fe400078e0006 */
[----:B------:R2:W-:Y:S01]  /*1d480*/  @P3 STG.E desc[UR16][R10.64+0x220], R17 ;  /* 0x000220110a003986 */ /* 0x0005e2000c101910 */
[----:B------:R-:W-:-:S03]  /*1d490*/  ISETP.GT.AND P3, PT, R50, 0x78, P0 ;  /* 0x000000783200780c */ /* 0x000fc60000764270 */
[----:B------:R4:W-:Y:S01]  /*1d4a0*/  @P6 STG.E desc[UR16][R6.64+0x220], R13 ;  /* 0x0002200d06006986 */ /* 0x0009e2000c101910 */
[----:B------:R-:W-:Y:S01]  /*1d4b0*/  IADD3 R4, P6, R6, R24, RZ ;  /* 0x0000001806047210 */ /* 0x000fe20007fde0ff */
[----:B------:R-:W-:Y:S01]  /*1d4c0*/  IMAD.MOV.U32 R8, RZ, RZ, R2 ;  /* 0x000000ffff087224 */ /* 0x000fe200078e0002 */
[----:B------:R-:W-:Y:S01]  /*1d4d0*/  IADD3 R9, R0, R3, RZ ;  /* 0x0000000300097210 */ /* 0x000fe20007ffe0ff */
[----:B0-----:R-:W-:Y:S01]  /*1d4e0*/  FMUL R15, R39, UR21 ;  /* 0x00000015270f7c20 */ /* 0x001fe20008400000 */
[----:B------:R-:W-:Y:S01]  /*1d4f0*/  IADD3.X R5, R7, R33, RZ, P6, !PT ;  /* 0x0000002107057210 */ /* 0x000fe200037fe4ff */
[----:B------:R-:W5:Y:S04]  /*1d500*/  LDL.LU R39, [R1+0x364] ;  /* 0x0003640001277983 */ /* 0x000f680000300800 */
[----:B------:R3:W-:Y:S04]  /*1d510*/  @P5 STG.E desc[UR16][R8.64+0x200], R19 ;  /* 0x0002001308005986 */ /* 0x0007e8000c101910 */
        /* <DEDUP_REMOVED lines=11> */
[----:B------:R-:W-:Y:S01]  /*1d5d0*/  ISETP.GT.AND P6, PT, R50, 0x80, P1 ;  /* 0x000000803200780c */ /* 0x000fe20000fc4270 */
[----:B------:R-:W-:-:S04]  /*1d5e0*/  IMAD.WIDE.U32 R2, R32, 0x1c, R4 ;  /* 0x0000001c20027825 */ /* 0x000fc800078e0004 */
[----:B------:R-:W-:Y:S02]  /*1d5f0*/  IMAD.IADD R11, R0, 0x1, R3 ;  /* 0x00000001000b7824 */ /* 0x000fe400078e0203 */
[----:B------:R-:W-:-:S04]  /*1d600*/  IMAD.MOV.U32 R10, RZ, RZ, R2 ;  /* 0x000000ffff0a7224 */ /* 0x000fc800078e0002 */
[----:B------:R-:W-:Y:S04]  /*1d610*/  @P5 STG.E desc[UR16][R4.64+0x220], R13 ;  /* 0x0002200d04005986 */ /* 0x000fe8000c101910 */
[----:B------:R4:W-:Y:S01]  /*1d620*/  @P6 STG.E desc[UR16][R10.64+0x200], R19 ;  /* 0x000200130a006986 */ /* 0x0009e2000c101910 */
[----:B------:R-:W-:-:S03]  /*1d630*/  FMUL R15, R39, UR21 ;  /* 0x00000015270f7c20 */ /* 0x000fc60008400000 */
[----:B------:R-:W3:Y:S01]  /*1d640*/  LDL.LU R39, [R1+0x378] ;  /* 0x0003780001277983 */ /* 0x000ee20000300800 */
        /* <DEDUP_REMOVED lines=8> */
[-C--:B------:R-:W-:Y:S02]  /*1d6d0*/  IADD3 R6, P3, R4, R24.reuse, RZ ;  /* 0x0000001804067210 */ /* 0x080fe40007f7e0ff */
[C---:B------:R-:W-:Y:S02]  /*1d6e0*/  ISETP.GT.AND P2, PT, R50.reuse, 0x81, P1 ;  /* 0x000000813200780c */ /* 0x040fe40000f44270 */
[C---:B------:R-:W-:Y:S02]  /*1d6f0*/  ISETP.GT.AND P5, PT, R50.reuse, 0x80, P0 ;  /* 0x000000803200780c */ /* 0x040fe400007a4270 */
[----:B------:R-:W-:Y:S02]  /*1d700*/  IADD3.X R7, R5, R33, RZ, P3, !PT ;  /* 0x0000002105077210 */ /* 0x000fe40001ffe4ff */
[----:B------:R-:W-:Y:S02]  /*1d710*/  ISETP.GT.AND P3, PT, R50, 0x81, P0 ;  /* 0x000000813200780c */ /* 0x000fe40000764270 */
[----:B------:R-:W-:Y:S01]  /*1d720*/  IADD3 R4, P6, R6, R24, RZ ;  /* 0x0000001806047210 */ /* 0x000fe20007fde0ff */
[----:B------:R-:W-:-:S04]  /*1d730*/  IMAD.WIDE.U32 R2, R32, 0x1c, R6 ;  /* 0x0000001c20027825 */ /* 0x000fc800078e0006 */
[----:B------:R-:W-:Y:S01]  /*1d740*/  @P2 STG.E desc[UR16][R6.64+0x200], R9 ;  /* 0x0002000906002986 */ /* 0x000fe2000c101910 */
[----:B------:R-:W-:-:S03]  /*1d750*/  ISETP.GT.AND P2, PT, R50, 0x88, P1 ;  /* 0x000000883200780c */ /* 0x000fc60000f44270 */
[----:B------:R-:W-:Y:S01]  /*1d760*/  @P5 STG.E desc[UR16][R10.64+0x220], R15 ;  /* 0x0002200f0a005986 */ /* 0x000fe2000c101910 */
[----:B------:R-:W-:-:S03]  /*1d770*/  ISETP.GT.AND P5, PT, R50, 0x89, P1 ;  /* 0x000000893200780c */ /* 0x000fc60000fa4270 */
[----:B------:R0:W-:Y:S01]  /*1d780*/  @P3 STG.E desc[UR16][R6.64+0x220], R17 ;  /* 0x0002201106003986 */ /* 0x0001e2000c101910 */
[----:B------:R-:W-:Y:S01]  /*1d790*/  ISETP.GT.AND P3, PT, R50, 0x88, P0 ;  /* 0x000000883200780c */ /* 0x000fe20000764270 */
[----:B------:R-:W-:Y:S01]  /*1d7a0*/  IMAD.X R5, R7, 0x1, R33, P6 ;  /* 0x0000000107057824 */ /* 0x000fe200030e0621 */
[----:B------:R-:W-:Y:S01]  /*1d7b0*/  IADD3 R13, R0, R3, RZ ;  /* 0x00000003000d7210 */ /* 0x000fe20007ffe0ff */
[----:B---3--:R-:W-:Y:S01]  /*1d7c0*/  FMUL R21, R40, UR21 ;  /* 0x0000001528157c20 */ /* 0x008fe20008400000 */
[----:B------:R-:W-:Y:S01]  /*1d7d0*/  MOV R12, R2 ;  /* 0x00000002000c7202 */ /* 0x000fe20000000f00 */
[----:B------:R-:W3:Y:S01]  /*1d7e0*/  LDL.LU R40, [R1+0x390] ;  /* 0x0003900001287983 */ /* 0x000ee20000300800 */
[----:B0-----:R-:W-:-:S03]  /*1d7f0*/  FMUL R7, R39, UR21 ;  /* 0x0000001527077c20 */ /* 0x001fc60008400000 */
[----:B------:R-:W3:Y:S04]  /*1d800*/  LDL.LU R39, [R1+0x394] ;  /* 0x0003940001277983 */ /* 0x000ee80000300800 */
[----:B------:R-:W-:Y:S04]  /*1d810*/  @P2 STG.E desc[UR16][R12.64+0x200], R19 ;  /* 0x000200130c002986 */ /* 0x000fe8000c101910 */
[----:B------:R-:W-:Y:S04]  /*1d820*/  @P5 STG.E desc[UR16][R4.64+0x200], R21 ;  /* 0x0002001504005986 */ /* 0x000fe8000c101910 */
[----:B------:R5:W-:Y:S01]  /*1d830*/  @P3 STG.E desc[UR16][R12.64+0x220], R23 ;  /* 0x000220170c003986 */ /* 0x000be2000c101910 */
[----:B--2---:R-:W-:Y:S01]  /*1d840*/  FMUL R17, R30, UR21 ;  /* 0x000000151e117c20 */ /* 0x004fe20008400000 */
[----:B------:R-:W-:Y:S01]  /*1d850*/  MOV R30, R27 ;  /* 0x0000001b001e7202 */ /* 0x000fe20000000f00 */
[----:B------:R-:W-:-:S02]  /*1d860*/  IMAD.MOV.U32 R27, RZ, RZ, R25 ;  /* 0x000000ffff1b7224 */ /* 0x000fc400078e0019 */
[----:B------:R-:W2:Y:S01]  /*1d870*/  LDL.LU R25, [R1+0x398] ;  /* 0x0003980001197983 */ /* 0x000ea20000300800 */
[----:B-----5:R-:W-:-:S03]  /*1d880*/  FMUL R23, R38, UR21 ;  /* 0x0000001526177c20 */ /* 0x020fc60008400000 */
[----:B------:R-:W5:Y:S01]  /*1d890*/  LDL.LU R38, [R1+0x39c] ;  /* 0x00039c0001267983 */ /* 0x000f620000300800 */
[C---:B------:R-:W-:Y:S02]  /*1d8a0*/  ISETP.GT.AND P2, PT, R50.reuse, 0x89, P0 ;  /* 0x000000893200780c */ /* 0x040fe40000744270 */
[----:B------:R-:W-:Y:S01]  /*1d8b0*/  ISETP.GT.AND P5, PT, R50, 0x90, P1 ;  /* 0x000000903200780c */ /* 0x000fe20000fa4270 */
[----:B------:R-:W-:Y:S01]  /*1d8c0*/  IMAD.WIDE.U32 R2, R32, 0x1c, R4 ;  /* 0x0000001c20027825 */ /* 0x000fe200078e0004 */
[----:B------:R-:W-:Y:S02]  /*1d8d0*/  ISETP.GT.AND P3, PT, R50, 0x91, P1 ;  /* 0x000000913200780c */ /* 0x000fe40000f64270 */
[----:B------:R-:W-:Y:S01]  /*1d8e0*/  IADD3 R8, P6, R4, R24, RZ ;  /* 0x0000001804087210 */ /* 0x000fe20007fde0ff */
[----:B------:R-:W-:Y:S02]  /*1d8f0*/  IMAD.IADD R11, R0, 0x1, R3 ;  /* 0x00000001000b7824 */ /* 0x000fe400078e0203 */
[----:B------:R-:W-:Y:S01]  /*1d900*/  FMUL R13, R43, UR21 ;  /* 0x000000152b0d7c20 */ /* 0x000fe20008400000 */
[----:B------:R-:W-:Y:S01]  /*1d910*/  IMAD.MOV.U32 R10, RZ, RZ, R2 ;  /* 0x000000ffff0a7224 */ /* 0x000fe200078e0002 */
[----:B------:R-:W-:Y:S01]  /*1d920*/  IADD3.X R9, R5, R33, RZ, P6, !PT ;  /* 0x0000002105097210 */ /* 0x000fe200037fe4ff */
[----:B------:R-:W2:Y:S04]  /*1d930*/  LDL.LU R44, [R1+0x3a0] ;  /* 0x0003a000012c7983 */ /* 0x000ea80000300800 */
[----:B------:R-:W-:Y:S01]  /*1d940*/  @P2 STG.E desc[UR16][R4.64+0x220], R7 ;  /* 0x0002200704002986 */ /* 0x000fe2000c101910 */
[----:B------:R-:W-:Y:S01]  /*1d950*/  ISETP.GT.AND P2, PT, R50, 0x90, P0 ;  /* 0x000000903200780c */ /* 0x000fe20000744270 */
[----:B----4-:R-:W-:-:S02]  /*1d960*/  FMUL R19, R42, UR21 ;  /* 0x000000152a137c20 */ /* 0x010fc40008400000 */
[----:B------:R-:W-:Y:S04]  /*1d970*/  @P5 STG.E desc[UR16][R10.64+0x200], R17 ;  /* 0x000200110a005986 */ /* 0x000fe8000c101910 */
[----:B------:R3:W-:Y:S04]  /*1d980*/  @P3 STG.E desc[UR16][R8.64+0x200], R13 ;  /* 0x0002000d08003986 */ /* 0x0007e8000c101910 */
[----:B------:R-:W4:Y:S01]  /*1d990*/  LDL.LU R43, [R1+0x3a4] ;  /* 0x0003a400012b7983 */ /* 0x000f220000300800 */
[----:B------:R-:W-:Y:S01]  /*1d9a0*/  FMUL R21, R41, UR21 ;  /* 0x0000001529157c20 */ /* 0x000fe20008400000 */
[----:B---3--:R-:W-:-:S02]  /*1d9b0*/  FMUL R13, R39, UR21 ;  /* 0x00000015270d7c20 */ /* 0x008fc40008400000 */
[----:B------:R-:W3:Y:S01]  /*1d9c0*/  LDL.LU R39, [R1+0x3a8] ;  /* 0x0003a80001277983 */ /* 0x000ee20000300800 */
[----:B------:R-:W-:-:S03]  /*1d9d0*/  FMUL R17, R40, UR21 ;  /* 0x0000001528117c20 */ /* 0x000fc60008400000 */
[----:B------:R-:W4:Y:S04]  /*1d9e0*/  LDL.LU R42, [R1+0x3ac] ;  /* 0x0003ac00012a7983 */ /* 0x000f280000300800 */
[----:B------:R5:W-:Y:S04]  /*1d9f0*/  @P2 STG.E desc[UR16][R10.64+0x220], R19 ;  /* 0x000220130a002986 */ /* 0x000be8000c101910 */
[----:B------:R-:W4:Y:S04]  /*1da00*/  LDL.LU R41, [R1+0x3b0] ;  /* 0x0003b00001297983 */ /* 0x000f280000300800 */
[----:B------:R-:W4:Y:S01]  /*1da10*/  LDL.LU R40, [R1+0x3b4] ;  /* 0x0003b40001287983 */ /* 0x000f220000300800 */
[----:B-----5:R-:W-:-:S03]  /*1da20*/  FMUL R11, R38, UR21 ;  /* 0x00000015260b7c20 */ /* 0x020fc60008400000 */
[----:B------:R-:W5:Y:S01]  /*1da30*/  LDL.LU R38, [R1+0x3b8] ;  /* 0x0003b80001267983 */ /* 0x000f620000300800 */
[C---:B------:R-:W-:Y:S02]  /*1da40*/  ISETP.GT.AND P6, PT, R50.reuse, 0x91, P0 ;  /* 0x000000913200780c */ /* 0x040fe400007c4270 */
[----:B------:R-:W-:Y:S01]  /*1da50*/  ISETP.GT.AND P5, PT, R50, 0x98, P1 ;  /* 0x000000983200780c */ /* 0x000fe20000fa4270 */
[----:B------:R-:W-:-:S04]  /*1da60*/  IMAD.WIDE.U32 R2, R32, 0x1c, R8 ;  /* 0x0000001c20027825 */ /* 0x000fc800078e0008 */
[----:B------:R-:W-:Y:S01]  /*1da70*/  IMAD.MOV.U32 R14, RZ, RZ, R2 ;  /* 0x000000ffff0e7224 */ /* 0x000fe200078e0002 */
[----:B------:R-:W-:Y:S02]  /*1da80*/  IADD3 R15, R0, R3, RZ ;  /* 0x00000003000f7210 */ /* 0x000fe40007ffe0ff */
[C---:B------:R-:W-:Y:S02]  /*1da90*/  ISETP.GT.AND P3, PT, R50.reuse, 0x99, P1 ;  /* 0x000000993200780c */ /* 0x040fe40000f64270 */
[----:B------:R-:W-:Y:S01]  /*1daa0*/  ISETP.GT.AND P2, PT, R50, 0x98, P0 ;  /* 0x000000983200780c */ /* 0x000fe20000744270 */
[----:B------:R-:W-:Y:S01]  /*1dab0*/  @P6 STG.E desc[UR16][R8.64+0x220], R21 ;  /* 0x0002201508006986 */ /* 0x000fe2000c101910 */
[----:B------:R-:W-:-:S03]  /*1dac0*/  IADD3 R2, P6, R8, R24, RZ ;  /* 0x0000001808027210 */ /* 0x000fc60007fde0ff */
[----:B------:R-:W-:Y:S01]  /*1dad0*/  @P5 STG.E desc[UR16][R14.64+0x200], R23 ;  /* 0x000200170e005986 */ /* 0x000fe2000c101910 */
[----:B------:R-:W-:Y:S02]  /*1dae0*/  ISETP.GT.AND P5, PT, R50, 0x99, P0 ;  /* 0x000000993200780c */ /* 0x000fe400007a4270 */
[----:B------:R-:W-:Y:S01]  /*1daf0*/  IADD3.X R3, R9, R33, RZ, P6, !PT ;  /* 0x0000002109037210 */ /* 0x000fe200037fe4ff */
[----:B--2---:R-:W-:Y:S01]  /*1db00*/  FMUL R25, R25, UR21 ;  /* 0x0000001519197c20 */ /* 0x004fe20008400000 */
[----:B------:R-:W-:-:S03]  /*1db10*/  IADD3 R6, P6, R2, R24, RZ ;  /* 0x0000001802067210 */ /* 0x000fc60007fde0ff */
[----:B------:R3:W-:Y:S01]  /*1db20*/  @P3 STG.E desc[UR16][R2.64+0x200], R17 ;  /* 0x0002001102003986 */ /* 0x0007e2000c101910 */
[C---:B------:R-:W-:Y:S01]  /*1db30*/  ISETP.GT.AND P3, PT, R50.reuse, 0xa0, P1 ;  /* 0x000000a03200780c */ /* 0x040fe20000f64270 */
[----:B------:R-:W-:Y:S01]  /*1db40*/  IMAD.X R7, R3, 0x1, R33, P6 ;  /* 0x0000000103077824 */ /* 0x000fe200030e0621 */
[----:B------:R-:W-:Y:S01]  /*1db50*/  ISETP.GT.AND P6, PT, R50, 0xa1, P1 ;  /* 0x000000a13200780c */ /* 0x000fe20000fc4270 */
[----:B------:R0:W-:Y:S01]  /*1db60*/  @P2 STG.E desc[UR16][R14.64+0x220], R13 ;  /* 0x0002200d0e002986 */ /* 0x0001e2000c101910 */
[----:B------:R-:W-:-:S03]  /*1db70*/  IMAD.WIDE.U32 R4, R32, 0x1c, R2 ;  /* 0x0000001c20047825 */ /* 0x000fc600078e0002 */
[----:B------:R-:W-:Y:S01]  /*1db80*/  @P5 STG.E desc[UR16][R2.64+0x220], R25 ;  /* 0x0002201902005986 */ /* 0x000fe2000c101910 */
[----:B------:R-:W-:Y:S02]  /*1db90*/  ISETP.GT.AND P5, PT, R50, 0xa0, P0 ;  /* 0x000000a03200780c */ /* 0x000fe400007a4270 */
[----:B------:R-:W-:Y:S01]  /*1dba0*/  IADD3 R5, R0, R5, RZ ;  /* 0x0000000500057210 */ /* 0x000fe20007ffe0ff */
[----:B---3--:R-:W-:Y:S02]  /*1dbb0*/  FMUL R17, R39, UR21 ;  /* 0x0000001527117c20 */ /* 0x008fe40008400000 */
[----:B------:R-:W2:Y:S01]  /*1dbc0*/  LDL.LU R39, [R1+0x3bc] ;  /* 0x0003bc0001277983 */ /* 0x000ea20000300800 */
[----:B0-----:R-:W-:Y:S01]  /*1dbd0*/  FMUL R13, R44, UR21 ;  /* 0x000000152c0d7c20 */ /* 0x001fe20008400000 */
[----:B----4-:R-:W-:Y:S02]  /*1dbe0*/  FMUL R15, R43, UR21 ;  /* 0x000000152b0f7c20 */ /* 0x010fe40008400000 */
[----:B------:R-:W-:Y:S01]  /*1dbf0*/  @P3 STG.E desc[UR16][R4.64+0x200], R11 ;  /* 0x0002000b04003986 */ /* 0x000fe2000c101910 */
[----:B------:R-:W-:-:S03]  /*1dc00*/  FMUL R19, R42, UR21 ;  /* 0x000000152a137c20 */ /* 0x000fc60008400000 */
[----:B------:R-:W-:Y:S01]  /*1dc10*/  @P6 STG.E desc[UR16][R6.64+0x200], R13 ;  /* 0x0002000d06006986 */ /* 0x000fe2000c101910 */
[----:B------:R-:W-:-:S03]  /*1dc20*/  FMUL R21, R41, UR21 ;  /* 0x0000001529157c20 */ /* 0x000fc60008400000 */
[----:B------:R-:W3:Y:S04]  /*1dc30*/  LDL.LU R43, [R1+0x3c0] ;  /* 0x0003c000012b7983 */ /* 0x000ee80000300800 */
[----:B------:R5:W-:Y:S04]  /*1dc40*/  @P5 STG.E desc[UR16][R4.64+0x220], R15 ;  /* 0x0002200f04005986 */ /* 0x000be8000c101910 */
        /* <DEDUP_REMOVED lines=36> */
[C---:B------:R-:W-:Y:S01]  /*1de90*/  ISETP.GT.AND P6, PT, R50.reuse, 0xb1, P0 ;  /* 0x000000b13200780c */ /* 0x040fe200007c4270 */
[----:B------:R-:W-:Y:S01]  /*1dea0*/  FMUL R13, R43, UR21 ;  /* 0x000000152b0d7c20 */ /* 0x000fe20008400000 */
[----:B------:R-:W-:Y:S02]  /*1deb0*/  IADD3.X R7, R3, R33, RZ, P5, !PT ;  /* 0x0000002103077210 */ /* 0x000fe40002ffe4ff */
[----:B------:R-:W-:-:S03]  /*1dec0*/  ISETP.GT.AND P5, PT, R50, 0xb8, P1 ;  /* 0x000000b83200780c */ /* 0x000fc60000fa4270 */
[----:B------:R0:W-:Y:S01]  /*1ded0*/  @P2 STG.E desc[UR16][R6.64+0x200], R13 ;  /* 0x0002000d06002986 */ /* 0x0001e2000c101910 */
[----:B------:R-:W-:Y:S01]  /*1dee0*/  ISETP.GT.AND P2, PT, R50, 0xb9, P1 ;  /* 0x000000b93200780c */ /* 0x000fe20000f44270 */
[----:B------:R-:W-:Y:S02]  /*1def0*/  IMAD.WIDE.U32 R2, R32, 0x1c, R6 ;  /* 0x0000001c20027825 */ /* 0x000fe400078e0006 */
[----:B------:R2:W-:Y:S01]  /*1df00*/  @P3 STG.E desc[UR16][R10.64+0x220], R17 ;  /* 0x000220110a003986 */ /* 0x0005e2000c101910 */
[----:B------:R-:W-:-:S03]  /*1df10*/  ISETP.GT.AND P3, PT, R50, 0xb8, P0 ;  /* 0x000000b83200780c */ /* 0x000fc60000764270 */
[----:B------:R4:W-:Y:S01]  /*1df20*/  @P6 STG.E desc[UR16][R6.64+0x220], R15 ;  /* 0x0002200f06006986 */ /* 0x0009e2000c101910 */
[----:B------:R-:W-:Y:S01]  /*1df30*/  IADD3 R4, P6, R6, R24, RZ ;  /* 0x0000001806047210 */ /* 0x000fe20007fde0ff */
[----:B------:R-:W-:Y:S01]  /*1df40*/  IMAD.IADD R9, R0, 0x1, R3 ;  /* 0x0000000100097824 */ /* 0x000fe200078e0203 */
[----:B------:R-:W-:Y:S01]  /*1df50*/  MOV R8, R2 ;  /* 0x0000000200087202 */ /* 0x000fe20000000f00 */
[----:B0-----:R-:W-:Y:S01]  /*1df60*/  FMUL R13, R40, UR21 ;  /* 0x00000015280d7c20 */ /* 0x001fe20008400000 */
[----:B------:R-:W-:Y:S01]  /*1df70*/  IADD3.X R5, R7, R33, RZ, P6, !PT ;  /* 0x0000002107057210 */ /* 0x000fe200037fe4ff */
[----:B------:R-:W5:Y:S01]  /*1df80*/  LDL.LU R40, [R1+0x3e4] ;  /* 0x0003e40001287983 */ /* 0x000f620000300800 */
[----:B--2---:R-:W-:-:S03]  /*1df90*/  FMUL R17, R39, UR21 ;  /* 0x0000001527117c20 */ /* 0x004fc60008400000 */
[----:B------:R3:W-:Y:S04]  /*1dfa0*/  @P5 STG.E desc[UR16][R8.64+0x200], R19 ;  /* 0x0002001308005986 */ /* 0x0007e8000c101910 */
[----:B------:R-:W2:Y:S04]  /*1dfb0*/  LDL.LU R39, [R1+0x3e8] ;  /* 0x0003e80001277983 */ /* 0x000ea80000300800 */
[----:B------:R-:W-:Y:S04]  /*1dfc0*/  @P2 STG.E desc[UR16][R4.64+0x200], R13 ;  /* 0x0002000d04002986 */ /* 0x000fe8000c101910 */
        /* <DEDUP_REMOVED lines=15> */
[----:B------:R-:W-:Y:S02]  /*1e0c0*/  MOV R10, R2 ;  /* 0x00000002000a7202 */ /* 0x000fe40000000f00 */
[----:B------:R-:W-:-:S03]  /*1e0d0*/  IADD3.X R7, R5, R33, RZ, P3, !PT ;  /* 0x0000002105077210 */ /* 0x000fc60001ffe4ff */
[----:B------:R4:W-:Y:S04]  /*1e0e0*/  @P6 STG.E desc[UR16][R10.64+0x200], R19 ;  /* 0x000200130a006986 */ /* 0x0009e8000c101910 */
[----:B------:R-:W-:Y:S01]  /*1e0f0*/  @P2 STG.E desc[UR16][R6.64+0x200], R9 ;  /* 0x0002000906002986 */ /* 0x000fe2000c101910 */
[----:B------:R-:W-:-:S03]  /*1e100*/  FMUL R17, R40, UR21 ;  /* 0x0000001528117c20 */ /* 0x000fc60008400000 */
[----:B------:R-:W3:Y:S01]  /*1e110*/  LDL.LU R40, [R1+0x3f8] ;  /* 0x0003f80001287983 */ /* 0x000ee20000300800 */
[----:B--2---:R-:W-:-:S03]  /*1e120*/  FMUL R15, R39, UR21 ;  /* 0x00000015270f7c20 */ /* 0x004fc60008400000 */
[----:B------:R-:W2:Y:S04]  /*1e130*/  LDL.LU R39, [R1+0x3fc] ;  /* 0x0003fc0001277983 */ /* 0x000ea80000300800 */
[----:B------:R-:W2:Y:S04]  /*1e140*/  LDL.LU R44, [R1+0x400] ;  /* 0x00040000012c7983 */ /* 0x000ea80000300800 */
[----:B------:R5:W-:Y:S04]  /*1e150*/  @P5 STG.E desc[UR16][R10.64+0x220], R17 ;  /* 0x000220110a005986 */ /* 0x000be8000c101910 */
[----:B------:R-:W2:Y:S01]  /*1e160*/  LDL.LU R43, [R1+0x404] ;  /* 0x00040400012b7983 */ /* 0x000ea20000300800 */
[----:B----4-:R-:W-:-:S03]  /*1e170*/  FMUL R19, R42, UR21 ;  /* 0x000000152a137c20 */ /* 0x010fc60008400000 */
[----:B------:R-:W4:Y:S01]  /*1e180*/  LDL.LU R42, [R1+0x408] ;  /* 0x00040800012a7983 */ /* 0x000f220000300800 */
[----:B-----5:R-:W-:-:S03]  /*1e190*/  FMUL R17, R38, UR21 ;  /* 0x0000001526117c20 */ /* 0x020fc60008400000 */
[----:B------:R-:W5:Y:S01]  /*1e1a0*/  LDL.LU R38, [R1+0x40c] ;  /* 0x00040c0001267983 */ /* 0x000f620000300800 */
[C---:B------:R-:W-:Y:S02]  /*1e1b0*/  ISETP.GT.AND P3, PT, R50.reuse, 0xc1, P0 ;  /* 0x000000c13200780c */ /* 0x040fe40000764270 */
[----:B------:R-:W-:Y:S01]  /*1e1c0*/  ISETP.GT.AND P2, PT, R50, 0xc8, P1 ;  /* 0x000000c83200780c */ /* 0x000fe20000f44270 */
[----:B---3--:R-:W-:Y:S01]  /*1e1d0*/  FMUL R21, R41, UR21 ;  /* 0x0000001529157c20 */ /* 0x008fe20008400000 */
[----:B------:R-:W-:Y:S01]  /*1e1e0*/  IMAD.WIDE.U32 R2, R32, 0x1c, R6 ;  /* 0x0000001c20027825 */ /* 0x000fe200078e0006 */
[----:B------:R-:W3:Y:S01]  /*1e1f0*/  LDL.LU R41, [R1+0x410] ;  /* 0x0004100001297983 */ /* 0x000ee20000300800 */
[----:B------:R-:W-:Y:S02]  /*1e200*/  IADD3 R4, P6, R6, R24, RZ ;  /* 0x0000001806047210 */ /* 0x000fe40007fde0ff */
[----:B------:R-:W-:Y:S01]  /*1e210*/  IMAD.IADD R13, R0, 0x1, R3 ;  /* 0x00000001000d7824 */ /* 0x000fe200078e0203 */
[----:B------:R-:W-:-:S02]  /*1e220*/  MOV R12, R2 ;  /* 0x00000002000c7202 */ /* 0x000fc40000000f00 */
[----:B------:R-:W-:Y:S02]  /*1e230*/  IADD3.X R5, R7, R33, RZ, P6, !PT ;  /* 0x0000002107057210 */ /* 0x000fe400037fe4ff */
[----:B------:R0:W-:Y:S04]  /*1e240*/  @P3 STG.E desc[UR16][R6.64+0x220], R15 ;  /* 0x0002200f06003986 */ /* 0x0001e8000c101910 */
[----:B------:R2:W-:Y:S01]  /*1e250*/  @P2 STG.E desc[UR16][R12.64+0x200], R19 ;  /* 0x000200130c002986 */ /* 0x0005e2000c101910 */
[----:B0-----:R-:W-:-:S03]  /*1e260*/  FMUL R7, R40, UR21 ;  /* 0x0000001528077c20 */ /* 0x001fc60008400000 */
[----:B------:R-:W3:Y:S01]  /*1e270*/  LDL.LU R40, [R1+0x414] ;  /* 0x0004140001287983 */ /* 0x000ee20000300800 */
[----:B--2---:R-:W-:-:S03]  /*1e280*/  FMUL R19, R39, UR21 ;  /* 0x0000001527137c20 */ /* 0x004fc60008400000 */
[----:B------:R-:W2:Y:S01]  /*1e290*/  LDL.LU R39, [R1+0x418] ;  /* 0x0004180001277983 */ /* 0x000ea20000300800 */
[----:B-----5:R-:W-:-:S03]  /*1e2a0*/  FMUL R23, R38, UR21 ;  /* 0x0000001526177c20 */ /* 0x020fc60008400000 */
[----:B------:R-:W5:Y:S01]  /*1e2b0*/  LDL.LU R38, [R1+0x41c] ;  /* 0x00041c0001267983 */ /* 0x000f620000300800 */
[C---:B------:R-:W-:Y:S02]  /*1e2c0*/  ISETP.GT.AND P5, PT, R50.reuse, 0xc9, P1 ;  /* 0x000000c93200780c */ /* 0x040fe40000fa4270 */
[C---:B------:R-:W-:Y:S02]  /*1e2d0*/  ISETP.GT.AND P3, PT, R50.reuse, 0xc8, P0 ;  /* 0x000000c83200780c */ /* 0x040fe40000764270 */
[----:B------:R-:W-:Y:S01]  /*1e2e0*/  ISETP.GT.AND P2, PT, R50, 0xc9, P0 ;  /* 0x000000c93200780c */ /* 0x000fe20000744270 */
[----:B------:R-:W-:-:S08]  /*1e2f0*/  IMAD.WIDE.U32 R2, R32, 0x1c, R4 ;  /* 0x0000001c20027825 */ /* 0x000fd000078e0004 */
[----:B------:R4:W-:Y:S01]  /*1e300*/  @P5 STG.E desc[UR16][R4.64+0x200], R21 ;  /* 0x0002001504005986 */ /* 0x0009e2000c101910 */
[----:B------:R-:W-:Y:S01]  /*1e310*/  ISETP.GT.AND P5, PT, R50, 0xd0, P1 ;  /* 0x000000d03200780c */ /* 0x000fe20000fa4270 */
[----:B------:R-:W-:Y:S01]  /*1e320*/  IMAD.IADD R11, R0, 0x1, R3 ;  /* 0x00000001000b7824 */ /* 0x000fe200078e0203 */
[----:B------:R-:W-:Y:S01]  /*1e330*/  MOV R10, R2 ;  /* 0x00000002000a7202 */ /* 0x000fe20000000f00 */
[----:B------:R0:W-:Y:S01]  /*1e340*/  @P3 STG.E desc[UR16][R12.64+0x220], R17 ;  /* 0x000220110c003986 */ /* 0x0001e2000c101910 */
[----:B------:R-:W-:-:S03]  /*1e350*/  ISETP.GT.AND P3, PT, R50, 0xd1, P1 ;  /* 0x000000d13200780c */ /* 0x000fc60000f64270 */
[----:B------:R-:W-:Y:S01]  /*1e360*/  @P2 STG.E desc[UR16][R4.64+0x220], R7 ;  /* 0x0002200704002986 */ /* 0x000fe2000c101910 */
[----:B----4-:R-:W-:Y:S01]  /*1e370*/  FMUL R21, R42, UR21 ;  /* 0x000000152a157c20 */ /* 0x010fe20008400000 */
[----:B0-----:R-:W-:Y:S01]  /*1e380*/  FMUL R13, R44, UR21 ;  /* 0x000000152c0d7c20 */ /* 0x001fe20008400000 */
[----:B------:R-:W-:Y:S01]  /*1e390*/  FMUL R17, R43, UR21 ;  /* 0x000000152b117c20 */ /* 0x000fe20008400000 */
[----:B------:R-:W4:Y:S04]  /*1e3a0*/  LDL.LU R44, [R1+0x420] ;  /* 0x00042000012c7983 */ /* 0x000f280000300800 */
[----:B------:R-:W4:Y:S01]  /*1e3b0*/  LDL.LU R43, [R1+0x424] ;  /* 0x00042400012b7983 */ /* 0x000f220000300800 */
[----:B------:R-:W-:-:S03]  /*1e3c0*/  IADD3 R8, P6, R4, R24, RZ ;  /* 0x0000001804087210 */ /* 0x000fc60007fde0ff */
[----:B------:R-:W4:Y:S01]  /*1e3d0*/  LDL.LU R42, [R1+0x428] ;  /* 0x00042800012a7983 */ /* 0x000f220000300800 */
[----:B------:R-:W-:-:S03]  /*1e3e0*/  ISETP.GT.AND P2, PT, R50, 0xd0, P0 ;  /* 0x000000d03200780c */ /* 0x000fc60000744270 */
[----:B------:R3:W-:Y:S01]  /*1e3f0*/  @P5 STG.E desc[UR16][R10.64+0x200], R19 ;  /* 0x000200130a005986 */ /* 0x0007e2000c101910 */
[----:B------:R-:W-:Y:S01]  /*1e400*/  IADD3.X R9, R5, R33, RZ, P6, !PT ;  /* 0x0000002105097210 */ /* 0x000fe200037fe4ff */
[----:B---3--:R-:W-:Y:S02]  /*1e410*/  FMUL R19, R41, UR21 ;  /* 0x0000001529137c20 */ /* 0x008fe40008400000 */
[----:B------:R-:W3:Y:S01]  /*1e420*/  LDL.LU R41, [R1+0x42c] ;  /* 0x00042c0001297983 */ /* 0x000ee20000300800 */
[----:B--2---:R-:W-:-:S03]  /*1e430*/  FMUL R25, R39, UR21 ;  /* 0x0000001527197c20 */ /* 0x004fc60008400000 */
[----:B------:R0:W-:Y:S04]  /*1e440*/  @P3 STG.E desc[UR16][R8.64+0x200], R13 ;  /* 0x0002000d08003986 */ /* 0x0001e8000c101910 */
[----:B------:R5:W-:Y:S01]  /*1e450*/  @P2 STG.E desc[UR16][R10.64+0x220], R17 ;  /* 0x000220110a002986 */ /* 0x000be2000c101910 */
[----:B0-----:R-:W-:-:S03]  /*1e460*/  FMUL R13, R40, UR21 ;  /* 0x00000015280d7c20 */ /* 0x001fc60008400000 */
[----:B------:R-:W2:Y:S04]  /*1e470*/  LDL.LU R40, [R1+0x430] ;  /* 0x0004300001287983 */ /* 0x000ea80000300800 */
[----:B------:R-:W2:Y:S01]  /*1e480*/  LDL.LU R39, [R1+0x434] ;  /* 0x0004340001277983 */ /* 0x000ea20000300800 */
[----:B-----5:R-:W-:-:S03]  /*1e490*/  FMUL R11, R38, UR21 ;  /* 0x00000015260b7c20 */ /* 0x020fc60008400000 */
[----:B------:R-:W5:Y:S01]  /*1e4a0*/  LDL.LU R38, [R1+0x438] ;  /* 0x0004380001267983 */ /* 0x000f620000300800 */
[C---:B------:R-:W-:Y:S02]  /*1e4b0*/  ISETP.GT.AND P6, PT, R50.reuse, 0xd1, P0 ;  /* 0x000000d13200780c */ /* 0x040fe400007c4270 */
[----:B------:R-:W-:Y:S01]  /*1e4c0*/  ISETP.GT.AND P5, PT, R50, 0xd8, P1 ;  /* 0x000000d83200780c */ /* 0x000fe20000fa4270 */
[----:B------:R-:W-:Y:S01]  /*1e4d0*/  IMAD.WIDE.U32 R2, R32, 0x1c, R8 ;  /* 0x0000001c20027825 */ /* 0x000fe200078e0008 */
[----:B------:R-:W-:-:S03]  /*1e4e0*/  ISETP.GT.AND P3, PT, R50, 0xd9, P1 ;  /* 0x000000d93200780c */ /* 0x000fc60000f64270 */
[----:B------:R-:W-:Y:S01]  /*1e4f0*/  IMAD.IADD R15, R0, 0x1, R3 ;  /* 0x00000001000f7824 */ /* 0x000fe200078e0203 */
[----:B------:R-:W-:-:S05]  /*1e500*/  MOV R14, R2 ;  /* 0x00000002000e7202 */ /* 0x000fca0000000f00 */
[----:B------:R0:W-:Y:S01]  /*1e510*/  @P6 STG.E desc[UR16][R8.64+0x220], R21 ;  /* 0x0002201508006986 */ /* 0x0001e2000c101910 */
[----:B------:R-:W-:Y:S02]  /*1e520*/  IADD3 R2, P6, R8, R24, RZ ;  /* 0x0000001808027210 */ /* 0x000fe40007fde0ff */
[C---:B------:R-:W-:Y:S01]  /*1e530*/  ISETP.GT.AND P2, PT, R50.reuse, 0xd8, P0 ;  /* 0x000000d83200780c */ /* 0x040fe20000744270 */
[----:B------:R-:W-:Y:S01]  /*1e540*/  @P5 STG.E desc[UR16][R14.64+0x200], R23 ;  /* 0x000200170e005986 */ /* 0x000fe2000c101910 */
[----:B------:R-:W-:Y:S02]  /*1e550*/  IADD3.X R3, R9, R33, RZ, P6, !PT ;  /* 0x0000002109037210 */ /* 0x000fe400037fe4ff */
[----:B------:R-:W-:-:S03]  /*1e560*/  ISETP.GT.AND P5, PT, R50, 0xd9, P0 ;  /* 0x000000d93200780c */ /* 0x000fc600007a4270 */
[----:B------:R-:W-:Y:S01]  /*1e570*/  @P3 STG.E desc[UR16][R2.64+0x200], R19 ;  /* 0x0002001302003986 */ /* 0x000fe2000c101910 */
[----:B------:R-:W-:Y:S01]  /*1e580*/  ISETP.GT.AND P3, PT, R50, 0xe0, P1 ;  /* 0x000000e03200780c */ /* 0x000fe20000f64270 */
[----:B------:R-:W-:Y:S01]  /*1e590*/  IMAD.WIDE.U32 R4, R32, 0x1c, R2 ;  /* 0x0000001c20047825 */ /* 0x000fe200078e0002 */
[----:B------:R-:W-:-:S03]  /*1e5a0*/  IADD3 R6, P6, R2, R24, RZ ;  /* 0x0000001802067210 */ /* 0x000fc60007fde0ff */
[----:B------:R4:W-:Y:S01]  /*1e5b0*/  @P2 STG.E desc[UR16][R14.64+0x220], R13 ;  /* 0x0002200d0e002986 */ /* 0x0009e2000c101910 */
[----:B------:R-:W-:Y:S01]  /*1e5c0*/  IADD3 R5, R0, R5, RZ ;  /* 0x0000000500057210 */ /* 0x000fe20007ffe0ff */
[----:B------:R-:W-:Y:S01]  /*1e5d0*/  IMAD.X R7, R3, 0x1, R33, P6 ;  /* 0x0000000103077824 */ /* 0x000fe200030e0621 */
[C---:B------:R-:W-:Y:S01]  /*1e5e0*/  ISETP.GT.AND P6, PT, R50.reuse, 0xe1, P1 ;  /* 0x000000e13200780c */ /* 0x040fe20000fc4270 */
[----:B------:R1:W-:Y:S01]  /*1e5f0*/  @P5 STG.E desc[UR16][R2.64+0x220], R25 ;  /* 0x0002201902005986 */ /* 0x0003e2000c101910 */
[C---:B------:R-:W-:Y:S02]  /*1e600*/  ISETP.GT.AND P5, PT, R50.reuse, 0xe0, P0 ;  /* 0x000000e03200780c */ /* 0x040fe400007a4270 */
[C---:B------:R-:W-:Y:S01]  /*1e610*/  ISETP.GT.AND P2, PT, R50.reuse, 0xe1, P0 ;  /* 0x000000e13200780c */ /* 0x040fe20000744270 */
[----:B------:R2:W-:Y:S01]  /*1e620*/  @P3 STG.E desc[UR16][R4.64+0x200], R11 ;  /* 0x0002000b04003986 */ /* 0x0005e2000c101910 */
[----:B------:R-:W-:Y:S01]  /*1e630*/  ISETP.GT.AND P3, PT, R50, 0xe8, P1 ;  /* 0x000000e83200780c */ /* 0x000fe20000f64270 */
[----:B0-----:R-:W-:-:S04]  /*1e640*/  IMAD.WIDE.U32 R8, R32, 0x1c, R6 ;  /* 0x0000001c20087825 */ /* 0x001fc800078e0006 */
[----:B----4-:R-:W-:Y:S01]  /*1e650*/  FMUL R13, R44, UR21 ;  /* 0x000000152c0d7c20 */ /* 0x010fe20008400000 */
[----:B------:R-:W-:Y:S01]  /*1e660*/  FMUL R15, R43, UR21 ;  /* 0x000000152b0f7c20 */ /* 0x000fe20008400000 */
[----:B------:R-:W-:Y:S01]  /*1e670*/  FMUL R17, R42, UR21 ;  /* 0x000000152a117c20 */ /* 0x000fe20008400000 */
[----:B------:R-:W-:Y:S02]  /*1e680*/  IADD3 R9, R0, R9, RZ ;  /* 0x0000000900097210 */ /* 0x000fe40007ffe0ff */
[----:B------:R0:W-:Y:S04]  /*1e690*/  @P6 STG.E desc[UR16][R6.64+0x200], R13 ;  /* 0x0002000d06006986 */ /* 0x0001e8000c101910 */
[----:B------:R4:W-:Y:S01]  /*1e6a0*/  @P5 STG.E desc[UR16][R4.64+0x220], R15 ;  /* 0x0002200f04005986 */ /* 0x0009e2000c101910 */
[----:B------:R-:W-:Y:S01]  /*1e6b0*/  ISETP.GT.AND P5, PT, R50, 0xe8, P0 ;  /* 0x000000e83200780c */ /* 0x000fe200007a4270 */
[----:B---3--:R-:W-:-:S02]  /*1e6c0*/  FMUL R19, R41, UR21 ;  /* 0x0000001529137c20 */ /* 0x008fc40008400000 */
[----:B------:R3:W-:Y:S01]  /*1e6d0*/  @P2 STG.E desc[UR16][R6.64+0x220], R17 ;  /* 0x0002201106002986 */ /* 0x0007e2000c101910 */
[----:B------:R-:W-:-:S03]  /*1e6e0*/  ISETP.GT.AND P2, PT, R50, 0xe9, P1 ;  /* 0x000000e93200780c */ /* 0x000fc60000f44270 */
[----:B------:R-:W-:Y:S01]  /*1e6f0*/  @P3 STG.E desc[UR16][R8.64+0x200], R19 ;  /* 0x0002001308003986 */ /* 0x000fe2000c101910 */
[----:B-1----:R-:W-:Y:S02]  /*1e700*/  IADD3 R2, P3, R6, R24, RZ ;  /* 0x0000001806027210 */ /* 0x002fe40007f7e0ff */
[----:B------:R-:W-:-:S03]  /*1e710*/  ISETP.GT.AND P6, PT, R50, 0xe9, P0 ;  /* 0x000000e93200780c */ /* 0x000fc600007c4270 */
[----:B------:R-:W-:Y:S01]  /*1e720*/  IMAD.X R3, R7, 0x1, R33, P3 ;  /* 0x0000000107037824 */ /* 0x000fe200018e0621 */
[----:B------:R-:W-:Y:S01]  /*1e730*/  ISETP.GT.AND P3, PT, R50, 0xf0, P1 ;  /* 0x000000f03200780c */ /* 0x000fe20000f64270 */
[----:B--2---:R-:W-:Y:S01]  /*1e740*/  FMUL R11, R40, UR21 ;  /* 0x00000015280b7c20 */ /* 0x004fe20008400000 */
[----:B0-----:R-:W-:-:S04]  /*1e750*/  FMUL R13, R39, UR21 ;  /* 0x00000015270d7c20 */ /* 0x001fc80008400000 */
[----:B------:R-:W-:Y:S01]  /*1e760*/  @P2 STG.E desc[UR16][R2.64+0x200], R11 ;  /* 0x0002000b02002986 */ /* 0x000fe2000c101910 */
[----:B----4-:R-:W-:-:S03]  /*1e770*/  IMAD.WIDE.U32 R4, R32, 0x1c, R2 ;  /* 0x0000001c20047825 */ /* 0x010fc600078e0002 */
[----:B------:R0:W-:Y:S01]  /*1e780*/  @P5 STG.E desc[UR16][R8.64+0x220], R13 ;  /* 0x0002200d08005986 */ /* 0x0001e2000c101910 */
[----:B------:R-:W-:Y:S02]  /*1e790*/  ISETP.GT.AND P5, PT, R50, 0xf1, P1 ;  /* 0x000000f13200780c */ /* 0x000fe40000fa4270 */
[-C--:B---3--:R-:W-:Y:S01]  /*1e7a0*/  IADD3 R6, P2, R2, R24.reuse, RZ ;  /* 0x0000001802067210 */ /* 0x088fe20007f5e0ff */
[----:B------:R-:W-:Y:S01]  /*1e7b0*/  FMUL R15, R35, UR21 ;  /* 0x00000015230f7c20 */ /* 0x000fe20008400000 */
[----:B------:R-:W-:Y:S01]  /*1e7c0*/  IADD3 R5, R0, R5, RZ ;  /* 0x0000000500057210 */ /* 0x000fe20007ffe0ff */
[----:B------:R-:W-:Y:S01]  /*1e7d0*/  FMUL R17, R34, UR21 ;  /* 0x0000001522117c20 */ /* 0x000fe20008400000 */
[----:B------:R-:W-:Y:S01]  /*1e7e0*/  IADD3.X R7, R3, R33, RZ, P2, !PT ;  /* 0x0000002103077210 */ /* 0x000fe200017fe4ff */
[----:B0-----:R-:W-:Y:S01]  /*1e7f0*/  FMUL R9, R31, UR21 ;  /* 0x000000151f097c20 */ /* 0x001fe20008400000 */
[----:B------:R-:W-:Y:S01]  /*1e800*/  IADD3 R24, P2, R6, R24, RZ ;  /* 0x0000001806187210 */ /* 0x000fe20007f5e0ff */
[----:B------:R-:W-:Y:S01]  /*1e810*/  FMUL R11, R30, UR21 ;  /* 0x000000151e0b7c20 */ /* 0x000fe20008400000 */
[----:B------:R-:W-:-:S02]  /*1e820*/  FMUL R13, R29, UR21 ;  /* 0x000000151d0d7c20 */ /* 0x000fc40008400000 */
[----:B------:R-:W-:Y:S01]  /*1e830*/  IADD3.X R25, R7, R33, RZ, P2, !PT ;  /* 0x0000002107197210 */ /* 0x000fe200017fe4ff */
[----:B-----5:R-:W-:-:S05]  /*1e840*/  FMUL R21, R38, UR21 ;  /* 0x0000001526157c20 */ /* 0x020fca0008400000 */
[----:B------:R0:W-:Y:S01]  /*1e850*/  @P6 STG.E desc[UR16][R2.64+0x220], R21 ;  /* 0x0002201502006986 */ /* 0x0001e2000c101910 */
[----:B------:R-:W-:-:S03]  /*1e860*/  ISETP.GT.AND P6, PT, R50, 0xf0, P0 ;  /* 0x000000f03200780c */ /* 0x000fc600007c4270 */
[----:B------:R1:W-:Y:S01]  /*1e870*/  @P3 STG.E desc[UR16][R4.64+0x200], R15 ;  /* 0x0002000f04003986 */ /* 0x0003e2000c101910 */
[----:B------:R-:W-:-:S03]  /*1e880*/  ISETP.GT.AND P3, PT, R50, 0xf8, P1 ;  /* 0x000000f83200780c */ /* 0x000fc60000f64270 */
[----:B------:R-:W-:Y:S01]  /*1e890*/  @P5 STG.E desc[UR16][R6.64+0x200], R17 ;  /* 0x0002001106005986 */ /* 0x000fe2000c101910 */
[C---:B------:R-:W-:Y:S02]  /*1e8a0*/  ISETP.GT.AND P5, PT, R50.reuse, 0xf1, P0 ;  /* 0x000000f13200780c */ /* 0x040fe400007a4270 */
[----:B------:R-:W-:-:S03]  /*1e8b0*/  ISETP.GT.AND P1, PT, R50, 0xf9, P1 ;  /* 0x000000f93200780c */ /* 0x000fc60000f24270 */
[----:B------:R2:W-:Y:S01]  /*1e8c0*/  @P6 STG.E desc[UR16][R4.64+0x220], R9 ;  /* 0x0002200904006986 */ /* 0x0005e2000c101910 */
[----:B------:R-:W-:Y:S01]  /*1e8d0*/  ISETP.GT.AND P6, PT, R50, 0xf8, P0 ;  /* 0x000000f83200780c */ /* 0x000fe200007c4270 */
[----:B0-----:R-:W-:Y:S01]  /*1e8e0*/  IMAD.WIDE.U32 R2, R32, 0x1c, R6 ;  /* 0x0000001c20027825 */ /* 0x001fe200078e0006 */
[----:B------:R-:W-:-:S03]  /*1e8f0*/  ISETP.GT.AND P0, PT, R50, 0xf9, P0 ;  /* 0x000000f93200780c */ /* 0x000fc60000704270 */
[----:B------:R-:W-:Y:S02]  /*1e900*/  IMAD.IADD R3, R0, 0x1, R3 ;  /* 0x0000000100037824 */ /* 0x000fe400078e0203 */
[----:B-1----:R-:W-:Y:S01]  /*1e910*/  FMUL R15, R26, UR21 ;  /* 0x000000151a0f7c20 */ /* 0x002fe20008400000 */
[----:B------:R0:W-:Y:S01]  /*1e920*/  @P5 STG.E desc[UR16][R6.64+0x220], R11 ;  /* 0x0002200b06005986 */ /* 0x0001e2000c101910 */
[----:B--2---:R-:W-:Y:S01]  /*1e930*/  FMUL R5, R28, UR21 ;  /* 0x000000151c057c20 */ /* 0x004fe20008400000 */
[----:B------:R-:W-:Y:S02]  /*1e940*/  FMUL R9, R27, UR21 ;  /* 0x000000151b097c20 */ /* 0x000fe40008400000 */
[----:B------:R0:W-:Y:S04]  /*1e950*/  @P3 STG.E desc[UR16][R2.64+0x200], R13 ;  /* 0x0002000d02003986 */ /* 0x0001e8000c101910 */
[----:B------:R0:W-:Y:S04]  /*1e960*/  @P1 STG.E desc[UR16][R24.64+0x200], R5 ;  /* 0x0002000518001986 */ /* 0x0001e8000c101910 */
[----:B------:R0:W-:Y:S04]  /*1e970*/  @P6 STG.E desc[UR16][R2.64+0x220], R9 ;  /* 0x0002200902006986 */ /* 0x0001e8000c101910 */
[----:B------:R0:W-:Y:S02]  /*1e980*/  @P0 STG.E desc[UR16][R24.64+0x220], R15 ;  /* 0x0002200f18000986 */ /* 0x0001e4000c101910 */
.L_x_412:
[----:B------:R-:W-:Y:S05]  /*1e990*/  BSYNC B0 ;  /* 0x0000000000007941 */ /* 0x000fea0003800000 */
.L_x_28:
[----:B0-----:R-:W2:Y:S04]  /*1e9a0*/  LDL.LU R3, [R1+0x46c] ;  /* 0x00046c0001037983 */ /* 0x001ea80000300800 */
[----:B------:R-:W2:Y:S01]  /*1e9b0*/  LDL.LU R2, [R1+0x470] ;  /* 0x0004700001027983 */ /* 0x000ea20000300800 */
[----:B------:R-:W-:Y:S01]  /*1e9c0*/  ULDC UR6, c[0x0][0xc] ;  /* 0x0000030000067ab9 */ /* 0x000fe20000000800 */
[----:B------:R-:W-:Y:S01]  /*1e9d0*/  ULDC UR7, c[0x0][0x10] ;  /* 0x0000040000077ab9 */ /* 0x000fe20000000800 */
[----:B---3--:R-:W2:Y:S01]  /*1e9e0*/  LDC R5, c[0x0][0x14] ;  /* 0x00000500ff057b82 */ /* 0x008ea20000000800 */
[----:B------:R-:W-:Y:S01]  /*1e9f0*/  UIMAD.WIDE.U32 UR6, UR6, UR7, URZ ;  /* 0x00000007060672a5 */ /* 0x000fe2000f8e003f */
[----:B------:R0:W5:Y:S01]  /*1ea00*/  LDL R24, [R1+0x4] ;  /* 0x0000040001187983 */ /* 0x0001620000100800 */
[----:B------:R-:W-:Y:S01]  /*1ea10*/  UMOV UR14, 0xffffffff ;  /* 0xffffffff000e7882 */ /* 0x000fe20000000000 */
[----:B------:R-:W-:-:S03]  /*1ea20*/  PRMT R0, RZ, 0x7610, R0 ;  /* 0x00007610ff007816 */ /* 0x000fc60000000000 */
[----:B--2---:R-:W-:-:S04]  /*1ea30*/  IMAD.WIDE.U32 R2, R5, UR6, R2 ;  /* 0x0000000605027c25 */ /* 0x004fc8000f8e0002 */
[----:B------:R-:W-:Y:S01]  /*1ea40*/  IMAD R5, R5, UR7, RZ ;  /* 0x0000000705057c24 */ /* 0x000fe2000f8e02ff */
[----:B------:R-:W-:Y:S01]  /*1ea50*/  ULDC.64 UR6, c[0x0][0x750] ;  /* 0x0001d40000067ab9 */ /* 0x000fe20000000a00 */
[----:B------:R-:W-:Y:S01]  /*1ea60*/  IMAD.MOV.U32 R13, RZ, RZ, R2 ;  /* 0x000000ffff0d7224 */ /* 0x000fe200078e0002 */
[----:B------:R-:W-:Y:S02]  /*1ea70*/  ISETP.GE.U32.AND P0, PT, R2, UR6, PT ;  /* 0x0000000602007c0c */ /* 0x000fe4000bf06070 */
[----:B------:R-:W-:Y:S02]  /*1ea80*/  IADD3 R14, R3, R5, RZ ;  /* 0x00000005030e7210 */ /* 0x000fe40007ffe0ff */
[----:B------:R-:W-:Y:S02]  /*1ea90*/  MOV R2, 0xffffffff ;  /* 0xffffffff00027802 */ /* 0x000fe40000000f00 */
[----:B------:R-:W-:Y:S01]  /*1eaa0*/  ISETP.GE.U32.AND.EX P0, PT, R14, UR7, PT, P0 ;  /* 0x000000070e007c0c */ /* 0x000fe2000bf06100 */
[----:B------:R0:W-:Y:S04]  /*1eab0*/  STL [R1+0x46c], R14 ;  /* 0x00046c0e01007387 */ /* 0x0001e80000100800 */
[----:B------:R0:W-:Y:S04]  /*1eac0*/  STL [R1+0x470], R13 ;  /* 0x0004700d01007387 */ /* 0x0001e80000100800 */
[----:B------:R0:W-:Y:S04]  /*1ead0*/  STL [R1+0x474], R2 ;  /* 0x0004740201007387 */ /* 0x0001e80000100800 */
[----:B------:R-:W-:Y:S05]  /*1eae0*/  @P0 BRA `(.L_x_413) ;  /* 0x0000000400780947 */ /* 0x000fea0003800000 */
[----:B------:R-:W2:Y:S01]  /*1eaf0*/  S2R R8, SR_CTAID.X ;  /* 0x0000000000087919 */ /* 0x000ea20000002500 */
[----:B------:R-:W-:Y:S01]  /*1eb00*/  ULDC.64 UR14, c[0x0][0x728] ;  /* 0x0001ca00000e7ab9 */ /* 0x000fe20000000a00 */
[----:B------:R-:W3:Y:S01]  /*1eb10*/  LDC R9, c[0x0][0x144] ;  /* 0x00005100ff097b82 */ /* 0x000ee20000000800 */
[----:B------:R-:W-:Y:S01]  /*1eb20*/  ULDC UR6, c[0x0][0x150] ;  /* 0x0000540000067ab9 */ /* 0x000fe20000000800 */
[----:B------:R-:W0:Y:S01]  /*1eb30*/  S2R R11, SR_CTAID.Y ;  /* 0x00000000000b7919 */ /* 0x000e220000002600 */
[----:B------:R-:W-:Y:S01]  /*1eb40*/  ISETP.NE.U32.AND P0, PT, RZ, UR14, PT ;  /* 0x0000000eff007c0c */ /* 0x000fe2000bf05070 */
[----:B------:R-:W-:Y:S01]  /*1eb50*/  ULDC UR19, c[0x0][0x730] ;  /* 0x0001cc0000137ab9 */ /* 0x000fe20000000800 */
[----:B------:R-:W-:Y:S02]  /*1eb60*/  R2UR UR10, R13 ;  /* 0x000000000d0a72ca */ /* 0x000fe400000e0000 */
[----:B------:R-:W-:Y:S01]  /*1eb70*/  ISETP.NE.AND.EX P0, PT, RZ, UR15, PT, P0 ;  /* 0x0000000fff007c0c */ /* 0x000fe2000bf05300 */
[----:B------:R-:W0:Y:S01]  /*1eb80*/  LDC.64 R6, c[0x0][0x720] ;  /* 0x0001c800ff067b82 */ /* 0x000e220000000a00 */
[----:B------:R-:W-:-:S02]  /*1eb90*/  R2UR UR11, R14 ;  /* 0x000000000e0b72ca */ /* 0x000fc400000e0000 */
[----:B--2---:R-:W-:-:S05]  /*1eba0*/  I2FP.F32.U32 R0, R8 ;  /* 0x0000000800007245 */ /* 0x004fca0000201000 */
[----:B------:R-:W-:-:S06]  /*1ebb0*/  FMUL R0, R0, UR6 ;  /* 0x0000000600007c20 */ /* 0x000fcc0008400000 */
[----:B------:R-:W2:Y:S01]  /*1ebc0*/  F2I.U32.TRUNC.NTZ R0, R0 ;  /* 0x0000000000007305 */ /* 0x000ea2000020f000 */
        /* <DEDUP_REMOVED lines=13> */
.L_x_414:
[----:B------:R-:W-:Y:S01]  /*1eca0*/  USHF.R.U64 UR14, UR10, UR19, UR11 ;  /* 0x000000130a0e7299 */ /* 0x000fe2000800120b */
[----:B------:R-:W1:Y:S01]  /*1ecb0*/  LDC.64 R20, c[0x0][0x740] ;  /* 0x0001d000ff147b82 */ /* 0x000e620000000a00 */
[----:B------:R-:W-:Y:S01]  /*1ecc0*/  USHF.R.U32.HI UR6, URZ, UR19, UR11 ;  /* 0x000000133f067299 */ /* 0x000fe2000801160b */
[----:B--2---:R-:W-:Y:S01]  /*1ecd0*/  IMAD.MOV R10, RZ, RZ, -R0 ;  /* 0x000000ffff0a7224 */ /* 0x004fe200078e0a00 */
[----:B0-----:R-:W-:Y:S02]  /*1ece0*/  MOV R2, R13 ;  /* 0x0000000d00027202 */ /* 0x001fe40000000f00 */
[----:B------:R-:W-:Y:S01]  /*1ecf0*/  IADD3 R5, P0, RZ, -UR14, RZ ;  /* 0x8000000eff057c10 */ /* 0x000fe2000ff1e0ff */
[----:B---3--:R-:W-:Y:S02]  /*1ed00*/  IMAD R17, R9, R10, R8 ;  /* 0x0000000a09117224 */ /* 0x008fe400078e0208 */
[----:B------:R-:W0:Y:S01]  /*1ed10*/  LDC R4, c[0x0][0x718] ;  /* 0x0001c600ff047b82 */ /* 0x000e220000000800 */
[----:B------:R-:W-:Y:S01]  /*1ed20*/  IADD3.X R3, RZ, ~UR6, RZ, P0, !PT ;  /* 0x80000006ff037c10 */ /* 0x000fe200087fe4ff */
[----:B------:R-:W-:-:S04]  /*1ed30*/  ULDC UR6, c[0x0][0x154] ;  /* 0x0000550000067ab9 */ /* 0x000fc80000000800 */
[----:B------:R-:W-:Y:S01]  /*1ed40*/  IMAD R0, R3, R6, RZ ;  /* 0x0000000603007224 */ /* 0x000fe200078e02ff */
[----:B------:R-:W-:Y:S01]  /*1ed50*/  MOV R3, R14 ;  /* 0x0000000e00037202 */ /* 0x000fe20000000f00 */
[----:B------:R-:W2:Y:S02]  /*1ed60*/  LDC R12, c[0x0][0x708] ;  /* 0x0001c200ff0c7b82 */ /* 0x000ea40000000800 */
[----:B------:R-:W-:-:S06]  /*1ed70*/  IMAD.WIDE.U32 R2, R5, R6, R2 ;  /* 0x0000000605027225 */ /* 0x000fcc00078e0002 */
[----:B------:R-:W3:Y:S01]  /*1ed80*/  LDC R16, c[0x0][0x758] ;  /* 0x0001d600ff107b82 */ /* 0x000ee20000000800 */
[----:B------:R-:W-:Y:S01]  /*1ed90*/  IMAD R5, R5, R7, R0 ;  /* 0x0000000705057224 */ /* 0x000fe200078e0200 */
[----:B------:R-:W-:Y:S02]  /*1eda0*/  I2FP.F32.U32 R0, R11 ;  /* 0x0000000b00007245 */ /* 0x000fe40000201000 */
[----:B-1----:R-:W-:Y:S01]  /*1edb0*/  ISETP.NE.U32.AND P0, PT, R20, RZ, PT ;  /* 0x000000ff1400720c */ /* 0x002fe20003f05070 */
[----:B------:R-:W-:Y:S01]  /*1edc0*/  IMAD.IADD R3, R3, 0x1, R5 ;  /* 0x0000000103037824 */ /* 0x000fe200078e0205 */
[----:B------:R-:W-:Y:S01]  /*1edd0*/  MOV R5, 0xffffffff ;  /* 0xffffffff00057802 */ /* 0x000fe20000000f00 */
[----:B------:R-:W-:Y:S01]  /*1ede0*/  FMUL R0, R0, UR6 ;  /* 0x0000000600007c20 */ /* 0x000fe20008400000 */
[----:B------:R-:W1:Y:S01]  /*1edf0*/  LDC R14, c[0x0][0x148] ;  /* 0x00005200ff0e7b82 */ /* 0x000e620000000800 */
[----:B------:R-:W-:Y:S02]  /*1ee00*/  ISETP.NE.AND.EX P0, PT, R21, RZ, PT, P0 ;  /* 0x000000ff1500720c */ /* 0x000fe40003f05300 */
[-CC-:B0-----:R-:W-:Y:S01]  /*1ee10*/  SHF.R.U64 R10, R2, R4.reuse, R3.reuse ;  /* 0x00000004020a7219 */ /* 0x181fe20000001203 */
[----:B------:R0:W0:Y:S01]  /*1ee20*/  F2I.U32.TRUNC.NTZ R13, R0 ;  /* 0x00000000000d7305 */ /* 0x000022000020f000 */
[----:B------:R-:W-:-:S02]  /*1ee30*/  SHF.R.U32.HI R3, RZ, R4, R3 ;  /* 0x00000004ff037219 */ /* 0x000fc40000011603 */
[----:B------:R-:W-:Y:S01]  /*1ee40*/  MOV R7, 0x1 ;  /* 0x0000000100077802 */ /* 0x000fe20000000f00 */
[----:B------:R-:W0:Y:S01]  /*1ee50*/  LDC R15, c[0x0][0x700] ;  /* 0x0001c000ff0f7b82 */ /* 0x000e220000000800 */
[-CC-:B--2---:R-:W-:Y:S02]  /*1ee60*/  SHF.R.U64 R8, R10, R12.reuse, R3.reuse ;  /* 0x0000000c0a087219 */ /* 0x184fe40000001203 */
[----:B------:R-:W-:-:S05]  /*1ee70*/  SHF.R.U32.HI R3, RZ, R12, R3 ;  /* 0x0000000cff037219 */ /* 0x000fca0000011603 */
[----:B------:R-:W2:Y:S01]  /*1ee80*/  LDC R18, c[0x0][0x748] ;  /* 0x0001d200ff127b82 */ /* 0x000ea20000000800 */
[-CC-:B---3--:R-:W-:Y:S02]  /*1ee90*/  SHF.R.U64 R12, R8, R16.reuse, R3.reuse ;  /* 0x00000010080c7219 */ /* 0x188fe40000001203 */
[-C--:B------:R-:W-:Y:S02]  /*1eea0*/  SHF.L.U32 R5, R5, R16.reuse, RZ ;  /* 0x0000001005057219 */ /* 0x080fe400000006ff */
[-C--:B------:R-:W-:Y:S01]  /*1eeb0*/  SHF.R.U32.HI R3, RZ, R16.reuse, R3 ;  /* 0x00000010ff037219 */ /* 0x080fe20000011603 */
[----:B------:R-:W-:Y:S01]  /*1eec0*/  IMAD.MOV.U32 R2, RZ, RZ, R12 ;  /* 0x000000ffff027224 */ /* 0x000fe200078e000c */
[----:B------:R-:W-:Y:S01]  /*1eed0*/  SHF.L.U32 R16, R7, R16, RZ ;  /* 0x0000001007107219 */ /* 0x000fe200000006ff */
[----:B------:R-:W3:Y:S01]  /*1eee0*/  LDC R22, c[0x0][0x738] ;  /* 0x0001ce00ff167b82 */ /* 0x000ee20000000800 */
[----:B------:R-:W-:-:S07]  /*1eef0*/  LOP3.LUT R19, RZ, R5, RZ, 0x33, !PT ;  /* 0x00000005ff137212 */ /* 0x000fce00078e33ff */
[----:B------:R-:W0:Y:S01]  /*1ef00*/  LDC R23, c[0x0][0x710] ;  /* 0x0001c400ff177b82 */ /* 0x000e220000000800 */
[----:B------:R-:W-:Y:S05]  /*1ef10*/  @!P0 BRA `(.L_x_415) ;  /* 0x0000000000288947 */ /* 0x000fea0003800000 */
[----:B------:R-:W4:Y:S02]  /*1ef20*/  LDC R7, c[0x0][0x74c] ;  /* 0x0001d300ff077b82 */ /* 0x000f240000000800 */
[----:B----4-:R-:W-:-:S04]  /*1ef30*/  IADD3 R7, P0, R12, R7, RZ ;  /* 0x000000070c077210 */ /* 0x010fc80007f1e0ff */
[----:B------:R-:W-:-:S05]  /*1ef40*/  IADD3.X R9, RZ, R3, RZ, P0, !PT ;  /* 0x00000003ff097210 */ /* 0x000fca00007fe4ff */
[----:B------:R-:W-:-:S04]  /*1ef50*/  IMAD.WIDE.U32 R2, R9, R20, RZ ;  /* 0x0000001409027225 */ /* 0x000fc800078e00ff */
[----:B------:R-:W-:-:S04]  /*1ef60*/  IMAD.WIDE.U32 R4, P0, R7, R21, R2 ;  /* 0x0000001507047225 */ /* 0x000fc80007800002 */
[----:B------:R-:W-:Y:S01]  /*1ef70*/  IMAD.WIDE.U32 R2, R7, R20, RZ ;  /* 0x0000001407027225 */ /* 0x000fe200078e00ff */
[----:B------:R-:W-:-:S03]  /*1ef80*/  IADD3.X R7, RZ, RZ, RZ, P0, !PT ;  /* 0x000000ffff077210 */ /* 0x000fc600007fe4ff */
[----:B------:R-:W-:Y:S01]  /*1ef90*/  IMAD.MOV.U32 R6, RZ, RZ, R5 ;  /* 0x000000ffff067224 */ /* 0x000fe200078e0005 */
[----:B------:R-:W-:-:S05]  /*1efa0*/  IADD3 RZ, P0, R3, R4, RZ ;  /* 0x0000000403ff7210 */ /* 0x000fca0007f1e0ff */
[----:B------:R-:W-:-:S08]  /*1efb0*/  IMAD.WIDE.U32.X R2, R9, R21, R6, P0 ;  /* 0x0000001509027225 */ /* 0x000fd000000e0406 */
.L_x_415:
[----:B0-2---:R-:W-:Y:S02]  /*1efc0*/  SHF.R.U64 R0, R2, R18, R3 ;  /* 0x0000001202007219 */ /* 0x005fe40000001203 */
[----:B------:R-:W-:Y:S02]  /*1efd0*/  LOP3.LUT R5, R8, R19, RZ, 0xc0, !PT ;  /* 0x0000001308057212 */ /* 0x000fe400078ec0ff */
[----:B------:R-:W-:Y:S01]  /*1efe0*/  IADD3 R13, -R13, RZ, RZ ;  /* 0x000000ff0d0d7210 */ /* 0x000fe20007ffe1ff */
[----:B------:R-:W-:Y:S01]  /*1eff0*/  IMAD.MOV R3, RZ, RZ, -R0 ;  /* 0x000000ffff037224 */ /* 0x000fe200078e0a00 */
[----:B------:R-:W-:Y:S01]  /*1f000*/  IADD3 R7, R15, -0x1, RZ ;  /* 0xffffffff0f077810 */ /* 0x000fe20007ffe0ff */
[----:B------:R-:W-:Y:S01]  /*1f010*/  IMAD R2, R16, R0, R5 ;  /* 0x0000000010027224 */ /* 0x000fe200078e0205 */
[----:B------:R-:W-:Y:S01]  /*1f020*/  MOV R4, 0x1 ;  /* 0x0000000100047802 */ /* 0x000fe20000000f00 */
[----:B-1----:R-:W-:Y:S01]  /*1f030*/  @P4 IMAD R17, R14, R13, R11 ;  /* 0x0000000d0e114224 */ /* 0x002fe200078e020b */
[----:B------:R-:W-:Y:S01]  /*1f040*/  LOP3.LUT R5, R10, R7, RZ, 0xc0, !PT ;  /* 0x000000070a057212 */ /* 0x000fe200078ec0ff */
[----:B---3--:R-:W-:-:S02]  /*1f050*/  IMAD R0, R3, R22, R12 ;  /* 0x0000001603007224 */ /* 0x008fc400078e020c */
[----:B------:R-:W-:Y:S02]  /*1f060*/  IMAD R2, R2, R23, R17 ;  /* 0x0000001702027224 */ /* 0x000fe400078e0211 */
[----:B------:R-:W-:Y:S01]  /*1f070*/  IMAD R3, R0, R15, R5 ;  /* 0x0000000f00037224 */ /* 0x000fe200078e0205 */
[----:B------:R-:W-:-:S04]  /*1f080*/  PRMT R0, R4, 0x7610, R0 ;  /* 0x0000761004007816 */ /* 0x000fc80000000000 */
[----:B------:R-:W-:Y:S02]  /*1f090*/  SEL R4, R3, R2, !P4 ;  /* 0x0000000203047207 */ /* 0x000fe40006000000 */
[----:B-----5:R-:W-:-:S03]  /*1f0a0*/  SEL R24, R2, R3, !P4 ;  /* 0x0000000302187207 */ /* 0x020fc60006000000 */
[----:B------:R2:W-:Y:S04]  /*1f0b0*/  STL [R1+0x474], R4 ;  /* 0x0004740401007387 */ /* 0x0005e80000100800 */
[----:B------:R2:W-:Y:S02]  /*1f0c0*/  STL [R1+0x4], R24 ;  /* 0x0000041801007387 */ /* 0x0005e40000100800 */
.L_x_413:
[----:B------:R-:W-:Y:S02]  /*1f0d0*/  LOP3.LUT P0, RZ, R0, 0xff, RZ, 0xc0, !PT ;  /* 0x000000ff00ff7812 */ /* 0x000fe4000780c0ff */
[----:B-----5:R-:W-:-:S05]  /*1f0e0*/  MOV R0, R24 ;  /* 0x0000001800007202 */ /* 0x020fca0000000f00 */
[----:B------:R3:W-:Y:S06]  /*1f0f0*/  STL [R1+0x478], R0 ;  /* 0x0004780001007387 */ /* 0x0007ec0000100800 */
[----:B------:R-:W-:Y:S05]  /*1f100*/  @P0 BRA `(.L_x_416) ;  /* 0xfffffe2000b40947 */ /* 0x000fea000383ffff */
[----:B------:R-:W-:Y:S05]  /*1f110*/  EXIT ;  /* 0x000000000000794d */ /* 0x000fea0003800000 */
.L_x_8:
[----:B------:R-:W2:Y:S01]  /*1f120*/  LDL R17, [R1+0x470] ;  /* 0x0004700001117983 */ /* 0x000ea20000100800 */
[----:B------:R-:W-:-:S03]  /*1f130*/  ULDC.64 UR4, c[0x0][0x750] ;  /* 0x0001d40000047ab9 */ /* 0x000fc60000000a00 */
[----:B------:R-:W3:Y:S01]  /*1f140*/  LDL R20, [R1+0x46c] ;  /* 0x00046c0001147983 */ /* 0x000ee20000100800 */
[----:B------:R-:W-:Y:S01]  /*1f150*/  PRMT R6, RZ, 0x7610, R6 ;  /* 0x00007610ff067816 */ /* 0x000fe20000000006 */
[----:B------:R-:W-:Y:S01]  /*1f160*/  IMAD.MOV.U32 R4, RZ, RZ, -0x1 ;  /* 0xffffffffff047424 */ /* 0x000fe200078e00ff */
[----:B------:R-:W-:Y:S02]  /*1f170*/  MOV R5, 0xffffffff ;  /* 0xffffffff00057802 */ /* 0x000fe40000000f00 */
[----:B------:R-:W-:Y:S02]  /*1f180*/  MOV R11, 0xffffffff ;  /* 0xffffffff000b7802 */ /* 0x000fe40000000f00 */
[----:B--2---:R-:W-:-:S04]  /*1f190*/  ISETP.GE.U32.AND P0, PT, R17, UR4, PT ;  /* 0x0000000411007c0c */ /* 0x004fc8000bf06070 */
[----:B---3--:R-:W-:-:S13]  /*1f1a0*/  ISETP.GE.U32.AND.EX P0, PT, R20, UR5, PT, P0 ;  /* 0x0000000514007c0c */ /* 0x008fda000bf06100 */
[----:B------:R-:W-:Y:S05]  /*1f1b0*/  @P0 BRA `(.L_x_417) ;  /* 0x00000004002c0947 */ /* 0x000fea0003800000 */
[----:B0-----:R-:W0:Y:S01]  /*1f1c0*/  LDC.64 R10, c[0x0][0x728] ;  /* 0x0001ca00ff0a7b82 */ /* 0x001e220000000a00 */
[----:B------:R-:W-:Y:S01]  /*1f1d0*/  IMAD.MOV.U32 R8, RZ, RZ, R17 ;  /* 0x000000ffff087224 */ /* 0x000fe200078e0011 */
[----:B------:R-:W-:-:S06]  /*1f1e0*/  MOV R9, R20 ;  /* 0x0000001400097202 */ /* 0x000fcc0000000f00 */
[----:B------:R-:W1:Y:S08]  /*1f1f0*/  LDC R16, c[0x0][0x730] ;  /* 0x0001cc00ff107b82 */ /* 0x000e700000000800 */
[----:B------:R-:W2:Y:S01]  /*1f200*/  LDC.64 R18, c[0x0][0x720] ;  /* 0x0001c800ff127b82 */ /* 0x000ea20000000a00 */
[----:B0-----:R-:W-:-:S04]  /*1f210*/  ISETP.NE.U32.AND P0, PT, R10, RZ, PT ;  /* 0x000000ff0a00720c */ /* 0x001fc80003f05070 */
[----:B------:R-:W-:-:S13]  /*1f220*/  ISETP.NE.AND.EX P0, PT, R11, RZ, PT, P0 ;  /* 0x000000ff0b00720c */ /* 0x000fda0003f05300 */
[----:B-12---:R-:W-:Y:S05]  /*1f230*/  @!P0 BRA `(.L_x_418) ;  /* 0x0000000000288947 */ /* 0x006fea0003800000 */
[----:B------:R-:W0:Y:S02]  /*1f240*/  LDC R4, c[0x0][0x734] ;  /* 0x0001cd00ff047b82 */ /* 0x000e240000000800 */
[----:B0-----:R-:W-:-:S04]  /*1f250*/  IADD3 R9, P0, R17, R4, RZ ;  /* 0x0000000411097210 */ /* 0x001fc80007f1e0ff */
[----:B------:R-:W-:-:S05]  /*1f260*/  IADD3.X R15, RZ, R20, RZ, P0, !PT ;  /* 0x00000014ff0f7210 */ /* 0x000fca00007fe4ff */
[----:B------:R-:W-:-:S04]  /*1f270*/  IMAD.WIDE.U32 R4, R15, R10, RZ ;  /* 0x0000000a0f047225 */ /* 0x000fc800078e00ff */
[----:B------:R-:W-:-:S04]  /*1f280*/  IMAD.WIDE.U32 R6, P0, R9, R11, R4 ;  /* 0x0000000b09067225 */ /* 0x000fc80007800004 */
[----:B------:R-:W-:Y:S01]  /*1f290*/  IMAD.WIDE.U32 R4, R9, R10, RZ ;  /* 0x0000000a09047225 */ /* 0x000fe200078e00ff */
[----:B------:R-:W-:-:S03]  /*1f2a0*/  MOV R8, R7 ;  /* 0x0000000700087202 */ /* 0x000fc60000000f00 */
[----:B------:R-:W-:Y:S01]  /*1f2b0*/  IMAD.X R9, RZ, RZ, RZ, P0 ;  /* 0x000000ffff097224 */ /* 0x000fe200000e06ff */
[----:B------:R-:W-:-:S05]  /*1f2c0*/  IADD3 RZ, P0, R5, R6, RZ ;  /* 0x0000000605ff7210 */ /* 0x000fca0007f1e0ff */
[----:B------:R-:W-:-:S08]  /*1f2d0*/  IMAD.WIDE.U32.X R8, R15, R11, R8, P0 ;  /* 0x0000000b0f087225 */ /* 0x000fd000000e0408 */
.L_x_418:
[----:B------:R-:W0:Y:S01]  /*1f2e0*/  LDC.64 R22, c[0x0][0x740] ;  /* 0x0001d000ff167b82 */ /* 0x000e220000000a00 */
[-CC-:B------:R-:W-:Y:S02]  /*1f2f0*/  SHF.R.U64 R14, R8, R16.reuse, R9.reuse ;  /* 0x00000010080e7219 */ /* 0x180fe40000001209 */
[----:B------:R-:W-:Y:S02]  /*1f300*/  SHF.R.U32.HI R4, RZ, R16, R9 ;  /* 0x00000010ff047219 */ /* 0x000fe40000011609 */
[----:B------:R-:W-:-:S03]  /*1f310*/  IADD3 R7, P0, RZ, -R14, RZ ;  /* 0x8000000eff077210 */ /* 0x000fc60007f1e0ff */
[----:B------:R-:W1:Y:S01]  /*1f320*/  LDC R8, c[0x0][0x718] ;  /* 0x0001c600ff087b82 */ /* 0x000e620000000800 */
[----:B------:R-:W-:Y:S01]  /*1f330*/  IADD3.X R5, RZ, ~R4, RZ, P0, !PT ;  /* 0x80000004ff057210 */ /* 0x000fe200007fe4ff */
[----:B------:R-:W-:-:S04]  /*1f340*/  IMAD.MOV.U32 R4, RZ, RZ, R17 ;  /* 0x000000ffff047224 */ /* 0x000fc800078e0011 */
[----:B------:R-:W-:Y:S01]  /*1f350*/  IMAD R6, R5, R18, RZ ;  /* 0x0000001205067224 */ /* 0x000fe200078e02ff */
[----:B------:R-:W-:Y:S01]  /*1f360*/  MOV R5, R20 ;  /* 0x0000001400057202 */ /* 0x000fe20000000f00 */
[----:B------:R-:W2:Y:S01]  /*1f370*/  LDC R16, c[0x0][0x708] ;  /* 0x0001c200ff107b82 */ /* 0x000ea20000000800 */
[----:B------:R-:W-:Y:S01]  /*1f380*/  MOV R20, 0x1 ;  /* 0x0000000100147802 */ /* 0x000fe20000000f00 */
[----:B------:R-:W-:-:S06]  /*1f390*/  IMAD.WIDE.U32 R4, R7, R18, R4 ;  /* 0x0000001207047225 */ /* 0x000fcc00078e0004 */
[----:B------:R-:W3:Y:S01]  /*1f3a0*/  LDC R21, c[0x0][0x758] ;  /* 0x0001d600ff157b82 */ /* 0x000ee20000000800 */
[----:B------:R-:W-:Y:S01]  /*1f3b0*/  IMAD R7, R7, R19, R6 ;  /* 0x0000001307077224 */ /* 0x000fe200078e0206 */
[----:B0-----:R-:W-:Y:S01]  /*1f3c0*/  ISETP.NE.U32.AND P0, PT, R22, RZ, PT ;  /* 0x000000ff1600720c */ /* 0x001fe20003f05070 */
[----:B------:R-:W-:-:S03]  /*1f3d0*/  IMAD.MOV.U32 R6, RZ, RZ, -0x1 ;  /* 0xffffffffff067424 */ /* 0x000fc600078e00ff */
[----:B------:R-:W-:Y:S02]  /*1f3e0*/  IADD3 R5, R5, R7, RZ ;  /* 0x0000000705057210 */ /* 0x000fe40007ffe0ff */
[----:B------:R-:W0:Y:S01]  /*1f3f0*/  LDC R17, c[0x0][0x700] ;  /* 0x0001c000ff117b82 */ /* 0x000e220000000800 */
[----:B------:R-:W-:Y:S02]  /*1f400*/  ISETP.NE.AND.EX P0, PT, R23, RZ, PT, P0 ;  /* 0x000000ff1700720c */ /* 0x000fe40003f05300 */
[-CC-:B-1----:R-:W-:Y:S02]  /*1f410*/  SHF.R.U64 R10, R4, R8.reuse, R5.reuse ;  /* 0x00000008040a7219 */ /* 0x182fe40000001205 */
[----:B------:R-:W-:-:S03]  /*1f420*/  SHF.R.U32.HI R5, RZ, R8, R5 ;  /* 0x00000008ff057219 */ /* 0x000fc60000011605 */
[----:B------:R-:W1:Y:S01]  /*1f430*/  LDC R18, c[0x0][0x748] ;  /* 0x0001d200ff127b82 */ /* 0x000e620000000800 */
[-CC-:B--2---:R-:W-:Y:S02]  /*1f440*/  SHF.R.U64 R15, R10, R16.reuse, R5.reuse ;  /* 0x000000100a0f7219 */ /* 0x184fe40000001205 */
[----:B------:R-:W-:-:S05]  /*1f450*/  SHF.R.U32.HI R4, RZ, R16, R5 ;  /* 0x00000010ff047219 */ /* 0x000fca0000011605 */
[----:B------:R-:W2:Y:S01]  /*1f460*/  LDC R19, c[0x0][0x738] ;  /* 0x0001ce00ff137b82 */ /* 0x000ea20000000800 */
[-C--:B---3--:R-:W-:Y:S02]  /*1f470*/  SHF.L.U32 R6, R6, R21.reuse, RZ ;  /* 0x0000001506067219 */ /* 0x088fe400000006ff */
[-CC-:B------:R-:W-:Y:S02]  /*1f480*/  SHF.R.U64 R16, R15, R21.reuse, R4.reuse ;  /* 0x000000150f107219 */ /* 0x180fe40000001204 */
[----:B------:R-:W-:Y:S02]  /*1f490*/  SHF.R.U32.HI R5, RZ, R21, R4 ;  /* 0x00000015ff057219 */ /* 0x000fe40000011604 */
[----:B------:R-:W-:Y:S01]  /*1f4a0*/  LOP3.LUT R24, RZ, R6, RZ, 0x33, !PT ;  /* 0x00000006ff187212 */ /* 0x000fe200078e33ff */
        /* <DEDUP_REMOVED lines=9> */
[----:B------:R-:W-:Y:S02]  /*1f540*/  IADD3.X R9, RZ, RZ, RZ, P0, !PT ;  /* 0x000000ffff097210 */ /* 0x000fe400007fe4ff */
[----:B------:R-:W-:Y:S02]  /*1f550*/  MOV R8, R7 ;  /* 0x0000000700087202 */ /* 0x000fe40000000f00 */
[----:B------:R-:W-:-:S05]  /*1f560*/  IADD3 RZ, P0, R5, R6, RZ ;  /* 0x0000000605ff7210 */ /* 0x000fca0007f1e0ff */
[----:B------:R-:W-:-:S08]  /*1f570*/  IMAD.WIDE.U32.X R4, R11, R23, R8, P0 ;  /* 0x000000170b047225 */ /* 0x000fd000000e0408 */
.L_x_419:
[----:B-1----:R-:W-:Y:S01]  /*1f580*/  SHF.R.U64 R4, R4, R18, R5 ;  /* 0x0000001204047219 */ /* 0x002fe20000001205 */
[----:B0-----:R-:W-:Y:S01]  /*1f590*/  VIADD R7, R17, 0xffffffff ;  /* 0xffffffff11077836 */ /* 0x001fe20000000000 */
[----:B------:R-:W-:Y:S01]  /*1f5a0*/  SHF.L.U32 R20, R20, R21, RZ ;  /* 0x0000001514147219 */ /* 0x000fe200000006ff */
[----:B------:R-:W-:Y:S01]  /*1f5b0*/  @P4 IMAD R0, R13, R12, R2 ;  /* 0x0000000c0d004224 */ /* 0x000fe200078e0202 */
[----:B------:R-:W-:Y:S01]  /*1f5c0*/  LOP3.LUT R3, R15, R24, RZ, 0xc0, !PT ;  /* 0x000000180f037212 */ /* 0x000fe200078ec0ff */
[----:B------:R-:W-:Y:S01]  /*1f5d0*/  IMAD.MOV.U32 R11, RZ, RZ, R14 ;  /* 0x000000ffff0b7224 */ /* 0x000fe200078e000e */
[----:B------:R-:W-:Y:S02]  /*1f5e0*/  IADD3 R5, -R4, RZ, RZ ;  /* 0x000000ff04057210 */ /* 0x000fe40007ffe1ff */
[----:B------:R-:W-:Y:S01]  /*1f5f0*/  LOP3.LUT R7, R10, R7, RZ, 0xc0, !PT ;  /* 0x000000070a077212 */ /* 0x000fe200078ec0ff */
[----:B------:R-:W-:Y:S01]  /*1f600*/  IMAD R3, R20, R4, R3 ;  /* 0x0000000414037224 */ /* 0x000fe200078e0203 */
[----:B------:R-:W-:Y:S01]  /*1f610*/  MOV R6, 0x1 ;  /* 0x0000000100067802 */ /* 0x000fe20000000f00 */
[----:B--2---:R-:W-:-:S02]  /*1f620*/  IMAD R2, R5, R19, R16 ;  /* 0x0000001305027224 */ /* 0x004fc400078e0210 */
[----:B---3--:R-:W-:Y:S02]  /*1f630*/  IMAD R0, R3, R25, R0 ;  /* 0x0000001903007224 */ /* 0x008fe400078e0200 */
[----:B------:R-:W-:-:S05]  /*1f640*/  IMAD R3, R2, R17, R7 ;  /* 0x0000001102037224 */ /* 0x000fca00078e0207 */
[----:B------:R-:W-:Y:S02]  /*1f650*/  SEL R5, R3, R0, !P4 ;  /* 0x0000000003057207 */ /* 0x000fe40006000000 */
[----:B------:R-:W-:-:S07]  /*1f660*/  SEL R4, R0, R3, !P4 ;  /* 0x0000000300047207 */ /* 0x000fce0006000000 */
.L_x_417:
[----:B------:R-:W-:-:S08]  /*1f670*/  NOP ;  /* 0x0000000000007918 */ /* 0x000fd00000000000 */
[----:B0-----:R-:W0:-:S00]  /*1f680*/  USETMAXREG.DEALLOC.CTAPOOL 0x18 ;  /* 0x00000018000079c8 */ /* 0x001e0000080e0500 */
[----:B------:R-:W-:-:S13]  /*1f690*/  ISETP.NE.AND P0, PT, RZ, UR8, PT ;  /* 0x00000008ff007c0c */ /* 0x000fda000bf05270 */
[----:B------:R-:W-:Y:S05]  /*1f6a0*/  @P0 EXIT ;  /* 0x000000000000094d */ /* 0x000fea0003800000 */
[----:B0-----:R-:W-:Y:S02]  /*1f6b0*/  LOP3.LUT P0, RZ, R6, 0xff, RZ, 0xc0, !PT ;  /* 0x000000ff06ff7812 */ /* 0x001fe4000780c0ff */
[----:B------:R-:W-:Y:S02]  /*1f6c0*/  MOV R0, 0x1 ;  /* 0x0000000100007802 */ /* 0x000fe40000000f00 */
[----:B------:R-:W-:-:S09]  /*1f6d0*/  MOV R6, RZ ;  /* 0x000000ff00067202 */ /* 0x000fd20000000f00 */
[----:B------:R-:W-:Y:S05]  /*1f6e0*/  @!P0 BRA `(.L_x_420) ;  /* 0x0000000c00908947 */ /* 0x000fea0003800000 */
[----:B------:R-:W0:Y:S01]  /*1f6f0*/  LDC R0, c[0x0][0x28c] ;  /* 0x0000a300ff007b82 */ /* 0x000e220000000800 */
[----:B------:R-:W1:Y:S01]  /*1f700*/  S2R R10, SR_CgaCtaId ;  /* 0x00000000000a7919 */ /* 0x000e620000008800 */
[----:B------:R-:W-:Y:S01]  /*1f710*/  ULDC UR5, c[0x0][0x758] ;  /* 0x0001d60000057ab9 */ /* 0x000fe20000000800 */
[----:B------:R-:W-:Y:S01]  /*1f720*/  UMOV UR7, 0xffffffff ;  /* 0xffffffff00077882 */ /* 0x000fe20000000000 */
[----:B------:R-:W-:Y:S01]  /*1f730*/  ULDC UR6, c[0x0][0xc] ;  /* 0x0000030000067ab9 */ /* 0x000fe20000000800 */
[----:B------:R-:W-:Y:S01]  /*1f740*/  USHF.L.U32 UR9, UR7, UR5, URZ ;  /* 0x0000000507097299 */ /* 0x000fe2000800063f */
[----:B------:R-:W-:Y:S01]  /*1f750*/  BSSY B0, `(.L_x_420) ;  /* 0x00000dd000007945 */ /* 0x000fe20003800000 */
[----:B------:R-:W-:Y:S01]  /*1f760*/  UMOV UR8, 0x1 ;  /* 0x0000000100087882 */ /* 0x000fe20000000000 */
[----:B------:R-:W-:Y:S01]  /*1f770*/  ULDC UR7, c[0x0][0x10] ;  /* 0x0000040000077ab9 */ /* 0x000fe20000000800 */
[----:B------:R-:W-:Y:S01]  /*1f780*/  USHF.L.U32 UR5, UR8, UR5, URZ ;  /* 0x0000000508057299 */ /* 0x000fe2000800063f */
[----:B------:R-:W-:Y:S01]  /*1f790*/  MOV R9, 0x1 ;  /* 0x0000000100097802 */ /* 0x000fe20000000f00 */
[----:B------:R-:W-:Y:S01]  /*1f7a0*/  UIMAD.WIDE.U32 UR6, UR6, UR7, URZ ;  /* 0x00000007060672a5 */ /* 0x000fe2000f8e003f */
[----:B------:R-:W-:Y:S01]  /*1f7b0*/  MOV R6, RZ ;  /* 0x000000ff00067202 */ /* 0x000fe20000000f00 */
[----:B------:R-:W-:Y:S01]  /*1f7c0*/  ULDC UR8, c[0x0][0x14] ;  /* 0x0000050000087ab9 */ /* 0x000fe20000000800 */
[----:B------:R-:W-:Y:S01]  /*1f7d0*/  ULDC UR4, c[0x0][0x700] ;  /* 0x0001c00000047ab9 */ /* 0x000fe20000000800 */
[----:B------:R-:W-:-:S02]  /*1f7e0*/  UIMAD.WIDE.U32 UR32, UR6, UR8, URZ ;  /* 0x00000008062072a5 */ /* 0x000fc4000f8e003f */
[----:B------:R-:W-:Y:S02]  /*1f7f0*/  UIMAD UR7, UR7, UR8, URZ ;  /* 0x00000008070772a4 */ /* 0x000fe4000f8e023f */
[----:B------:R-:W-:Y:S02]  /*1f800*/  ULOP3.LUT UR29, UR13, 0x2, URZ, 0xfc, !UPT ;  /* 0x000000020d1d7892 */ /* 0x000fe4000f8efc3f */
[----:B------:R-:W-:Y:S02]  /*1f810*/  UIADD3 UR4, UR4, -0x1, URZ ;  /* 0xffffffff04047890 */ /* 0x000fe4000fffe03f */
[----:B------:R-:W-:Y:S01]  /*1f820*/  ULOP3.LUT UR6, URZ, UR9, URZ, 0x33, !UPT ;  /* 0x000000093f067292 */ /* 0x000fe2000f8e333f */
[----:B0-----:R-:W-:Y:S01]  /*1f830*/  VIADD R0, R0, 0x3f ;  /* 0x0000003f00007836 */ /* 0x001fe20000000000 */
[----:B------:R-:W-:Y:S01]  /*1f840*/  UIADD3 UR7, UR33, UR7, URZ ;  /* 0x0000000721077290 */ /* 0x000fe2000fffe03f */
[----:B------:R-:W-:-:S03]  /*1f850*/  ULDC.64 UR34, c[0x0][0x198] ;  /* 0x0000660000227ab9 */ /* 0x000fc60000000a00 */
[----:B------:R-:W-:-:S04]  /*1f860*/  SHF.R.S32.HI R3, RZ, 0x1f, R0 ;  /* 0x0000001fff037819 */ /* 0x000fc80000011400 */
[----:B------:R-:W-:Y:S02]  /*1f870*/  LEA.HI R3, R3, R0, RZ, 0x6 ;  /* 0x0000000003037211 */ /* 0x000fe400078f30ff */
[C---:B-1----:R-:W-:Y:S01]  /*1f880*/  SHF.L.U32 R16, R10.reuse, 0x7, RZ ;  /* 0x000000070a107819 */ /* 0x042fe200000006ff */
[----:B------:R-:W-:Y:S01]  /*1f890*/  IMAD.SHL.U32 R10, R10, 0x2000, RZ ;  /* 0x000020000a0a7824 */ /* 0x000fe200078e00ff */
[----:B------:R-:W-:Y:S02]  /*1f8a0*/  SHF.R.S32.HI R7, RZ, 0x6, R3 ;  /* 0x00000006ff077819 */ /* 0x000fe40000011403 */
[----:B------:R-:W-:Y:S02]  /*1f8b0*/  LOP3.LUT R16, R16, 0x80, RZ, 0xc0, !PT ;  /* 0x0000008010107812 */ /* 0x000fe400078ec0ff */
[----:B------:R-:W-:Y:S01]  /*1f8c0*/  LOP3.LUT R10, R10, 0x2000, RZ, 0xc0, !PT ;  /* 0x000020000a0a7812 */ /* 0x000fe200078ec0ff */
[----:B------:R-:W-:Y:S01]  /*1f8d0*/  VIADD R19, R7, 0x1 ;  /* 0x0000000107137836 */ /* 0x000fe20000000000 */
[----:B------:R-:W-:-:S07]  /*1f8e0*/  MOV R0, 0x1 ;  /* 0x0000000100007802 */ /* 0x000fce0000000f00 */
.L_x_431:
[----:B------:R-:W-:-:S03]  /*1f8f0*/  UMOV UR8, 0xffffffff ;  /* 0xffffffff00087882 */ /* 0x000fc60000000000 */
[----:B------:R-:W-:Y:S05]  /*1f900*/  BRA.DIV UR8, `(.L_x_421) ;  /* 0x00000012087c7947 */ /* 0x000fea000b800000 */
[----:B------:R-:W-:-:S13]  /*1f910*/  ELECT P0, URZ, PT ;  /* 0x00000000003f782f */ /* 0x000fda0003800000 */
.L_x_446:
[----:B------:R-:W0:Y:S01]  /*1f920*/  LDC R2, c[0x0][0x28c] ;  /* 0x0000a300ff027b82 */ /* 0x000e220000000800 */
[----:B------:R-:W-:Y:S01]  /*1f930*/  BSSY B1, `(.L_x_422) ;  /* 0x0000047000017945 */ /* 0x000fe20003800000 */
[----:B0-----:R-:W-:-:S13]  /*1f940*/  ISETP.LT.OR P0, PT, R2, 0x1, !P0 ;  /* 0x000000010200780c */ /* 0x001fda0004701670 */
[----:B------:R-:W-:Y:S05]  /*1f950*/  @P0 BRA `(.L_x_423) ;  /* 0x0000000400100947 */ /* 0x000fea0003800000 */
[----:B------:R-:W-:Y:S01]  /*1f960*/  SHF.L.U32 R2, R4, 0x8, RZ ;  /* 0x0000000804027819 */ /* 0x000fe200000006ff */
[----:B------:R-:W-:Y:S01]  /*1f970*/  IMAD.MOV.U32 R8, RZ, RZ, R19 ;  /* 0x000000ffff087224 */ /* 0x000fe200078e0013 */
[----:B------:R-:W-:Y:S02]  /*1f980*/  LEA R3, R5, R16, 0x8 ;  /* 0x0000001005037211 */ /* 0x000fe400078e40ff */
[----:B------:R-:W-:Y:S02]  /*1f990*/  CS2R R4, SRZ ;  /* 0x0000000000047805 */ /* 0x000fe4000001ff00 */
[----:B------:R-:W-:Y:S01]  /*1f9a0*/  MOV R12, R0 ;  /* 0x00000000000c7202 */ /* 0x000fe20000000f00 */
[----:B------:R-:W-:Y:S01]  /*1f9b0*/  IMAD.MOV.U32 R14, RZ, RZ, RZ ;  /* 0x000000ffff0e7224 */ /* 0x000fe200078e00ff */
[----:B------:R-:W-:-:S07]  /*1f9c0*/  MOV R13, R6 ;  /* 0x00000006000d7202 */ /* 0x000fce0000000f00 */
.L_x_426:
[----:B------:R-:W0:Y:S01]  /*1f9d0*/  S2R R18, SR_CgaCtaId ;  /* 0x0000000000127919 */ /* 0x000e220000008800 */
[----:B------:R-:W-:-:S04]  /*1f9e0*/  MOV R15, 0x400 ;  /* 0x00000400000f7802 */ /* 0x000fc80000000f00 */
[----:B0-----:R-:W-:Y:S02]  /*1f9f0*/  LEA R15, R18, R15, 0x18 ;  /* 0x0000000f120f7211 */ /* 0x001fe400078ec0ff */
[----:B------:R-:W-:Y:S02]  /*1fa00*/  SHF.L.U32 R18, R12, 0x1f, RZ ;  /* 0x0000001f0c127819 */ /* 0x000fe400000006ff */
[----:B------:R-:W-:-:S04]  /*1fa10*/  LEA R17, R13, R15, 0x3 ;  /* 0x0000000f0d117211 */ /* 0x000fc800078e18ff */
[----:B------:R-:W0:Y:S02]  /*1fa20*/  SYNCS.PHASECHK.TRANS64.TRYWAIT P0, [R17+URZ+0x40], R18 ;  /* 0x00004012110075a7 */ /* 0x000e24000800017f */
[----:B0-----:R-:W-:Y:S05]  /*1fa30*/  @!P0 BRA `(.L_x_424) ;  /* 0x0000001000508947 */ /* 0x001fea0003800000 */
.L_x_447:
[----:B0-----:R-:W0:Y:S01]  /*1fa40*/  S2R R18, SR_TID.X ;  /* 0x0000000000127919 */ /* 0x001e220000002100 */
[----:B------:R-:W-:-:S04]  /*1fa50*/  UPRMT UR8, UR29, 0x9910, URZ ;  /* 0x000099101d087896 */ /* 0x000fc8000800003f */
[----:B------:R-:W-:Y:S01]  /*1fa60*/  UISETP.NE.AND UP0, UPT, UR8, 0x2, UPT ;  /* 0x000000020800788c */ /* 0x000fe2000bf05270 */
[----:B0-----:R-:W-:-:S13]  /*1fa70*/  LOP3.LUT P0, RZ, R18, 0x7f, RZ, 0xc0, !PT ;  /* 0x0000007f12ff7812 */ /* 0x001fda000780c0ff */
[----:B------:R-:W0:Y:S02]  /*1fa80*/  @!P0 LDC R18, c[0x0][0x640] ;  /* 0x00019000ff128b82 */ /* 0x000e240000000800 */
[----:B0-----:R0:W-:Y:S01]  /*1fa90*/  @!P0 SYNCS.ARRIVE.TRANS64 RZ, [R17+URZ], R18 ;  /* 0x0000001211ff89a7 */ /* 0x0011e2000800003f */
[----:B------:R-:W-:-:S13]  /*1faa0*/  PLOP3.LUT P0, PT, PT, PT, UP0, 0x80, 0x0 ;  /* 0x000000000000781c */ /* 0x000fda0003f0f008 */
[----:B0-----:R-:W-:Y:S05]  /*1fab0*/  @P0 BRA `(.L_x_425) ;  /* 0x0000000000040947 */ /* 0x001fea0003800000 */
[----:B------:R-:W-:Y:S01]  /*1fac0*/  BPT.TRAP 0x1 ;  /* 0x000000040000795c */ /* 0x000fe20000300000 */
.L_x_425:
[----:B------:R-:W-:Y:S01]  /*1fad0*/  R2UR UR25, R17 ;  /* 0x00000000111972ca */ /* 0x000fe200000e0000 */
[----:B------:R-:W-:Y:S01]  /*1fae0*/  VIADD R8, R8, 0xffffffff ;  /* 0xffffffff08087836 */ /* 0x000fe20000000000 */
[----:B------:R-:W-:Y:S01]  /*1faf0*/  LEA R17, R13, R15, 0xd ;  /* 0x0000000f0d117211 */ /* 0x000fe200078e68ff */
[----:B------:R-:W-:Y:S01]  /*1fb00*/  UIADD3 UR14, UP0, UR34, 0xf0, URZ ;  /* 0x000000f0220e7890 */ /* 0x000fe2000ff1e03f */
[----:B------:R-:W-:Y:S01]  /*1fb10*/  R2UR UR9, R15 ;  /* 0x000000000f0972ca */ /* 0x000fe200000e0000 */
[----:B------:R-:W-:Y:S01]  /*1fb20*/  UIADD3 UR22, UP1, UR34, 0x1f0, URZ ;  /* 0x000001f022167890 */ /* 0x000fe2000ff3e03f */
[----:B------:R-:W-:Y:S01]  /*1fb30*/  R2UR UR24, R17 ;  /* 0x00000000111872ca */ /* 0x000fe200000e0000 */
[C---:B------:R-:W-:Y:S01]  /*1fb40*/  IMAD R17, R13.reuse, 0x800, R15 ;  /* 0x000008000d117824 */ /* 0x040fe200078e020f */
[----:B------:R-:W-:Y:S01]  /*1fb50*/  LEA R15, R13, R10, 0xe ;  /* 0x0000000a0d0f7211 */ /* 0x000fe200078e70ff */
[----:B------:R-:W-:Y:S01]  /*1fb60*/  UIADD3 UR36, UP2, UR34, 0x2f0, URZ ;  /* 0x000002f022247890 */ /* 0x000fe2000ff5e03f */
[----:B------:R-:W-:Y:S01]  /*1fb70*/  R2UR UR28, R11 ;  /* 0x000000000b1c72ca */ /* 0x000fe200000e0000 */
[----:B------:R-:W-:Y:S01]  /*1fb80*/  UIADD3.X UR15, URZ, UR35, URZ, UP0, !UPT ;  /* 0x000000233f0f7290 */ /* 0x000fe200087fe43f */
[----:B------:R-:W-:Y:S01]  /*1fb90*/  R2UR UR16, R17 ;  /* 0x00000000111072ca */ /* 0x000fe200000e0000 */
[----:B------:R-:W-:Y:S01]  /*1fba0*/  UIADD3.X UR23, URZ, UR35, URZ, UP1, !UPT ;  /* 0x000000233f177290 */ /* 0x000fe20008ffe43f */
[----:B------:R-:W-:Y:S01]  /*1fbb0*/  R2UR UR8, R15 ;  /* 0x000000000f0872ca */ /* 0x000fe200000e0000 */
[----:B------:R-:W-:Y:S01]  /*1fbc0*/  UIADD3.X UR37, URZ, UR35, URZ, UP2, !UPT ;  /* 0x000000233f257290 */ /* 0x000fe200097fe43f */
[----:B------:R-:W-:Y:S01]  /*1fbd0*/  R2UR UR27, R2 ;  /* 0x00000000021b72ca */ /* 0x000fe200000e0000 */
[----:B------:R-:W-:Y:S01]  /*1fbe0*/  UMOV UR30, 0x0 ;  /* 0x00000000001e7882 */ /* 0x000fe20000000000 */
[----:B------:R-:W-:Y:S01]  /*1fbf0*/  R2UR UR26, R5 ;  /* 0x00000000051a72ca */ /* 0x000fe200000e0000 */
[----:B------:R-:W-:Y:S01]  /*1fc00*/  UIADD3 UR24, UR24, 0x180, URZ ;  /* 0x0000018018187890 */ /* 0x000fe2000fffe03f */
[----:B------:R-:W-:Y:S01]  /*1fc10*/  R2UR UR19, R14 ;  /* 0x000000000e1372ca */ /* 0x000fe200000e0000 */
[----:B------:R-:W-:Y:S01]  /*1fc20*/  UMOV UR31, 0x10000000 ;  /* 0x10000000001f7882 */ /* 0x000fe20000000000 */
[----:B------:R-:W-:Y:S01]  /*1fc30*/  R2UR UR10, R4 ;  /* 0x00000000040a72ca */ /* 0x000fe200000e0000 */
[----:B------:R-:W-:Y:S01]  /*1fc40*/  UMOV UR17, UR25 ;  /* 0x0000001900117c82 */ /* 0x000fe20008000000 */
[----:B------:R-:W-:Y:S01]  /*1fc50*/  R2UR UR11, R3 ;  /* 0x00000000030b72ca */ /* 0x000fe200000e0000 */
[----:B------:R-:W-:Y:S01]  /*1fc60*/  UIADD3 UR16, UR16, 0x30180, URZ ;  /* 0x0003018010107890 */ /* 0x000fe2000fffe03f */
[----:B------:R-:W-:Y:S01]  /*1fc70*/  ISETP.GT.AND P1, PT, R8, 0x1, PT ;  /* 0x000000010800780c */ /* 0x000fe20003f24270 */
[----:B------:R-:W-:Y:S01]  /*1fc80*/  UIADD3 UR8, UR9, 0x10180, UR8 ;  /* 0x0001018009087890 */ /* 0x000fe2000fffe008 */
[----:B------:R-:W-:Y:S01]  /*1fc90*/  IADD3 R13, R13, 0x1, RZ ;  /* 0x000000010d0d7810 */ /* 0x000fe20007ffe0ff */
[----:B------:R-:W-:Y:S01]  /*1fca0*/  UMOV UR20, UR28 ;  /* 0x0000001c00147c82 */ /* 0x000fe20008000000 */
[----:B------:R-:W-:Y:S01]  /*1fcb0*/  UMOV UR18, UR27 ;  /* 0x0000001b00127c82 */ /* 0x000fe20008000000 */
[----:B------:R0:W-:Y:S01]  /*1fcc0*/  UTMALDG.3D [UR24], [UR14], desc[UR30] ;  /* 0x00001e180e0075b4 */ /* 0x0001e20008011000 */
[----:B------:R-:W-:Y:S01]  /*1fcd0*/  ISETP.NE.AND P0, PT, R13, 0x8, PT ;  /* 0x000000080d00780c */ /* 0x000fe20003f05270 */
[----:B------:R-:W-:Y:S01]  /*1fce0*/  UMOV UR21, 0x30000 ;  /* 0x0003000000157882 */ /* 0x000fe20000000000 */
[----:B------:R-:W-:Y:S01]  /*1fcf0*/  UMOV UR9, UR25 ;  /* 0x0000001900097c82 */ /* 0x000fe20008000000 */
[----:B------:R-:W-:Y:S01]  /*1fd00*/  UMOV UR12, UR28 ;  /* 0x0000001c000c7c82 */ /* 0x000fe20008000000 */
[----:B------:R-:W-:Y:S01]  /*1fd10*/  SEL R15, RZ, 0x1, P0 ;  /* 0x00000001ff0f7807 */ /* 0x000fe20000000000 */
[----:B------:R-:W-:Y:S01]  /*1fd20*/  VIADD R4, R4, 0x40 ;  /* 0x0000004004047836 */ /* 0x000fe20000000000 */
[----:B------:R-:W-:Y:S01]  /*1fd30*/  IADD3 R14, R14, 0x1, RZ ;  /* 0x000000010e0e7810 */ /* 0x000fe20007ffe0ff */
[----:B------:R0:W-:Y:S01]  /*1fd40*/  UTMALDG.3D [UR16], [UR22], desc[UR30] ;  /* 0x00001e10160075b4 */ /* 0x0001e20008011000 */
[----:B------:R-:W-:-:S02]  /*1fd50*/  LOP3.LUT R12, R12, R15, RZ, 0x3c, !PT ;  /* 0x0000000f0c0c7212 */ /* 0x000fc400078e3cff */
[----:B------:R-:W-:Y:S02]  /*1fd60*/  IADD3 R5, R5, 0x20, RZ ;  /* 0x0000002005057810 */ /* 0x000fe40007ffe0ff */
[----:B------:R-:W-:Y:S01]  /*1fd70*/  SEL R13, R13, RZ, P0 ;  /* 0x000000ff0d0d7207 */ /* 0x000fe20000000000 */
[----:B------:R0:W-:Y:S02]  /*1fd80*/  UTMALDG.3D.MULTICAST [UR8], [UR36], UR21, desc[UR30] ;  /* 0x00001e08240073b4 */ /* 0x0001e40008011815 */
[----:B0-----:R-:W-:Y:S05]  /*1fd90*/  @P1 BRA `(.L_x_426) ;  /* 0xfffffffc000c1947 */ /* 0x001fea000383ffff */
.L_x_423:
[----:B------:R-:W-:Y:S05]  /*1fda0*/  BSYNC B1 ;  /* 0x0000000000017941 */ /* 0x000fea0003800000 */
.L_x_422:
[----:B------:R-:W2:Y:S01]  /*1fdb0*/  LDL.LU R17, [R1+0x46c] ;  /* 0x00046c0001117983 */ /* 0x000ea20000300800 */
[----:B------:R-:W-:Y:S01]  /*1fdc0*/  LOP3.LUT P2, RZ, R9, 0xff, RZ, 0xc0, !PT ;  /* 0x000000ff09ff7812 */ /* 0x000fe2000784c0ff */
[----:B------:R-:W-:Y:S02]  /*1fdd0*/  ULDC.64 UR8, c[0x0][0x750] ;  /* 0x0001d40000087ab9 */ /* 0x000fe40000000a00 */
[----:B------:R-:W3:Y:S01]  /*1fde0*/  LDL.LU R15, [R1+0x470] ;  /* 0x00047000010f7983 */ /* 0x000ee20000300800 */
[----:B------:R-:W-:Y:S01]  /*1fdf0*/  IADD3 R6, R7, R6, RZ ;  /* 0x0000000607067210 */ /* 0x000fe20007ffe0ff */
[----:B------:R-:W-:Y:S01]  /*1fe00*/  BSSY B1, `(.L_x_427) ;  /* 0x000006f000017945 */ /* 0x000fe20003800000 */
[----:B------:R-:W-:Y:S01]  /*1fe10*/  MOV R4, 0xffffffff ;  /* 0xffffffff00047802 */ /* 0x000fe20000000f00 */
[----:B------:R-:W-:Y:S01]  /*1fe20*/  IMAD.MOV.U32 R5, RZ, RZ, -0x1 ;  /* 0xffffffffff057424 */ /* 0x000fe200078e00ff */
[----:B------:R-:W-:Y:S02]  /*1fe30*/  SHF.R.U32.HI R2, RZ, 0x3, R6 ;  /* 0x00000003ff027819 */ /* 0x000fe40000011606 */
[----:B------:R-:W-:-:S02]  /*1fe40*/  ISETP.GT.U32.AND P0, PT, R6, 0x7, PT ;  /* 0x000000070600780c */ /* 0x000fc40003f04070 */
[----:B------:R-:W-:Y:S01]  /*1fe50*/  LOP3.LUT R2, R2, 0x1, RZ, 0xc0, !PT ;  /* 0x0000000102027812 */ /* 0x000fe200078ec0ff */
[----:B------:R-:W0:Y:S01]  /*1fe60*/  @P2 S2R R3, SR_CgaCtaId ;  /* 0x0000000000032919 */ /* 0x000e220000008800 */
[C---:B------:R-:W-:Y:S02]  /*1fe70*/  ISETP.LT.U32.AND P0, PT, R7.reuse, 0x8, P0 ;  /* 0x000000080700780c */ /* 0x040fe40000701070 */
[----:B------:R-:W-:Y:S02]  /*1fe80*/  ISETP.NE.U32.AND P1, PT, R2, 0x1, PT ;  /* 0x000000010200780c */ /* 0x000fe40003f25070 */
[----:B------:R-:W-:Y:S02]  /*1fe90*/  @P2 MOV R2, 0x400 ;  /* 0x0000040000022802 */ /* 0x000fe40000000f00 */
[----:B------:R-:W-:Y:S02]  /*1fea0*/  ISETP.GT.U32.AND P1, PT, R7, 0x7, !P1 ;  /* 0x000000070700780c */ /* 0x000fe40004f24070 */
[----:B------:R-:W-:-:S02]  /*1feb0*/  LOP3.LUT R6, R6, 0x7, RZ, 0xc0, !PT ;  /* 0x0000000706067812 */ /* 0x000fc400078ec0ff */
[----:B------:R-:W-:Y:S02]  /*1fec0*/  MOV R11, 0xffffffff ;  /* 0xffffffff000b7802 */ /* 0x000fe40000000f00 */
[----:B------:R-:W-:Y:S02]  /*1fed0*/  PRMT R9, RZ, 0x7610, R9 ;  /* 0x00007610ff097816 */ /* 0x000fe40000000009 */
[----:B0-----:R-:W-:Y:S02]  /*1fee0*/  @P2 LEA R2, R3, R2, 0x18 ;  /* 0x0000000203022211 */ /* 0x001fe400078ec0ff */
[----:B------:R-:W-:Y:S02]  /*1fef0*/  SEL R3, RZ, 0x1, !P0 ;  /* 0x00000001ff037807 */ /* 0x000fe40004000000 */
[----:B------:R0:W-:Y:S02]  /*1ff00*/  @P2 SYNCS.ARRIVE.TRANS64.A1T0 RZ, [R2+URZ+0x98], RZ ;  /* 0x000098ff02ff29a7 */ /* 0x0001e4000810003f */
[----:B0-----:R-:W-:-:S04]  /*1ff10*/  SEL R2, RZ, 0x1, !P1 ;  /* 0x00000001ff027807 */ /* 0x001fc80004800000 */
[----:B------:R-:W-:Y:S02]  /*1ff20*/  LOP3.LUT R0, R2, R0, R3, 0x96, !PT ;  /* 0x0000000002007212 */ /* 0x000fe400078e9603 */
[----:B------:R-:W-:Y:S02]  /*1ff30*/  PRMT R2, RZ, 0x7610, R2 ;  /* 0x00007610ff027816 */ /* 0x000fe40000000002 */
[----:B---3--:R-:W-:-:S04]  /*1ff40*/  IADD3 R15, P0, R15, UR32, RZ ;  /* 0x000000200f0f7c10 */ /* 0x008fc8000ff1e0ff */
[----:B--2---:R-:W-:Y:S01]  /*1ff50*/  IADD3.X R17, R17, UR7, RZ, P0, !PT ;  /* 0x0000000711117c10 */ /* 0x004fe200087fe4ff */
[----:B------:R0:W-:Y:S01]  /*1ff60*/  STL [R1+0x470], R15 ;  /* 0x0004700f01007387 */ /* 0x0001e20000100800 */
[----:B------:R-:W-:-:S03]  /*1ff70*/  ISETP.GE.U32.AND P0, PT, R15, UR8, PT ;  /* 0x000000080f007c0c */ /* 0x000fc6000bf06070 */
[----:B------:R0:W-:Y:S01]  /*1ff80*/  STL [R1+0x46c], R17 ;  /* 0x00046c1101007387 */ /* 0x0001e20000100800 */
[----:B------:R-:W-:-:S13]  /*1ff90*/  ISETP.GE.U32.AND.EX P0, PT, R17, UR9, PT, P0 ;  /* 0x0000000911007c0c */ /* 0x000fda000bf06100 */
[----:B0-----:R-:W-:Y:S05]  /*1ffa0*/  @P0 BRA `(.L_x_428) ;  /* 0x0000000400500947 */ /* 0x001fea0003800000 */
[----:B------:R-:W0:Y:S01]  /*1ffb0*/  S2R R8, SR_CTAID.X ;  /* 0x0000000000087919 */ /* 0x000e220000002500 */
[----:B------:R-:W-:Y:S01]  /*1ffc0*/  ULDC UR8, c[0x0][0x150] ;  /* 0x0000540000087ab9 */ /* 0x000fe20000000800 */
[----:B------:R-:W1:Y:S01]  /*1ffd0*/  LDC R5, c[0x0][0x144] ;  /* 0x00005100ff057b82 */ /* 0x000e620000000800 */
[----:B------:R-:W-:Y:S01]  /*1ffe0*/  ULDC UR11, c[0x0][0x730] ;  /* 0x0001cc00000b7ab9 */ /* 0x000fe20000000800 */
[----:B------:R-:W2:Y:S06]  /*1fff0*/  S2R R2, SR_CTAID.Y ;  /* 0x0000000000027919 */ /* 0x000eac0000002600 */
[----:B------:R-:W3:Y:S01]  /*20000*/  LDC R13, c[0x0][0x148] ;  /* 0x00005200ff0d7b82 */ /* 0x000ee20000000800 */
[----:B0-----:R-:W-:-:S02]  /*20010*/  I2FP.F32.U32 R3, R8 ;  /* 0x0000000800037245 */ /* 0x001fc40000201000 */
[----:B--2---:R-:W-:-:S03]  /*20020*/  I2FP.F32.U32 R4, R2 ;  /* 0x0000000200047245 */ /* 0x004fc60000201000 */
[----:B------:R-:W-:Y:S01]  /*20030*/  FMUL R3, R3, UR8 ;  /* 0x0000000803037c20 */ /* 0x000fe20008400000 */
[----:B------:R-:W-:Y:S02]  /*20040*/  ULDC UR8, c[0x0][0x154] ;  /* 0x0000550000087ab9 */ /* 0x000fe40000000800 */
[----:B------:R-:W-:Y:S01]  /*20050*/  FMUL R11, R4, UR8 ;  /* 0x00000008040b7c20 */ /* 0x000fe20008400000 */
[----:B------:R-:W-:Y:S02]  /*20060*/  ULDC.64 UR8, c[0x0][0x728] ;  /* 0x0001ca0000087ab9 */ /* 0x000fe40000000a00 */
[----:B------:R-:W0:Y:S01]  /*20070*/  F2I.U32.TRUNC.NTZ R3, R3 ;  /* 0x0000000300037305 */ /* 0x000e22000020f000 */
[----:B------:R-:W-:-:S04]  /*20080*/  ISETP.NE.U32.AND P0, PT, RZ, UR8, PT ;  /* 0x00000008ff007c0c */ /* 0x000fc8000bf05070 */
[----:B------:R-:W-:-:S03]  /*20090*/  ISETP.NE.AND.EX P0, PT, RZ, UR9, PT, P0 ;  /* 0x00000009ff007c0c */ /* 0x000fc6000bf05300 */
[----:B------:R-:W2:Y:S01]  /*200a0*/  F2I.U32.TRUNC.NTZ R11, R11 ;  /* 0x0000000b000b7305 */ /* 0x000ea2000020f000 */
[----:B0-----:R-:W-:Y:S02]  /*200b0*/  IADD3 R4, -R3, RZ, RZ ;  /* 0x000000ff03047210 */ /* 0x001fe40007ffe1ff */
[----:B------:R-:W-:-:S03]  /*200c0*/  MOV R3, R17 ;  /* 0x0000001100037202 */ /* 0x000fc60000000f00 */
[----:B-1----:R-:W-:Y:S02]  /*200d0*/  IMAD R8, R5, R4, R8 ;  /* 0x0000000405087224 */ /* 0x002fe400078e0208 */
[----:B--2---:R-:W-:-:S04]  /*200e0*/  IMAD.MOV R4, RZ, RZ, -R11 ;  /* 0x000000ffff047224 */ /* 0x004fc800078e0a0b */
[----:B---3--:R-:W-:Y:S01]  /*200f0*/  @P4 IMAD R8, R13, R4, R2 ;  /* 0x000000040d084224 */ /* 0x008fe200078e0202 */
[----:B------:R-:W-:Y:S01]  /*20100*/  MOV R2, R15 ;  /* 0x0000000f00027202 */ /* 0x000fe20000000f00 */
[----:B------:R-:W-:Y:S06]  /*20110*/  @!P0 BRA `(.L_x_429) ;  /* 0x0000000000288947 */ /* 0x000fec0003800000 */
[----:B------:R-:W-:Y:S02]  /*20120*/  ULDC UR10, c[0x0][0x734] ;  /* 0x0001cd00000a7ab9 */ /* 0x000fe40000000800 */
[----:B------:R-:W-:-:S05]  /*20130*/  IADD3 R3, P0, R15, UR10, RZ ;  /* 0x0000000a0f037c10 */ /* 0x000fca000ff1e0ff */
[----:B------:R-:W-:-:S04]  /*20140*/  IMAD.X R11, RZ, RZ, R17, P0 ;  /* 0x000000ffff0b7224 */ /* 0x000fc800000e0611 */
[----:B------:R-:W-:-:S04]  /*20150*/  IMAD.WIDE.U32 R4, R11, UR8, RZ ;  /* 0x000000080b047c25 */ /* 0x000fc8000f8e00ff */
[----:B------:R-:W-:-:S04]  /*20160*/  IMAD.WIDE.U32 R4, P0, R3, UR9, R4 ;  /* 0x0000000903047c25 */ /* 0x000fc8000f800004 */
[----:B------:R-:W-:Y:S01]  /*20170*/  IMAD.WIDE.U32 R2, R3, UR8, RZ ;  /* 0x0000000803027c25 */ /* 0x000fe2000f8e00ff */
[----:B------:R-:W-:-:S04]  /*20180*/  MOV R2, R5 ;  /* 0x0000000500027202 */ /* 0x000fc80000000f00 */
[----:B------:R-:W-:Y:S02]  /*20190*/  IADD3 RZ, P1, R3, R4, RZ ;  /* 0x0000000403ff7210 */ /* 0x000fe40007f3e0ff */
[----:B------:R-:W-:-:S03]  /*201a0*/  IADD3.X R3, RZ, RZ, RZ, P0, !PT ;  /* 0x000000ffff037210 */ /* 0x000fc600007fe4ff */
[----:B------:R-:W-:-:S08]  /*201b0*/  IMAD.WIDE.U32.X R2, R11, UR9, R2, P1 ;  /* 0x000000090b027c25 */ /* 0x000fd000088e0402 */
.L_x_429:
[--C-:B------:R-:W-:Y:S01]  /*201c0*/  SHF.R.U64 R11, R2, UR11, R3.reuse ;  /* 0x0000000b020b7c19 */ /* 0x100fe20008001203 */
[----:B------:R-:W-:Y:S01]  /*201d0*/  ULDC.64 UR8, c[0x0][0x720] ;  /* 0x0001c80000087ab9 */ /* 0x000fe20000000a00 */
[----:B------:R-:W-:Y:S01]  /*201e0*/  SHF.R.U32.HI R2, RZ, UR11, R3 ;  /* 0x0000000bff027c19 */ /* 0x000fe20008011603 */
[----:B------:R-:W-:Y:S01]  /*201f0*/  ULDC.64 UR10, c[0x0][0x740] ;  /* 0x0001d000000a7ab9 */ /* 0x000fe20000000a00 */
[----:B------:R-:W-:Y:S02]  /*20200*/  IADD3 R13, P0, RZ, -R11, RZ ;  /* 0x8000000bff0d7210 */ /* 0x000fe40007f1e0ff */
[----:B------:R-:W-:-:S03]  /*20210*/  MOV R3, R17 ;  /* 0x0000001100037202 */ /* 0x000fc60000000f00 */
[----:B------:R-:W-:Y:S01]  /*20220*/  IMAD.X R2, RZ, RZ, ~R2, P0 ;  /* 0x000000ffff027224 */ /* 0x000fe200000e0e02 */
[----:B------:R-:W-:-:S03]  /*20230*/  ISETP.NE.U32.AND P0, PT, RZ, UR10, PT ;  /* 0x0000000aff007c0c */ /* 0x000fc6000bf05070 */
[----:B------:R-:W-:Y:S01]  /*20240*/  IMAD R2, R2, UR8, RZ ;  /* 0x0000000802027c24 */ /* 0x000fe2000f8e02ff */
[----:B------:R-:W-:-:S03]  /*20250*/  ISETP.NE.AND.EX P0, PT, RZ, UR11, PT, P0 ;  /* 0x0000000bff007c0c */ /* 0x000fc6000bf05300 */
[----:B------:R-:W-:Y:S01]  /*20260*/  IMAD R5, R13, UR9, R2 ;  /* 0x000000090d057c24 */ /* 0x000fe2000f8e0202 */
[----:B------:R-:W-:-:S05]  /*20270*/  MOV R2, R15 ;  /* 0x0000000f00027202 */ /* 0x000fca0000000f00 */
[----:B------:R-:W-:Y:S01]  /*20280*/  IMAD.WIDE.U32 R2, R13, UR8, R2 ;  /* 0x000000080d027c25 */ /* 0x000fe2000f8e0002 */
[----:B------:R-:W-:-:S03]  /*20290*/  ULDC UR8, c[0x0][0x718] ;  /* 0x0001c60000087ab9 */ /* 0x000fc60000000800 */
[----:B------:R-:W-:-:S05]  /*202a0*/  IMAD.IADD R3, R3, 0x1, R5 ;  /* 0x0000000103037824 */ /* 0x000fca00078e0205 */
[--C-:B------:R-:W-:Y:S02]  /*202b0*/  SHF.R.U64 R12, R2, UR8, R3.reuse ;  /* 0x00000008020c7c19 */ /* 0x100fe40008001203 */
[----:B------:R-:W-:Y:S01]  /*202c0*/  SHF.R.U32.HI R3, RZ, UR8, R3 ;  /* 0x00000008ff037c19 */ /* 0x000fe20008011603 */
[----:B------:R-:W-:-:S03]  /*202d0*/  ULDC UR8, c[0x0][0x708] ;  /* 0x0001c20000087ab9 */ /* 0x000fc60000000800 */
[--C-:B------:R-:W-:Y:S02]  /*202e0*/  SHF.R.U64 R13, R12, UR8, R3.reuse ;  /* 0x000000080c0d7c19 */ /* 0x100fe40008001203 */
[----:B------:R-:W-:Y:S01]  /*202f0*/  SHF.R.U32.HI R2, RZ, UR8, R3 ;  /* 0x00000008ff027c19 */ /* 0x000fe20008011603 */
[----:B------:R-:W-:-:S03]  /*20300*/  ULDC UR8, c[0x0][0x758] ;  /* 0x0001d60000087ab9 */ /* 0x000fc60000000800 */
[--C-:B------:R-:W-:Y:S02]  /*20310*/  SHF.R.U64 R14, R13, UR8, R2.reuse ;  /* 0x000000080d0e7c19 */ /* 0x100fe40008001202 */
[----:B------:R-:W-:Y:S02]  /*20320*/  SHF.R.U32.HI R15, RZ, UR8, R2 ;  /* 0x00000008ff0f7c19 */ /* 0x000fe40008011602 */
[----:B------:R-:W-:Y:S02]  /*20330*/  MOV R2, R14 ;  /* 0x0000000e00027202 */ /* 0x000fe40000000f00 */
        /* <DEDUP_REMOVED lines=12> */
.L_x_430:
[----:B------:R-:W-:Y:S01]  /*20400*/  ULDC UR8, c[0x0][0x748] ;  /* 0x0001d20000087ab9 */ /* 0x000fe20000000800 */
[----:B------:R-:W-:Y:S02]  /*20410*/  LOP3.LUT R13, R13, UR6, RZ, 0xc0, !PT ;  /* 0x000000060d0d7c12 */ /* 0x000fe4000f8ec0ff */
[----:B------:R-:W-:Y:S01]  /*20420*/  SHF.R.U64 R2, R2, UR8, R3 ;  /* 0x0000000802027c19 */ /* 0x000fe20008001203 */
[----:B------:R-:W-:-:S04]  /*20430*/  ULDC UR8, c[0x0][0x738] ;  /* 0x0001ce0000087ab9 */ /* 0x000fc80000000800 */
[----:B------:R-:W-:Y:S02]  /*20440*/  IMAD.MOV R3, RZ, RZ, -R2 ;  /* 0x000000ffff037224 */ /* 0x000fe400078e0a02 */
[----:B------:R-:W-:Y:S01]  /*20450*/  IMAD R13, R2, UR5, R13 ;  /* 0x00000005020d7c24 */ /* 0x000fe2000f8e020d */
[----:B------:R-:W-:Y:S01]  /*20460*/  MOV R2, 0x1 ;  /* 0x0000000100027802 */ /* 0x000fe20000000f00 */
[----:B------:R-:W-:Y:S01]  /*20470*/  IMAD R14, R3, UR8, R14 ;  /* 0x00000008030e7c24 */ /* 0x000fe2000f8e020e */
[----:B------:R-:W-:Y:S01]  /*20480*/  ULDC UR8, c[0x0][0x710] ;  /* 0x0001c40000087ab9 */ /* 0x000fe20000000800 */
[----:B------:R-:W-:Y:S01]  /*20490*/  LOP3.LUT R3, R12, UR4, RZ, 0xc0, !PT ;  /* 0x000000040c037c12 */ /* 0x000fe2000f8ec0ff */
[----:B------:R-:W-:Y:S01]  /*204a0*/  IMAD R8, R13, UR8, R8 ;  /* 0x000000080d087c24 */ /* 0x000fe2000f8e0208 */
[----:B------:R-:W-:-:S03]  /*204b0*/  ULDC UR8, c[0x0][0x700] ;  /* 0x0001c00000087ab9 */ /* 0x000fc60000000800 */
[----:B------:R-:W-:-:S05]  /*204c0*/  IMAD R3, R14, UR8, R3 ;  /* 0x000000080e037c24 */ /* 0x000fca000f8e0203 */
[----:B------:R-:W-:Y:S02]  /*204d0*/  SEL R5, R3, R8, !P4 ;  /* 0x0000000803057207 */ /* 0x000fe40006000000 */
[----:B------:R-:W-:-:S07]  /*204e0*/  SEL R4, R8, R3, !P4 ;  /* 0x0000000308047207 */ /* 0x000fce0006000000 */
.L_x_428:
[----:B------:R-:W-:Y:S05]  /*204f0*/  BSYNC B1 ;  /* 0x0000000000017941 */ /* 0x000fea0003800000 */
.L_x_427:
[----:B------:R-:W-:-:S13]  /*20500*/  LOP3.LUT P0, RZ, R2, 0xff, RZ, 0xc0, !PT ;  /* 0x000000ff02ff7812 */ /* 0x000fda000780c0ff */
[----:B------:R-:W-:Y:S05]  /*20510*/  @P0 BRA `(.L_x_431) ;  /* 0xfffffff000f40947 */ /* 0x000fea000383ffff */
[----:B------:R-:W-:Y:S05]  /*20520*/  BSYNC B0 ;  /* 0x0000000000007941 */ /* 0x000fea0003800000 */
.L_x_420:
[----:B------:R-:W-:-:S03]  /*20530*/  UMOV UR8, 0xffffffff ;  /* 0xffffffff00087882 */ /* 0x000fc60000000000 */
[----:B------:R-:W-:Y:S05]  /*20540*/  BRA.DIV UR8, `(.L_x_432) ;  /* 0x0000000608a07947 */ /* 0x000fea000b800000 */
[----:B------:R-:W-:-:S13]  /*20550*/  ELECT P0, URZ, PT ;  /* 0x00000000003f782f */ /* 0x000fda0003800000 */
.L_x_450:
[----:B------:R-:W-:Y:S04]  /*20560*/  BSSY B0, `(.L_x_433) ;  /* 0x0000050000007945 */ /* 0x000fe80003800000 */
[----:B------:R-:W-:Y:S05]  /*20570*/  @!P0 BRA `(.L_x_434) ;  /* 0x0000000400388947 */ /* 0x000fea0003800000 */
[----:B------:R-:W-:-:S04]  /*20580*/  ULOP3.LUT UR8, UR13, 0x2, URZ, 0xfc, !UPT ;  /* 0x000000020d087892 */ /* 0x000fc8000f8efc3f */
[----:B------:R-:W-:-:S06]  /*20590*/  UISETP.NE.AND UP0, UPT, UR8, 0x3, UPT ;  /* 0x000000030800788c */ /* 0x000fcc000bf05270 */
[----:B------:R-:W-:-:S13]  /*205a0*/  PLOP3.LUT P0, PT, PT, PT, UP0, 0x80, 0x0 ;  /* 0x000000000000781c */ /* 0x000fda0003f0f008 */
[----:B------:R-:W-:Y:S05]  /*205b0*/  @!P0 BRA `(.L_x_435) ;  /* 0x0000000000048947 */ /* 0x000fea0003800000 */
[----:B------:R-:W-:Y:S01]  /*205c0*/  BPT.TRAP 0x1 ;  /* 0x000000040000795c */ /* 0x000fe20000300000 */
.L_x_435:
[----:B------:R-:W0:Y:S01]  /*205d0*/  S2R R3, SR_CgaCtaId ;  /* 0x0000000000037919 */ /* 0x000e220000008800 */
[----:B------:R-:W-:-:S04]  /*205e0*/  MOV R2, 0x400 ;  /* 0x0000040000027802 */ /* 0x000fc80000000f00 */
[----:B0-----:R-:W-:Y:S02]  /*205f0*/  LEA R3, R3, R2, 0x18 ;  /* 0x0000000203037211 */ /* 0x001fe400078ec0ff */
[----:B------:R-:W-:Y:S02]  /*20600*/  SHF.L.U32 R2, R0, 0x1f, RZ ;  /* 0x0000001f00027819 */ /* 0x000fe400000006ff */
[----:B------:R-:W-:-:S05]  /*20610*/  IADD3 R3, R3, 0x40, RZ ;  /* 0x0000004003037810 */ /* 0x000fca0007ffe0ff */
[----:B------:R-:W-:-:S04]  /*20620*/  IMAD R5, R6, 0x8, R3 ;  /* 0x0000000806057824 */ /* 0x000fc800078e0203 */
[----:B------:R-:W0:Y:S02]  /*20630*/  SYNCS.PHASECHK.TRANS64.TRYWAIT P0, [R5+URZ], R2 ;  /* 0x00000002050075a7 */ /* 0x000e24000800017f */
[----:B0-----:R-:W-:Y:S05]  /*20640*/  @!P0 BRA `(.L_x_436) ;  /* 0x0000000400808947 */ /* 0x001fea0003800000 */
.L_x_451:
[----:B------:R-:W-:-:S04]  /*20650*/  IADD3 R6, R6, 0x1, RZ ;  /* 0x0000000106067810 */ /* 0x000fc80007ffe0ff */
[----:B------:R-:W-:-:S04]  /*20660*/  ISETP.NE.AND P0, PT, R6, 0x8, PT ;  /* 0x000000080600780c */ /* 0x000fc80003f05270 */
[----:B0-----:R-:W-:Y:S02]  /*20670*/  SEL R5, RZ, 0x1, P0 ;  /* 0x00000001ff057807 */ /* 0x001fe40000000000 */
[----:B------:R-:W-:Y:S02]  /*20680*/  SEL R6, R6, RZ, P0 ;  /* 0x000000ff06067207 */ /* 0x000fe40000000000 */
[----:B------:R-:W-:Y:S02]  /*20690*/  LOP3.LUT R5, R0, R5, RZ, 0x3c, !PT ;  /* 0x0000000500057212 */ /* 0x000fe400078e3cff */
[----:B------:R-:W-:Y:S02]  /*206a0*/  LEA R7, R6, R3, 0x3 ;  /* 0x0000000306077211 */ /* 0x000fe400078e18ff */
[----:B------:R-:W-:-:S04]  /*206b0*/  SHF.L.U32 R0, R5, 0x1f, RZ ;  /* 0x0000001f05007819 */ /* 0x000fc800000006ff */
[----:B------:R-:W0:Y:S02]  /*206c0*/  SYNCS.PHASECHK.TRANS64.TRYWAIT P0, [R7+URZ], R0 ;  /* 0x00000000070075a7 */ /* 0x000e24000800017f */
[----:B0-----:R-:W-:Y:S05]  /*206d0*/  @!P0 BRA `(.L_x_437) ;  /* 0x0000000400708947 */ /* 0x001fea0003800000 */
.L_x_452:
[----:B0-----:R-:W-:-:S05]  /*206e0*/  VIADD R0, R6, 0x1 ;  /* 0x0000000106007836 */ /* 0x001fca0000000000 */
[----:B------:R-:W-:-:S04]  /*206f0*/  ISETP.NE.AND P0, PT, R0, 0x8, PT ;  /* 0x000000080000780c */ /* 0x000fc80003f05270 */
[----:B------:R-:W-:Y:S02]  /*20700*/  SEL R2, RZ, 0x1, P0 ;  /* 0x00000001ff027807 */ /* 0x000fe40000000000 */
[----:B------:R-:W-:Y:S02]  /*20710*/  SEL R4, R0, RZ, P0 ;  /* 0x000000ff00047207 */ /* 0x000fe40000000000 */
[----:B------:R-:W-:Y:S02]  /*20720*/  LOP3.LUT R5, R5, R2, RZ, 0x3c, !PT ;  /* 0x0000000205057212 */ /* 0x000fe400078e3cff */
[----:B------:R-:W-:Y:S02]  /*20730*/  LEA R7, R4, R3, 0x3 ;  /* 0x0000000304077211 */ /* 0x000fe400078e18ff */
[----:B------:R-:W-:-:S04]  /*20740*/  SHF.L.U32 R0, R5, 0x1f, RZ ;  /* 0x0000001f05007819 */ /* 0x000fc800000006ff */
[----:B------:R-:W0:Y:S02]  /*20750*/  SYNCS.PHASECHK.TRANS64.TRYWAIT P0, [R7+URZ], R0 ;  /* 0x00000000070075a7 */ /* 0x000e24000800017f */
[----:B0-----:R-:W-:Y:S05]  /*20760*/  @!P0 BRA `(.L_x_438) ;  /* 0x0000000400608947 */ /* 0x001fea0003800000 */
.L_x_453:
[----:B0-----:R-:W-:-:S04]  /*20770*/  IADD3 R0, R4, 0x1, RZ ;  /* 0x0000000104007810 */ /* 0x001fc80007ffe0ff */
[----:B------:R-:W-:-:S04]  /*20780*/  ISETP.NE.AND P0, PT, R0, 0x8, PT ;  /* 0x000000080000780c */ /* 0x000fc80003f05270 */
[----:B------:R-:W-:Y:S02]  /*20790*/  SEL R2, RZ, 0x1, P0 ;  /* 0x00000001ff027807 */ /* 0x000fe40000000000 */
[----:B------:R-:W-:Y:S02]  /*207a0*/  SEL R4, R0, RZ, P0 ;  /* 0x000000ff00047207 */ /* 0x000fe40000000000 */
[----:B------:R-:W-:-:S03]  /*207b0*/  LOP3.LUT R5, R5, R2, RZ, 0x3c, !PT ;  /* 0x0000000205057212 */ /* 0x000fc600078e3cff */
[----:B------:R-:W-:Y:S01]  /*207c0*/  IMAD R7, R4, 0x8, R3 ;  /* 0x0000000804077824 */ /* 0x000fe200078e0203 */
[----:B------:R-:W-:-:S04]  /*207d0*/  SHF.L.U32 R0, R5, 0x1f, RZ ;  /* 0x0000001f05007819 */ /* 0x000fc800000006ff */
[----:B------:R-:W0:Y:S02]  /*207e0*/  SYNCS.PHASECHK.TRANS64.TRYWAIT P0, [R7+URZ], R0 ;  /* 0x00000000070075a7 */ /* 0x000e24000800017f */
[----:B0-----:R-:W-:Y:S05]  /*207f0*/  @!P0 BRA `(.L_x_439) ;  /* 0x0000000400508947 */ /* 0x001fea0003800000 */
.L_x_454:
[----:B0-----:R-:W-:-:S04]  /*20800*/  IADD3 R0, R4, 0x1, RZ ;  /* 0x0000000104007810 */ /* 0x001fc80007ffe0ff */
        /* <DEDUP_REMOVED lines=8> */
.L_x_455:
        /* <DEDUP_REMOVED lines=9> */
.L_x_456:
        /* <DEDUP_REMOVED lines=9> */
.L_x_457:
[----:B0-----:R-:W-:-:S04]  /*209b0*/  IADD3 R0, R4, 0x1, RZ ;  /* 0x0000000104007810 */ /* 0x001fc80007ffe0ff */
[----:B------:R-:W-:-:S04]  /*209c0*/  ISETP.NE.AND P0, PT, R0, 0x8, PT ;  /* 0x000000080000780c */ /* 0x000fc80003f05270 */
[----:B------:R-:W-:Y:S02]  /*209d0*/  SEL R2, RZ, 0x1, P0 ;  /* 0x00000001ff027807 */ /* 0x000fe40000000000 */
[----:B------:R-:W-:Y:S02]  /*209e0*/  SEL R0, R0, RZ, P0 ;  /* 0x000000ff00007207 */ /* 0x000fe40000000000 */
[----:B------:R-:W-:Y:S02]  /*209f0*/  LOP3.LUT R2, R5, R2, RZ, 0x3c, !PT ;  /* 0x0000000205027212 */ /* 0x000fe400078e3cff */
[----:B------:R-:W-:Y:S02]  /*20a00*/  LEA R3, R0, R3, 0x3 ;  /* 0x0000000300037211 */ /* 0x000fe400078e18ff */
[----:B------:R-:W-:-:S07]  /*20a10*/  SHF.L.U32 R0, R2, 0x1f, RZ ;  /* 0x0000001f02007819 */ /* 0x000fce00000006ff */
.L_x_443:
[----:B0-----:R0:W1:Y:S02]  /*20a20*/  SYNCS.PHASECHK.TRANS64.TRYWAIT P0, [R3+URZ], R0 ;  /* 0x00000000030075a7 */ /* 0x001064000800017f */
[----:B-1----:R-:W-:Y:S05]  /*20a30*/  @!P0 NANOSLEEP.SYNCS 0x989680 ;  /* 0x009896800000895d */ /* 0x002fea0003900000 */
[----:B------:R-:W1:Y:S02]  /*20a40*/  @!P0 SYNCS.PHASECHK.TRANS64 P0, [R3+URZ], R0 ;  /* 0x00000000030085a7 */ /* 0x000e64000800007f */
[----:B-1----:R-:W-:Y:S05]  /*20a50*/  @!P0 BRA `(.L_x_443) ;  /* 0xfffffffc00f08947 */ /* 0x002fea000383ffff */
.L_x_434:
[----:B------:R-:W-:Y:S05]  /*20a60*/  BSYNC B0 ;  /* 0x0000000000007941 */ /* 0x000fea0003800000 */
.L_x_433:
[----:B------:R-:W-:Y:S05]  /*20a70*/  EXIT ;  /* 0x000000000000794d */ /* 0x000fea0003800000 */
.L_x_22:
[----:B-----5:R2:W-:Y:S02]  /*20a80*/  STL [R1+0x47c], R0 ;  /* 0x00047c0001007387 */ /* 0x0205e40000100800 */
[----:B--2---:R-:W-:-:S04]  /*20a90*/  IMAD.U32 R0, RZ, RZ, UR8 ;  /* 0x00000008ff007e24 */ /* 0x004fc8000f8e00ff */
[----:B------:R2:W3:Y:S03]  /*20aa0*/  SYNCS.PHASECHK.TRANS64.TRYWAIT P0, [R0+URZ], R2 ;  /* 0x00000002000075a7 */ /* 0x0004e6000800017f */
[----:B---3--:R-:W-:Y:S05]  /*20ab0*/  @!P0 NANOSLEEP.SYNCS 0x989680 ;  /* 0x009896800000895d */ /* 0x008fea0003900000 */
[----:B------:R2:W3:Y:S02]  /*20ac0*/  @!P0 SYNCS.PHASECHK.TRANS64 P0, [R0+URZ], R2 ;  /* 0x00000002000085a7 */ /* 0x0004e4000800007f */
[----:B--2---:R2:W5:Y:S02]  /*20ad0*/  LDL.LU R0, [R1+0x47c] ;  /* 0x00047c0001007983 */ /* 0x0045640000300800 */
[----:B--23--:R-:W-:Y:S05]  /*20ae0*/  @!P0 BRA `(.L_x_22) ;  /* 0xfffffffc00e48947 */ /* 0x00cfea000383ffff */
[----:B------:R-:W-:Y:S05]  /*20af0*/  BRA `(.L_x_21) ;  /* 0xfffffe2400587947 */ /* 0x000fea000383ffff */
.L_x_421:
[----:B------:R-:W-:Y:S01]  /*20b00*/  BSSY B1, `(.L_x_444) ;  /* 0x0000006000017945 */ /* 0x000fe20003800000 */
[----:B------:R-:W-:-:S07]  /*20b10*/  MOV R2, 0xffffffff ;  /* 0xffffffff00027802 */ /* 0x000fce0000000f00 */
[----:B------:R-:W-:Y:S05]  /*20b20*/  WARPSYNC.COLLECTIVE R2, `(.L_x_445) ;  /* 0x00000000020c7348 */ /* 0x000fea0003c00000 */
[----:B------:R-:W-:Y:S02]  /*20b30*/  ELECT P0, UR62, PT ;  /* 0x00000000003e782f */ /* 0x000fe40003800000 */
[----:B------:R-:W-:Y:S01]  /*20b40*/  MOV R2, UR62 ;  /* 0x0000003e00027c02 */ /* 0x000fe20008000f00 */
[----:B------:R-:W-:Y:S10]  /*20b50*/  ENDCOLLECTIVE ;  /* 0x000000000000791b */ /* 0x000ff40003800000 */
.L_x_445:
[----:B------:R-:W-:Y:S05]  /*20b60*/  BSYNC B1 ;  /* 0x0000000000017941 */ /* 0x000fea0003800000 */
.L_x_444:
[----:B------:R-:W-:Y:S05]  /*20b70*/  BRA `(.L_x_446) ;  /* 0xffffffec00687947 */ /* 0x000fea000383ffff */
.L_x_424:
[----:B0-----:R0:W1:Y:S02]  /*20b80*/  SYNCS.PHASECHK.TRANS64.TRYWAIT P0, [R17+URZ+0x40], R18 ;  /* 0x00004012110075a7 */ /* 0x001064000800017f */
[----:B-1----:R-:W-:Y:S05]  /*20b90*/  @!P0 NANOSLEEP.SYNCS 0x989680 ;  /* 0x009896800000895d */ /* 0x002fea0003900000 */
[----:B------:R-:W1:Y:S02]  /*20ba0*/  @!P0 SYNCS.PHASECHK.TRANS64 P0, [R17+URZ+0x40], R18 ;  /* 0x00004012110085a7 */ /* 0x000e64000800007f */
[----:B-1----:R-:W-:Y:S05]  /*20bb0*/  @!P0 BRA `(.L_x_424) ;  /* 0xfffffffc00f08947 */ /* 0x002fea000383ffff */
[----:B------:R-:W-:Y:S05]  /*20bc0*/  BRA `(.L_x_447) ;  /* 0xffffffec009c7947 */ /* 0x000fea000383ffff */
.L_x_432:
[----:B------:R-:W-:Y:S01]  /*20bd0*/  BSSY B0, `(.L_x_448) ;  /* 0x0000006000007945 */ /* 0x000fe20003800000 */
[----:B------:R-:W-:-:S07]  /*20be0*/  MOV R2, 0xffffffff ;  /* 0xffffffff00027802 */ /* 0x000fce0000000f00 */
[----:B------:R-:W-:Y:S05]  /*20bf0*/  WARPSYNC.COLLECTIVE R2, `(.L_x_449) ;  /* 0x00000000020c7348 */ /* 0x000fea0003c00000 */
[----:B------:R-:W-:Y:S02]  /*20c00*/  ELECT P0, UR62, PT ;  /* 0x00000000003e782f */ /* 0x000fe40003800000 */
[----:B------:R-:W-:Y:S01]  /*20c10*/  MOV R2, UR62 ;  /* 0x0000003e00027c02 */ /* 0x000fe20008000f00 */
[----:B------:R-:W-:Y:S10]  /*20c20*/  ENDCOLLECTIVE ;  /* 0x000000000000791b */ /* 0x000ff40003800000 */
.L_x_449:
[----:B------:R-:W-:Y:S05]  /*20c30*/  BSYNC B0 ;  /* 0x0000000000007941 */ /* 0x000fea0003800000 */
.L_x_448:
[----:B------:R-:W-:Y:S05]  /*20c40*/  BRA `(.L_x_450) ;  /* 0xfffffff800447947 */ /* 0x000fea000383ffff */
.L_x_436:
[----:B0-----:R0:W1:Y:S02]  /*20c50*/  SYNCS.PHASECHK.TRANS64.TRYWAIT P0, [R5+URZ], R2 ;  /* 0x00000002050075a7 */ /* 0x001064000800017f */
[----:B-1----:R-:W-:Y:S05]  /*20c60*/  @!P0 NANOSLEEP.SYNCS 0x989680 ;  /* 0x009896800000895d */ /* 0x002fea0003900000 */
[----:B------:R-:W1:Y:S02]  /*20c70*/  @!P0 SYNCS.PHASECHK.TRANS64 P0, [R5+URZ], R2 ;  /* 0x00000002050085a7 */ /* 0x000e64000800007f */
[----:B-1----:R-:W-:Y:S05]  /*20c80*/  @!P0 BRA `(.L_x_436) ;  /* 0xfffffffc00f08947 */ /* 0x002fea000383ffff */
[----:B------:R-:W-:Y:S05]  /*20c90*/  BRA `(.L_x_451) ;  /* 0xfffffff8006c7947 */ /* 0x000fea000383ffff */
.L_x_437:
[----:B0-----:R0:W1:Y:S02]  /*20ca0*/  SYNCS.PHASECHK.TRANS64.TRYWAIT P0, [R7+URZ], R0 ;  /* 0x00000000070075a7 */ /* 0x001064000800017f */
[----:B-1----:R-:W-:Y:S05]  /*20cb0*/  @!P0 NANOSLEEP.SYNCS 0x989680 ;  /* 0x009896800000895d */ /* 0x002fea0003900000 */
[----:B------:R-:W1:Y:S02]  /*20cc0*/  @!P0 SYNCS.PHASECHK.TRANS64 P0, [R7+URZ], R0 ;  /* 0x00000000070085a7 */ /* 0x000e64000800007f */
[----:B-1----:R-:W-:Y:S05]  /*20cd0*/  @!P0 BRA `(.L_x_437) ;  /* 0xfffffffc00f08947 */ /* 0x002fea000383ffff */
[----:B------:R-:W-:Y:S05]  /*20ce0*/  BRA `(.L_x_452) ;  /* 0xfffffff8007c7947 */ /* 0x000fea000383ffff */
.L_x_438:
[----:B0-----:R0:W1:Y:S02]  /*20cf0*/  SYNCS.PHASECHK.TRANS64.TRYWAIT P0, [R7+URZ], R0 ;  /* 0x00000000070075a7 */ /* 0x001064000800017f */
[----:B-1----:R-:W-:Y:S05]  /*20d00*/  @!P0 NANOSLEEP.SYNCS 0x989680 ;  /* 0x009896800000895d */ /* 0x002fea0003900000 */
[----:B------:R-:W1:Y:S02]  /*20d10*/  @!P0 SYNCS.PHASECHK.TRANS64 P0, [R7+URZ], R0 ;  /* 0x00000000070085a7 */ /* 0x000e64000800007f */
[----:B-1----:R-:W-:Y:S05]  /*20d20*/  @!P0 BRA `(.L_x_438) ;  /* 0xfffffffc00f08947 */ /* 0x002fea000383ffff */
[----:B------:R-:W-:Y:S05]  /*20d30*/  BRA `(.L_x_453) ;  /* 0xfffffff8008c7947 */ /* 0x000fea000383ffff */
.L_x_439:
[----:B0-----:R0:W1:Y:S02]  /*20d40*/  SYNCS.PHASECHK.TRANS64.TRYWAIT P0, [R7+URZ], R0 ;  /* 0x00000000070075a7 */ /* 0x001064000800017f */
[----:B-1----:R-:W-:Y:S05]  /*20d50*/  @!P0 NANOSLEEP.SYNCS 0x989680 ;  /* 0x009896800000895d */ /* 0x002fea0003900000 */
[----:B------:R-:W1:Y:S02]  /*20d60*/  @!P0 SYNCS.PHASECHK.TRANS64 P0, [R7+URZ], R0 ;  /* 0x00000000070085a7 */ /* 0x000e64000800007f */
[----:B-1----:R-:W-:Y:S05]  /*20d70*/  @!P0 BRA `(.L_x_439) ;  /* 0xfffffffc00f08947 */ /* 0x002fea000383ffff */
[----:B------:R-:W-:Y:S05]  /*20d80*/  BRA `(.L_x_454) ;  /* 0xfffffff8009c7947 */ /* 0x000fea000383ffff */
.L_x_440:
[----:B0-----:R0:W1:Y:S02]  /*20d90*/  SYNCS.PHASECHK.TRANS64.TRYWAIT P0, [R7+URZ], R0 ;  /* 0x00000000070075a7 */ /* 0x001064000800017f */
[----:B-1----:R-:W-:Y:S05]  /*20da0*/  @!P0 NANOSLEEP.SYNCS 0x989680 ;  /* 0x009896800000895d */ /* 0x002fea0003900000 */
[----:B------:R-:W1:Y:S02]  /*20db0*/  @!P0 SYNCS.PHASECHK.TRANS64 P0, [R7+URZ], R0 ;  /* 0x00000000070085a7 */ /* 0x000e64000800007f */
[----:B-1----:R-:W-:Y:S05]  /*20dc0*/  @!P0 BRA `(.L_x_440) ;  /* 0xfffffffc00f08947 */ /* 0x002fea000383ffff */
[----:B------:R-:W-:Y:S05]  /*20dd0*/  BRA `(.L_x_455) ;  /* 0xfffffff800ac7947 */ /* 0x000fea000383ffff */
.L_x_441:
[----:B0-----:R0:W1:Y:S02]  /*20de0*/  SYNCS.PHASECHK.TRANS64.TRYWAIT P0, [R7+URZ], R0 ;  /* 0x00000000070075a7 */ /* 0x001064000800017f */
[----:B-1----:R-:W-:Y:S05]  /*20df0*/  @!P0 NANOSLEEP.SYNCS 0x989680 ;  /* 0x009896800000895d */ /* 0x002fea0003900000 */
[----:B------:R-:W1:Y:S02]  /*20e00*/  @!P0 SYNCS.PHASECHK.TRANS64 P0, [R7+URZ], R0 ;  /* 0x00000000070085a7 */ /* 0x000e64000800007f */
[----:B-1----:R-:W-:Y:S05]  /*20e10*/  @!P0 BRA `(.L_x_441) ;  /* 0xfffffffc00f08947 */ /* 0x002fea000383ffff */
[----:B------:R-:W-:Y:S05]  /*20e20*/  BRA `(.L_x_456) ;  /* 0xfffffff800bc7947 */ /* 0x000fea000383ffff */
.L_x_442:
[----:B0-----:R0:W1:Y:S02]  /*20e30*/  SYNCS.PHASECHK.TRANS64.TRYWAIT P0, [R7+URZ], R0 ;  /* 0x00000000070075a7 */ /* 0x001064000800017f */
[----:B-1----:R-:W-:Y:S05]  /*20e40*/  @!P0 NANOSLEEP.SYNCS 0x989680 ;  /* 0x009896800000895d */ /* 0x002fea0003900000 */
[----:B------:R-:W1:Y:S02]  /*20e50*/  @!P0 SYNCS.PHASECHK.TRANS64 P0, [R7+URZ], R0 ;  /* 0x00000000070085a7 */ /* 0x000e64000800007f */
[----:B-1----:R-:W-:Y:S05]  /*20e60*/  @!P0 BRA `(.L_x_442) ;  /* 0xfffffffc00f08947 */ /* 0x002fea000383ffff */
[----:B------:R-:W-:Y:S05]  /*20e70*/  BRA `(.L_x_457) ;  /* 0xfffffff800cc7947 */ /* 0x000fea000383ffff */
.L_x_458:
[----:B------:R-:W-:-:S00]  /*20e80*/  BRA `(.L_x_458) ;  /* 0xfffffffc00fc7947 */ /* 0x000fc0000383ffff */
[----:B------:R-:W-:-:S00]  /*20e90*/  NOP ;  /* 0x0000000000007918 */ /* 0x000fc00000000000 */
        /* <DEDUP_REMOVED lines=14> */
.L_x_459:


//--------------------- .nv.shared._ZN7cutlass13device_kernelINS_4gemm6kernel13GemmUniversalIN4cute5tupleIJiiiiEEENS1_10collective13CollectiveMmaINS1_43MainloopSm90TmaGmmaWarpSpecializedSparseFP8ILi8ENS5_IJNS4_1CILi2EEENSA_ILi1EEESC_EEENS1_35KernelTmaWarpSpecializedCooperativeEEENS5_IJNSA_ILi256EEESG_NSA_ILi64EEEEEENS_12float_e4m3_tENS5_IJNS4_6LayoutINS5_IJiNS5_IJSB_iEEEiEEENS5_IJlNS5_IJSC_SB_EEElEEEEENSK_INS5_IJNS5_IJSH_iEEESQ_iEEENS5_IJNS5_IJSH_NSA_ILi4096EEEEEENS5_IJSC_lEEElEEEEEEEESJ_NS5_IJlSC_lEEENS4_8TiledMMAINS4_8MMA_AtomIJNS4_4SM904GMMA6SPARSE32GMMA_64x256x64_F32E4M3E4M3_SS_TNILNS12_7ScaleInE1ELS15_1ELNS12_9SparseSelE0EEEEEENSK_ISD_NS5_IJSC_NSA_ILi0EEES19_EEEEENS5_IJNS4_10UnderscoreES1C_S1C_EEEEENS4_13SM90_TMA_LOADENS4_14ComposedLayoutINS4_7SwizzleILi1ELi4ELi3EEENS4_25smem_sparse_ptr_flag_bitsILi2ELi8EEENSK_INS5_IJNS5_IJSC_NSA_ILi8EEEEEENS5_IJSB_NSA_ILi32EEEEEEEEENS5_IJNS5_IJS19_SH_EEESN_EEEEEEEvNS4_8identityENS4_23SM90_TMA_LOAD_MULTICASTENS1G_INS1H_ILi2ELi4ELi3EEENS4_18smem_ptr_flag_bitsILi8EEENSK_INS5_IJS1L_SH_EEENS5_IJSH_SC_EEEEEEEvS1U_EENS_8epilogue10collective6detail29Sm90TmaWarpSpecializedAdapterINS25_15DefaultEpilogueIfNS5_IJSC_llEEES29_NS24_6thread17LinearCombinationIfLi1EffLNS2A_9ScaleType4KindE0ELNS_15FloatRoundStyleE2EfEENS1_15EpilogueDefaultEEEEEvvEEEEvNT_6ParamsE --------------------------
	.section	.nv.shared._ZN7cutlass13device_kernelINS_4gemm6kernel13GemmUniversalIN4cute5tupleIJiiiiEEENS1_10collective13CollectiveMmaINS1_43MainloopSm90TmaGmmaWarpSpecializedSparseFP8ILi8ENS5_IJNS4_1CILi2EEENSA_ILi1EEESC_EEENS1_35KernelTmaWarpSpecializedCooperativeEEENS5_IJNSA_ILi256EEESG_NSA_ILi64EEEEEENS_12float_e4m3_tENS5_IJNS4_6LayoutINS5_IJiNS5_IJSB_iEEEiEEENS5_IJlNS5_IJSC_SB_EEElEEEEENSK_INS5_IJNS5_IJSH_iEEESQ_iEEENS5_IJNS5_IJSH_NSA_ILi4096EEEEEENS5_IJSC_lEEElEEEEEEEESJ_NS5_IJlSC_lEEENS4_8TiledMMAINS4_8MMA_AtomIJNS4_4SM904GMMA6SPARSE32GMMA_64x256x64_F32E4M3E4M3_SS_TNILNS12_7ScaleInE1ELS15_1ELNS12_9SparseSelE0EEEEEENSK_ISD_NS5_IJSC_NSA_ILi0EEES19_EEEEENS5_IJNS4_10UnderscoreES1C_S1C_EEEEENS4_13SM90_TMA_LOADENS4_14ComposedLayoutINS4_7SwizzleILi1ELi4ELi3EEENS4_25smem_sparse_ptr_flag_bitsILi2ELi8EEENSK_INS5_IJNS5_IJSC_NSA_ILi8EEEEEENS5_IJSB_NSA_ILi32EEEEEEEEENS5_IJNS5_IJS19_SH_EEESN_EEEEEEEvNS4_8identityENS4_23SM90_TMA_LOAD_MULTICASTENS1G_INS1H_ILi2ELi4ELi3EEENS4_18smem_ptr_flag_bitsILi8EEENSK_INS5_IJS1L_SH_EEENS5_IJSH_SC_EEEEEEEvS1U_EENS_8epilogue10collective6detail29Sm90TmaWarpSpecializedAdapterINS25_15DefaultEpilogueIfNS5_IJSC_llEEES29_NS24_6thread17LinearCombinationIfLi1EffLNS2A_9ScaleType4KindE0ELNS_15FloatRoundStyleE2EfEENS1_15EpilogueDefaultEEEEEvvEEEEvNT_6ParamsE,"aw",@nobits
	.sectionflags	@""
	.align	16
	.zero		1024


//--------------------- .nv.shared.reserved.0     --------------------------
	.section	.nv.shared.reserved.0,"aw",@nobits
	.weak		__nv_reservedSMEM_offset_0_alias
	.size		__nv_reservedSMEM_offset_0_alias, 0, 0
	.other		__nv_reservedSMEM_offset_0_alias,@"STO_CUDA_RESERVED_SHARED STV_DEFAULT"
__nv_reservedSMEM_offset_0_alias:
	.zero		0


//--------------------- .nv.global                --------------------------
	.section	.nv.global,"aw",@nobits
.nv.global:
	.type		_ZN39_INTERNAL_ed0412e8_4_k_cu_30fb590b_27804cute1_E,@object
	.size		_ZN39_INTERNAL_ed0412e8_4_k_cu_30fb590b_27804cute1_E,(_ZN39_INTERNAL_ed0412e8_4_k_cu_30fb590b_27804cuda3std3__45__cpo6cbeginE - _ZN39_INTERNAL_ed0412e8_4_k_cu_30fb590b_27804cute1_E)
_ZN39_INTERNAL_ed0412e8_4_k_cu_30fb590b_27804cute1_E:
	.zero		1
	.type		_ZN39_INTERNAL_ed0412e8_4_k_cu_30fb590b_27804cuda3std3__45__cpo6cbeginE,@object
	.size		_ZN39_INTERNAL_ed0412e8_4_k_cu_30fb590b_27804cuda3std3__45__cpo6cbeginE,(_ZN39_INTERNAL_ed0412e8_4_k_cu_30fb590b_27804cuda3std3__48in_placeE - _ZN39_INTERNAL_ed0412e8_4_k_cu_30fb590b_27804cuda3std3__45__cpo6cbeginE)
_ZN39_INTERNAL_ed0412e8_4_k_cu_30fb590b_27804cuda3std3__45__cpo6cbeginE:
	.zero		1
	.type		_ZN39_INTERNAL_ed0412e8_4_k_cu_30fb590b_27804cuda3std3__48in_placeE,@object
	.size		_ZN39_INTERNAL_ed0412e8_4_k_cu_30fb590b_27804cuda3std3__48in_placeE,(_ZN39_INTERNAL_ed0412e8_4_k_cu_30fb590b_27804cuda3std6ranges3__45__cpo9iter_moveE - _ZN39_INTERNAL_ed0412e8_4_k_cu_30fb590b_27804cuda3std3__48in_placeE)
_ZN39_INTERNAL_ed0412e8_4_k_cu_30fb590b_27804cuda3std3__48in_placeE:
	.zero		1
	.type		_ZN39_INTERNAL_ed0412e8_4_k_cu_30fb590b_27804cuda3std6ranges3__45__cpo9iter_moveE,@object
	.size		_ZN39_INTERNAL_ed0412e8_4_k_cu_30fb590b_27804cuda3std6ranges3__45__cpo9iter_moveE,(_ZN39_INTERNAL_ed0412e8_4_k_cu_30fb590b_27804cuda3std3__45__cpo5beginE - _ZN39_INTERNAL_ed0412e8_4_k_cu_30fb590b_27804cuda3std6ranges3__45__cpo9iter_moveE)
_ZN39_INTERNAL_ed0412e8_4_k_cu_30fb590b_27804cuda3std6ranges3__45__cpo9iter_moveE:
	.zero		1
	.type		_ZN39_INTERNAL_ed0412e8_4_k_cu_30fb590b_27804cuda3std3__45__cpo5beginE,@object
	.size		_ZN39_INTERNAL_ed0412e8_4_k_cu_30fb590b_27804cuda3std3__45__cpo5beginE,(_ZN39_INTERNAL_ed0412e8_4_k_cu_30fb590b_27804cuda3std3__441_GLOBAL__N__ed0412e8_4_k_cu_30fb590b_27806ignoreE - _ZN39_INTERNAL_ed0412e8_4_k_cu_30fb590b_27804cuda3std3__45__cpo5beginE)
_ZN39_INTERNAL_ed0412e8_4_k_cu_30fb590b_27804cuda3std3__45__cpo5beginE:
	.zero		1
	.type		_ZN39_INTERNAL_ed0412e8_4_k_cu_30fb590b_27804cuda3std3__441_GLOBAL__N__ed0412e8_4_k_cu_30fb590b_27806ignoreE,@object
	.size		_ZN39_INTERNAL_ed0412e8_4_k_cu_30fb590b_27804cuda3std3__441_GLOBAL__N__ed0412e8_4_k_cu_30fb590b_27806ignoreE,(_ZN39_INTERNAL_ed0412e8_4_k_cu_30fb590b_27804cute7productE - _ZN39_INTERNAL_ed0412e8_4_k_cu_30fb590b_27804cuda3std3__441_GLOBAL__N__ed0412e8_4_k_cu_30fb590b_27806ignoreE)
_ZN39_INTERNAL_ed0412e8_4_k_cu_30fb590b_27804cuda3std3__441_GLOBAL__N__ed0412e8_4_k_cu_30fb590b_27806ignoreE:
	.zero		1
	.type		_ZN39_INTERNAL_ed0412e8_4_k_cu_30fb590b_27804cute7productE,@object
	.size		_ZN39_INTERNAL_ed0412e8_4_k_cu_30fb590b_27804cute7productE,(_ZN39_INTERNAL_ed0412e8_4_k_cu_30fb590b_27804cuda3std3__45__cpo3endE - _ZN39_INTERNAL_ed0412e8_4_k_cu_30fb590b_27804cute7productE)
_ZN39_INTERNAL_ed0412e8_4_k_cu_30fb590b_27804cute7productE:
	.zero		1
	.type		_ZN39_INTERNAL_ed0412e8_4_k_cu_30fb590b_27804cuda3std3__45__cpo3endE,@object
	.size		_ZN39_INTERNAL_ed0412e8_4_k_cu_30fb590b_27804cuda3std3__45__cpo3endE,(_ZN39_INTERNAL_ed0412e8_4_k_cu_30fb590b_27804cuda3std3__419piecewise_constructE - _ZN39_INTERNAL_ed0412e8_4_k_cu_30fb590b_27804cuda3std3__45__cpo3endE)
_ZN39_INTERNAL_ed0412e8_4_k_cu_30fb590b_27804cuda3std3__45__cpo3endE:
	.zero		1
	.type		_ZN39_INTERNAL_ed0412e8_4_k_cu_30fb590b_27804cuda3std3__419piecewise_constructE,@object
	.size		_ZN39_INTERNAL_ed0412e8_4_k_cu_30fb590b_27804cuda3std3__419piecewise_constructE,(_ZN39_INTERNAL_ed0412e8_4_k_cu_30fb590b_27804cuda3std3__45__cpo4cendE - _ZN39_INTERNAL_ed0412e8_4_k_cu_30fb590b_27804cuda3std3__419piecewise_constructE)
_ZN39_INTERNAL_ed0412e8_4_k_cu_30fb590b_27804cuda3std3__419piecewise_constructE:
	.zero		1
	.type		_ZN39_INTERNAL_ed0412e8_4_k_cu_30fb590b_27804cuda3std3__45__cpo4cendE,@object
	.size		_ZN39_INTERNAL_ed0412e8_4_k_cu_30fb590b_27804cuda3std3__45__cpo4cendE,(_ZN39_INTERNAL_ed0412e8_4_k_cu_30fb590b_27804cuda3std6ranges3__45__cpo4swapE - _ZN39_INTERNAL_ed0412e8_4_k_cu_30fb590b_27804cuda3std3__45__cpo4cendE)
_ZN39_INTERNAL_ed0412e8_4_k_cu_30fb590b_27804cuda3std3__45__cpo4cendE:
	.zero		1
	.type		_ZN39_INTERNAL_ed0412e8_4_k_cu_30fb590b_27804cuda3std6ranges3__45__cpo4swapE,@object
	.size		_ZN39_INTERNAL_ed0412e8_4_k_cu_30fb590b_27804cuda3std6ranges3__45__cpo4swapE,(.L_7 - _ZN39_INTERNAL_ed0412e8_4_k_cu_30fb590b_27804cuda3std6ranges3__45__cpo4swapE)
_ZN39_INTERNAL_ed0412e8_4_k_cu_30fb590b_27804cuda3std6ranges3__45__cpo4swapE:
	.zero		1
.L_7:


//--------------------- .nv.constant0._ZN7cutlass13device_kernelINS_4gemm6kernel13GemmUniversalIN4cute5tupleIJiiiiEEENS1_10collective13CollectiveMmaINS1_43MainloopSm90TmaGmmaWarpSpecializedSparseFP8ILi8ENS5_IJNS4_1CILi2EEENSA_ILi1EEESC_EEENS1_35KernelTmaWarpSpecializedCooperativeEEENS5_IJNSA_ILi256EEESG_NSA_ILi64EEEEEENS_12float_e4m3_tENS5_IJNS4_6LayoutINS5_IJiNS5_IJSB_iEEEiEEENS5_IJlNS5_IJSC_SB_EEElEEEEENSK_INS5_IJNS5_IJSH_iEEESQ_iEEENS5_IJNS5_IJSH_NSA_ILi4096EEEEEENS5_IJSC_lEEElEEEEEEEESJ_NS5_IJlSC_lEEENS4_8TiledMMAINS4_8MMA_AtomIJNS4_4SM904GMMA6SPARSE32GMMA_64x256x64_F32E4M3E4M3_SS_TNILNS12_7ScaleInE1ELS15_1ELNS12_9SparseSelE0EEEEEENSK_ISD_NS5_IJSC_NSA_ILi0EEES19_EEEEENS5_IJNS4_10UnderscoreES1C_S1C_EEEEENS4_13SM90_TMA_LOADENS4_14ComposedLayoutINS4_7SwizzleILi1ELi4ELi3EEENS4_25smem_sparse_ptr_flag_bitsILi2ELi8EEENSK_INS5_IJNS5_IJSC_NSA_ILi8EEEEEENS5_IJSB_NSA_ILi32EEEEEEEEENS5_IJNS5_IJS19_SH_EEESN_EEEEEEEvNS4_8identityENS4_23SM90_TMA_LOAD_MULTICASTENS1G_INS1H_ILi2ELi4ELi3EEENS4_18smem_ptr_flag_bitsILi8EEENSK_INS5_IJS1L_SH_EEENS5_IJSH_SC_EEEEEEEvS1U_EENS_8epilogue10collective6detail29Sm90TmaWarpSpecializedAdapterINS25_15DefaultEpilogueIfNS5_IJSC_llEEES29_NS24_6thread17LinearCombinationIfLi1EffLNS2A_9ScaleType4KindE0ELNS_15FloatRoundStyleE2EfEENS1_15EpilogueDefaultEEEEEvvEEEEvNT_6ParamsE --------------------------
	.section	.nv.constant0._ZN7cutlass13device_kernelINS_4gemm6kernel13GemmUniversalIN4cute5tupleIJiiiiEEENS1_10collective13CollectiveMmaINS1_43MainloopSm90TmaGmmaWarpSpecializedSparseFP8ILi8ENS5_IJNS4_1CILi2EEENSA_ILi1EEESC_EEENS1_35KernelTmaWarpSpecializedCooperativeEEENS5_IJNSA_ILi256EEESG_NSA_ILi64EEEEEENS_12float_e4m3_tENS5_IJNS4_6LayoutINS5_IJiNS5_IJSB_iEEEiEEENS5_IJlNS5_IJSC_SB_EEElEEEEENSK_INS5_IJNS5_IJSH_iEEESQ_iEEENS5_IJNS5_IJSH_NSA_ILi4096EEEEEENS5_IJSC_lEEElEEEEEEEESJ_NS5_IJlSC_lEEENS4_8TiledMMAINS4_8MMA_AtomIJNS4_4SM904GMMA6SPARSE32GMMA_64x256x64_F32E4M3E4M3_SS_TNILNS12_7ScaleInE1ELS15_1ELNS12_9SparseSelE0EEEEEENSK_ISD_NS5_IJSC_NSA_ILi0EEES19_EEEEENS5_IJNS4_10UnderscoreES1C_S1C_EEEEENS4_13SM90_TMA_LOADENS4_14ComposedLayoutINS4_7SwizzleILi1ELi4ELi3EEENS4_25smem_sparse_ptr_flag_bitsILi2ELi8EEENSK_INS5_IJNS5_IJSC_NSA_ILi8EEEEEENS5_IJSB_NSA_ILi32EEEEEEEEENS5_IJNS5_IJS19_SH_EEESN_EEEEEEEvNS4_8identityENS4_23SM90_TMA_LOAD_MULTICASTENS1G_INS1H_ILi2ELi4ELi3EEENS4_18smem_ptr_flag_bitsILi8EEENSK_INS5_IJS1L_SH_EEENS5_IJSH_SC_EEEEEEEvS1U_EENS_8epilogue10collective6detail29Sm90TmaWarpSpecializedAdapterINS25_15DefaultEpilogueIfNS5_IJSC_llEEES29_NS24_6thread17LinearCombinationIfLi1EffLNS2A_9ScaleType4KindE0ELNS_15FloatRoundStyleE2EfEENS1_15EpilogueDefaultEEEEEvvEEEEvNT_6ParamsE,"a",@progbits
	.sectionflags	@""
	.align	4
.nv.constant0._ZN7cutlass13device_kernelINS_4gemm6kernel13GemmUniversalIN4cute5tupleIJiiiiEEENS1_10collective13CollectiveMmaINS1_43MainloopSm90TmaGmmaWarpSpecializedSparseFP8ILi8ENS5_IJNS4_1CILi2EEENSA_ILi1EEESC_EEENS1_35KernelTmaWarpSpecializedCooperativeEEENS5_IJNSA_ILi256EEESG_NSA_ILi64EEEEEENS_12float_e4m3_tENS5_IJNS4_6LayoutINS5_IJiNS5_IJSB_iEEEiEEENS5_IJlNS5_IJSC_SB_EEElEEEEENSK_INS5_IJNS5_IJSH_iEEESQ_iEEENS5_IJNS5_IJSH_NSA_ILi4096EEEEEENS5_IJSC_lEEElEEEEEEEESJ_NS5_IJlSC_lEEENS4_8TiledMMAINS4_8MMA_AtomIJNS4_4SM904GMMA6SPARSE32GMMA_64x256x64_F32E4M3E4M3_SS_TNILNS12_7ScaleInE1ELS15_1ELNS12_9SparseSelE0EEEEEENSK_ISD_NS5_IJSC_NSA_ILi0EEES19_EEEEENS5_IJNS4_10UnderscoreES1C_S1C_EEEEENS4_13SM90_TMA_LOADENS4_14ComposedLayoutINS4_7SwizzleILi1ELi4ELi3EEENS4_25smem_sparse_ptr_flag_bitsILi2ELi8EEENSK_INS5_IJNS5_IJSC_NSA_ILi8EEEEEENS5_IJSB_NSA_ILi32EEEEEEEEENS5_IJNS5_IJS19_SH_EEESN_EEEEEEEvNS4_8identityENS4_23SM90_TMA_LOAD_MULTICASTENS1G_INS1H_ILi2ELi4ELi3EEENS4_18smem_ptr_flag_bitsILi8EEENSK_INS5_IJS1L_SH_EEENS5_IJSH_SC_EEEEEEEvS1U_EENS_8epilogue10collective6detail29Sm90TmaWarpSpecializedAdapterINS25_15DefaultEpilogueIfNS5_IJSC_llEEES29_NS24_6thread17LinearCombinationIfLi1EffLNS2A_9ScaleType4KindE0ELNS_15FloatRoundStyleE2EfEENS1_15EpilogueDefaultEEEEEvvEEEEvNT_6ParamsE:
	.zero		1920


//--------------------- SYMBOLS --------------------------

	.type		.nv.reservedSmem.offset0,@object
	.size		.nv.reservedSmem.offset0,0x4
